	.target	sm_80

	.elftype	@"ET_EXEC"


//--------------------- .note.nv.tkinfo           --------------------------
	.section	.note.nv.tkinfo,"",@"SHT_NOTE"
	.sectionflags	@"SHF_NOTE_NV_TKINFO"
	.tkinfo
        /*0018*/ 	.word	0x00000002
        /*0030*/ 	.string	""
        /*0030*/ 	.string	"ptxas"
        /*0030*/ 	.string	"Cuda compilation tools, release 13.0, V13.0.88"
        /*0030*/ 	.string	"Build cuda_13.0.r13.0/compiler.36424714_0"
        /*0030*/ 	.string	"-v  -suppress-debug-info  -lineinfo  -arch sm_80 "



//--------------------- .note.nv.cuinfo           --------------------------
	.section	.note.nv.cuinfo,"",@"SHT_NOTE"
	.sectionflags	@"SHF_NOTE_NV_CUINFO"
        /*0018*/ 	.short	0x0002
        /*001a*/ 	.short	0x0050
        /*001c*/ 	.short	0x0082
	.zero		2


//--------------------- .nv.info                  --------------------------
	.section	.nv.info,"",@"SHT_CUDA_INFO"
	.align	4


	//----- nvinfo : EIATTR_REGCOUNT
	.align		4
        /*0000*/ 	.byte	0x04, 0x2f
        /*0002*/ 	.short	(.L_1 - .L_0)
	.align		4
.L_0:
        /*0004*/ 	.word	index@(matmul_kernel)
        /*0008*/ 	.word	0x000000ff


	//----- nvinfo : EIATTR_FRAME_SIZE
	.align		4
.L_1:
        /*000c*/ 	.byte	0x04, 0x11
        /*000e*/ 	.short	(.L_3 - .L_2)
	.align		4
.L_2:
        /*0010*/ 	.word	index@(matmul_kernel)
        /*0014*/ 	.word	0x00000ec0


	//----- nvinfo : EIATTR_MIN_STACK_SIZE
	.align		4
.L_3:
        /*0018*/ 	.byte	0x04, 0x12
        /*001a*/ 	.short	(.L_5 - .L_4)
	.align		4
.L_4:
        /*001c*/ 	.word	index@(matmul_kernel)
        /*0020*/ 	.word	0x00000ec0
.L_5:


//--------------------- .nv.info.matmul_kernel    --------------------------
	.section	.nv.info.matmul_kernel,"",@"SHT_CUDA_INFO"
	.sectionflags	@""
	.align	4


	//----- nvinfo : EIATTR_CUDA_API_VERSION
	.align		4
        /*0000*/ 	.byte	0x04, 0x37
        /*0002*/ 	.short	(.L_7 - .L_6)
.L_6:
        /*0004*/ 	.word	0x00000082


	//----- nvinfo : EIATTR_SW2861232_WAR
	.align		4
.L_7:
        /*0008*/ 	.byte	0x01, 0x35
	.zero		2


	//----- nvinfo : EIATTR_PARAM_CBANK
	.align		4
        /*000c*/ 	.byte	0x04, 0x0a
        /*000e*/ 	.short	(.L_9 - .L_8)
	.align		4
.L_8:
        /*0010*/ 	.word	index@(.nv.constant0.matmul_kernel)
        /*0014*/ 	.short	0x0160
        /*0016*/ 	.short	0x0050


	//----- nvinfo : EIATTR_CBANK_PARAM_SIZE
	.align		4
.L_9:
        /*0018*/ 	.byte	0x03, 0x19
        /*001a*/ 	.short	0x0050


	//----- nvinfo : EIATTR_KPARAM_INFO
	.align		4
        /*001c*/ 	.byte	0x04, 0x17
        /*001e*/ 	.short	(.L_11 - .L_10)
.L_10:
        /*0020*/ 	.word	0x00000000
        /*0024*/ 	.short	0x000d
        /*0026*/ 	.short	0x0048
        /*0028*/ 	.byte	0x00, 0xf4, 0x21, 0x00


	//----- nvinfo : EIATTR_KPARAM_INFO
	.align		4
.L_11:
        /*002c*/ 	.byte	0x04, 0x17
        /*002e*/ 	.short	(.L_13 - .L_12)
.L_12:
        /*0030*/ 	.word	0x00000000
        /*0034*/ 	.short	0x000c
        /*0036*/ 	.short	0x0040
        /*0038*/ 	.byte	0x00, 0xf4, 0x21, 0x00


	//----- nvinfo : EIATTR_KPARAM_INFO
	.align		4
.L_13:
        /*003c*/ 	.byte	0x04, 0x17
        /*003e*/ 	.short	(.L_15 - .L_14)
.L_14:
        /*0040*/ 	.word	0x00000000
        /*0044*/ 	.short	0x000b
        /*0046*/ 	.short	0x0038
        /*0048*/ 	.byte	0x00, 0xf0, 0x11, 0x00


	//----- nvinfo : EIATTR_KPARAM_INFO
	.align		4
.L_15:
        /*004c*/ 	.byte	0x04, 0x17
        /*004e*/ 	.short	(.L_17 - .L_16)
.L_16:
        /*0050*/ 	.word	0x00000000
        /*0054*/ 	.short	0x000a
        /*0056*/ 	.short	0x0034
        /*0058*/ 	.byte	0x00, 0xf0, 0x11, 0x00


	//----- nvinfo : EIATTR_KPARAM_INFO
	.align		4
.L_17:
        /*005c*/ 	.byte	0x04, 0x17
        /*005e*/ 	.short	(.L_19 - .L_18)
.L_18:
        /*0060*/ 	.word	0x00000000
        /*0064*/ 	.short	0x0009
        /*0066*/ 	.short	0x0030
        /*0068*/ 	.byte	0x00, 0xf0, 0x11, 0x00


	//----- nvinfo : EIATTR_KPARAM_INFO
	.align		4
.L_19:
        /*006c*/ 	.byte	0x04, 0x17
        /*006e*/ 	.short	(.L_21 - .L_20)
.L_20:
        /*0070*/ 	.word	0x00000000
        /*0074*/ 	.short	0x0008
        /*0076*/ 	.short	0x002c
        /*0078*/ 	.byte	0x00, 0xf0, 0x11, 0x00


	//----- nvinfo : EIATTR_KPARAM_INFO
	.align		4
.L_21:
        /*007c*/ 	.byte	0x04, 0x17
        /*007e*/ 	.short	(.L_23 - .L_22)
.L_22:
        /*0080*/ 	.word	0x00000000
        /*0084*/ 	.short	0x0007
        /*0086*/ 	.short	0x0028
        /*0088*/ 	.byte	0x00, 0xf0, 0x11, 0x00


	//----- nvinfo : EIATTR_KPARAM_INFO
	.align		4
.L_23:
        /*008c*/ 	.byte	0x04, 0x17
        /*008e*/ 	.short	(.L_25 - .L_24)
.L_24:
        /*0090*/ 	.word	0x00000000
        /*0094*/ 	.short	0x0006
        /*0096*/ 	.short	0x0024
        /*0098*/ 	.byte	0x00, 0xf0, 0x11, 0x00


	//----- nvinfo : EIATTR_KPARAM_INFO
	.align		4
.L_25:
        /*009c*/ 	.byte	0x04, 0x17
        /*009e*/ 	.short	(.L_27 - .L_26)
.L_26:
        /*00a0*/ 	.word	0x00000000
        /*00a4*/ 	.short	0x0005
        /*00a6*/ 	.short	0x0020
        /*00a8*/ 	.byte	0x00, 0xf0, 0x11, 0x00


	//----- nvinfo : EIATTR_KPARAM_INFO
	.align		4
.L_27:
        /*00ac*/ 	.byte	0x04, 0x17
        /*00ae*/ 	.short	(.L_29 - .L_28)
.L_28:
        /*00b0*/ 	.word	0x00000000
        /*00b4*/ 	.short	0x0004
        /*00b6*/ 	.short	0x001c
        /*00b8*/ 	.byte	0x00, 0xf0, 0x11, 0x00


	//----- nvinfo : EIATTR_KPARAM_INFO
	.align		4
.L_29:
        /*00bc*/ 	.byte	0x04, 0x17
        /*00be*/ 	.short	(.L_31 - .L_30)
.L_30:
        /*00c0*/ 	.word	0x00000000
        /*00c4*/ 	.short	0x0003
        /*00c6*/ 	.short	0x0018
        /*00c8*/ 	.byte	0x00, 0xf0, 0x11, 0x00


	//----- nvinfo : EIATTR_KPARAM_INFO
	.align		4
.L_31:
        /*00cc*/ 	.byte	0x04, 0x17
        /*00ce*/ 	.short	(.L_33 - .L_32)
.L_32:
        /*00d0*/ 	.word	0x00000000
        /*00d4*/ 	.short	0x0002
        /*00d6*/ 	.short	0x0010
        /*00d8*/ 	.byte	0x00, 0xf4, 0x21, 0x00


	//----- nvinfo : EIATTR_KPARAM_INFO
	.align		4
.L_33:
        /*00dc*/ 	.byte	0x04, 0x17
        /*00de*/ 	.short	(.L_35 - .L_34)
.L_34:
        /*00e0*/ 	.word	0x00000000
        /*00e4*/ 	.short	0x0001
        /*00e6*/ 	.short	0x0008
        /*00e8*/ 	.byte	0x00, 0xf4, 0x21, 0x00


	//----- nvinfo : EIATTR_KPARAM_INFO
	.align		4
.L_35:
        /*00ec*/ 	.byte	0x04, 0x17
        /*00ee*/ 	.short	(.L_37 - .L_36)
.L_36:
        /*00f0*/ 	.word	0x00000000
        /*00f4*/ 	.short	0x0000
        /*00f6*/ 	.short	0x0000
        /*00f8*/ 	.byte	0x00, 0xf4, 0x21, 0x00


	//----- nvinfo : EIATTR_MAXREG_COUNT
	.align		4
.L_37:
        /*00fc*/ 	.byte	0x03, 0x1b
        /*00fe*/ 	.short	0x00ff


	//----- nvinfo : EIATTR_NUM_BARRIERS
	.align		4
        /*0100*/ 	.byte	0x02, 0x4c
        /*0102*/ 	.byte	0x01
	.zero		1


	//----- nvinfo : EIATTR_ANNOTATIONS
	.align		4
        /*0104*/ 	.byte	0x04, 0x55
        /*0106*/ 	.short	(.L_39 - .L_38)


	//   ....[0]....
.L_38:
        /*0108*/ 	.word	0x00000001
        /*010c*/ 	.byte	0xf0, 0x06, 0x00, 0x00, 0x01, 0x00, 0x00, 0x00, 0xd0, 0x08, 0x00, 0x00, 0x01, 0x00, 0x00, 0x00
        /* <DEDUP_REMOVED lines=1421> */
        /*59ec*/ 	.byte	0x80, 0x10, 0x03, 0x00, 0x01, 0x00, 0x00, 0x00, 0xa0, 0x10, 0x03, 0x00


	//----- nvinfo : EIATTR_MERCURY_ISA_VERSION
	.align		4
.L_39:
        /*59f8*/ 	.byte	0x03, 0x5f
        /*59fa*/ 	.short	0x0000


	//----- nvinfo : EIATTR_EXIT_INSTR_OFFSETS
	.align		4
        /*59fc*/ 	.byte	0x04, 0x1c
        /*59fe*/ 	.short	(.L_41 - .L_40)


	//   ....[0]....
.L_40:
        /*5a00*/ 	.word	0x000313e0


	//   ....[1]....
        /*5a04*/ 	.word	0x00031400


	//----- nvinfo : EIATTR_REQNTID
	.align		4
.L_41:
        /*5a08*/ 	.byte	0x04, 0x10
        /*5a0a*/ 	.short	(.L_43 - .L_42)
.L_42:
        /*5a0c*/ 	.word	0x00000080
        /*5a10*/ 	.word	0x00000001
        /*5a14*/ 	.word	0x00000001
.L_43:


//--------------------- .nv.callgraph             --------------------------
	.section	.nv.callgraph,"",@"SHT_CUDA_CALLGRAPH"
	.align	4
	.sectionentsize	8
	.align		4
        /*0000*/ 	.word	0x00000000
	.align		4
        /*0004*/ 	.word	0xffffffff
	.align		4
        /*0008*/ 	.word	0x00000000
	.align		4
        /*000c*/ 	.word	0xfffffffe
	.align		4
        /*0010*/ 	.word	0x00000000
	.align		4
        /*0014*/ 	.word	0xfffffffd
	.align		4
        /*0018*/ 	.word	0x00000000
	.align		4
        /*001c*/ 	.word	0xfffffffc


//--------------------- .nv.rel.action            --------------------------
	.section	.nv.rel.action,"",@"SHT_CUDA_RELOCINFO"
	.align	8
	.sectionentsize	8
        /*0000*/ 	.byte	0x73, 0x00, 0x00, 0x00, 0x00, 0x00, 0x00, 0x00, 0x00, 0x00, 0x00, 0x11, 0x25, 0x00, 0x05, 0x36


//--------------------- .nv.constant0.matmul_kernel --------------------------
	.section	.nv.constant0.matmul_kernel,"a",@progbits
	.sectionflags	@""
	.align	4
.nv.constant0.matmul_kernel:
	.zero		432


//--------------------- .text.matmul_kernel       --------------------------
	.section	.text.matmul_kernel,"ax",@progbits
	.sectioninfo	@"SHI_REGISTERS=255"
	.align	128
        .global         matmul_kernel
        .type           matmul_kernel,@function
        .size           matmul_kernel,(.L_x_3 - matmul_kernel)
        .other          matmul_kernel,@"STO_CUDA_ENTRY STV_DEFAULT"
matmul_kernel:
.text.matmul_kernel:
[----:B------:R-:W-:Y:S02]  /*0000*/  IMAD.MOV.U32 R1, RZ, RZ, c[0x0][0x28] ;  /* 0x00000a00ff017624 */ /* 0x000fe400078e00ff */
[----:B------:R-:W-:Y:S01]  /*0010*/  IMAD.MOV.U32 R0, RZ, RZ, c[0x0][0x17c] ;  /* 0x00005f00ff007624 */ /* 0x000fe200078e00ff */
[----:B------:R-:W1:Y:S01]  /*0020*/  S2R R5, SR_CTAID.X ;  /* 0x0000000000057919 */ /* 0x000e620000002500 */
[----:B------:R-:W-:Y:S02]  /*0030*/  IABS R11, c[0x0][0x178] ;  /* 0x00005e00000b7a13 */ /* 0x000fe40000000000 */
[----:B------:R-:W-:Y:S01]  /*0040*/  IADD3 R1, R1, -0xec0, RZ ;  /* 0xfffff14001017810 */ /* 0x000fe20007ffe0ff */
[----:B------:R-:W2:Y:S01]  /*0050*/  S2R R15, SR_TID.X ;  /* 0x00000000000f7919 */ /* 0x000ea20000002100 */
[----:B------:R-:W-:-:S04]  /*0060*/  IADD3 R0, R0, 0xff, RZ ;  /* 0x000000ff00007810 */ /* 0x000fc80007ffe0ff */
[----:B------:R-:W-:-:S04]  /*0070*/  SHF.R.S32.HI R3, RZ, 0x1f, R0 ;  /* 0x0000001fff037819 */ /* 0x000fc80000011400 */
[----:B------:R-:W-:-:S04]  /*0080*/  LEA.HI R3, R3, R0, RZ, 0x8 ;  /* 0x0000000003037211 */ /* 0x000fc800078f40ff */
[----:B------:R-:W-:-:S05]  /*0090*/  SHF.R.S32.HI R3, RZ, 0x8, R3 ;  /* 0x00000008ff037819 */ /* 0x000fca0000011403 */
[----:B------:R-:W-:Y:S01]  /*00a0*/  IMAD.SHL.U32 R4, R3, 0x8, RZ ;  /* 0x0000000803047824 */ /* 0x000fe200078e00ff */
[----:B-1----:R-:W-:-:S04]  /*00b0*/  IABS R8, R5 ;  /* 0x0000000500087213 */ /* 0x002fc80000000000 */
[-C--:B------:R-:W-:Y:S02]  /*00c0*/  IABS R7, R4.reuse ;  /* 0x0000000400077213 */ /* 0x080fe40000000000 */
[----:B------:R-:W-:Y:S02]  /*00d0*/  IABS R10, R4 ;  /* 0x00000004000a7213 */ /* 0x000fe40000000000 */
[----:B------:R-:W1:Y:S01]  /*00e0*/  I2F.RP R0, R7 ;  /* 0x0000000700007306 */ /* 0x000e620000209400 */
[--C-:B--2---:R-:W-:Y:S02]  /*00f0*/  SHF.R.U32.HI R207, RZ, 0x6, R15.reuse ;  /* 0x00000006ffcf7819 */ /* 0x104fe4000001160f */
[----:B------:R-:W-:Y:S02]  /*0100*/  SHF.R.S32.HI R204, RZ, 0x6, R15 ;  /* 0x00000006ffcc7819 */ /* 0x000fe4000001140f */
[----:B------:R-:W-:Y:S02]  /*0110*/  SGXT.U32 R207, R207, 0x1 ;  /* 0x00000001cfcf781a */ /* 0x000fe40000000000 */
[----:B------:R-:W-:-:S02]  /*0120*/  SGXT R204, R204, 0x1 ;  /* 0x00000001cccc781a */ /* 0x000fc40000000200 */
[C---:B------:R-:W-:Y:S02]  /*0130*/  ISETP.GE.AND P3, PT, R207.reuse, c[0x0][0x180], PT ;  /* 0x00006000cf007a0c */ /* 0x040fe40003f66270 */
[----:B------:R-:W-:Y:S01]  /*0140*/  LOP3.LUT R238, R207, 0x8, RZ, 0xfc, !PT ;  /* 0x00000008cfee7812 */ /* 0x000fe200078efcff */
[----:B-1----:R-:W1:Y:S02]  /*0150*/  MUFU.RCP R0, R0 ;  /* 0x0000000000007308 */ /* 0x002e640000001000 */
[----:B-1----:R-:W-:Y:S01]  /*0160*/  IADD3 R2, R0, 0xffffffe, RZ ;  /* 0x0ffffffe00027810 */ /* 0x002fe20007ffe0ff */
[----:B------:R-:W-:-:S05]  /*0170*/  IMAD.MOV R0, RZ, RZ, -R10 ;  /* 0x000000ffff007224 */ /* 0x000fca00078e0a0a */
[----:B------:R1:W2:Y:S02]  /*0180*/  F2I.FTZ.U32.TRUNC.NTZ R3, R2 ;  /* 0x0000000200037305 */ /* 0x0002a4000021f000 */
[----:B-1----:R-:W-:Y:S02]  /*0190*/  IMAD.MOV.U32 R2, RZ, RZ, RZ ;  /* 0x000000ffff027224 */ /* 0x002fe400078e00ff */
[----:B--2---:R-:W-:-:S04]  /*01a0*/  IMAD.MOV R6, RZ, RZ, -R3 ;  /* 0x000000ffff067224 */ /* 0x004fc800078e0a03 */
[----:B------:R-:W-:Y:S02]  /*01b0*/  IMAD R9, R6, R7, RZ ;  /* 0x0000000706097224 */ /* 0x000fe400078e02ff */
[----:B------:R-:W-:Y:S02]  /*01c0*/  IMAD.MOV.U32 R6, RZ, RZ, R8 ;  /* 0x000000ffff067224 */ /* 0x000fe400078e0008 */
[----:B------:R-:W-:-:S06]  /*01d0*/  IMAD.HI.U32 R3, R3, R9, R2 ;  /* 0x0000000903037227 */ /* 0x000fcc00078e0002 */
[----:B------:R-:W-:-:S04]  /*01e0*/  IMAD.HI.U32 R3, R3, R6, RZ ;  /* 0x0000000603037227 */ /* 0x000fc800078e00ff */
[----:B------:R-:W-:-:S05]  /*01f0*/  IMAD R0, R3, R0, R6 ;  /* 0x0000000003007224 */ /* 0x000fca00078e0206 */
[----:B------:R-:W-:-:S13]  /*0200*/  ISETP.GT.U32.AND P1, PT, R7, R0, PT ;  /* 0x000000000700720c */ /* 0x000fda0003f24070 */
[----:B------:R-:W-:Y:S01]  /*0210*/  @!P1 IMAD.IADD R0, R0, 0x1, -R7 ;  /* 0x0000000100009824 */ /* 0x000fe200078e0a07 */
[----:B------:R-:W-:Y:S02]  /*0220*/  @!P1 IADD3 R3, R3, 0x1, RZ ;  /* 0x0000000103039810 */ /* 0x000fe40007ffe0ff */
[----:B------:R-:W-:Y:S02]  /*0230*/  ISETP.NE.AND P1, PT, R4, RZ, PT ;  /* 0x000000ff0400720c */ /* 0x000fe40003f25270 */
[----:B------:R-:W-:Y:S02]  /*0240*/  ISETP.GE.U32.AND P0, PT, R0, R7, PT ;  /* 0x000000070000720c */ /* 0x000fe40003f06070 */
[----:B------:R-:W-:-:S04]  /*0250*/  LOP3.LUT R0, R5, R4, RZ, 0x3c, !PT ;  /* 0x0000000405007212 */ /* 0x000fc800078e3cff */
[----:B------:R-:W-:Y:S01]  /*0260*/  ISETP.GE.AND P2, PT, R0, RZ, PT ;  /* 0x000000ff0000720c */ /* 0x000fe20003f46270 */
[----:B------:R-:W-:-:S05]  /*0270*/  IMAD.MOV.U32 R0, RZ, RZ, c[0x0][0x178] ;  /* 0x00005e00ff007624 */ /* 0x000fca00078e00ff */
[----:B------:R-:W-:Y:S02]  /*0280*/  IADD3 R0, R0, 0x3f, RZ ;  /* 0x0000003f00007810 */ /* 0x000fe40007ffe0ff */
[----:B------:R-:W-:-:S05]  /*0290*/  @P0 IADD3 R3, R3, 0x1, RZ ;  /* 0x0000000103030810 */ /* 0x000fca0007ffe0ff */
[----:B------:R-:W-:Y:S01]  /*02a0*/  IMAD.MOV.U32 R2, RZ, RZ, R3 ;  /* 0x000000ffff027224 */ /* 0x000fe200078e0003 */
[----:B------:R-:W-:-:S03]  /*02b0*/  SHF.R.S32.HI R3, RZ, 0x1f, R0 ;  /* 0x0000001fff037819 */ /* 0x000fc60000011400 */
[----:B------:R-:W-:Y:S01]  /*02c0*/  @!P2 IMAD.MOV R2, RZ, RZ, -R2 ;  /* 0x000000ffff02a224 */ /* 0x000fe200078e0a02 */
[----:B------:R-:W-:Y:S02]  /*02d0*/  @!P1 LOP3.LUT R2, RZ, R4, RZ, 0x33, !PT ;  /* 0x00000004ff029212 */ /* 0x000fe400078e33ff */
[----:B------:R-:W-:-:S03]  /*02e0*/  LEA.HI R3, R3, R0, RZ, 0x6 ;  /* 0x0000000003037211 */ /* 0x000fc600078f30ff */
[----:B------:R-:W-:Y:S02]  /*02f0*/  IMAD.SHL.U32 R8, R2, 0x8, RZ ;  /* 0x0000000802087824 */ /* 0x000fe400078e00ff */
[----:B------:R-:W-:-:S03]  /*0300*/  IMAD.MOV R2, RZ, RZ, -R2 ;  /* 0x000000ffff027224 */ /* 0x000fc600078e0a02 */
[----:B------:R-:W-:Y:S01]  /*0310*/  LEA.HI.SX32 R3, R3, -R8, 0x1a ;  /* 0x8000000803037211 */ /* 0x000fe200078fd2ff */
[----:B------:R-:W-:Y:S02]  /*0320*/  IMAD R10, R4, R2, R5 ;  /* 0x00000002040a7224 */ /* 0x000fe400078e0205 */
[----:B------:R-:W-:Y:S01]  /*0330*/  IMAD.MOV.U32 R2, RZ, RZ, RZ ;  /* 0x000000ffff027224 */ /* 0x000fe200078e00ff */
[----:B------:R-:W-:Y:S02]  /*0340*/  IMNMX R13, R3, 0x8, PT ;  /* 0x00000008030d7817 */ /* 0x000fe40003800200 */
[----:B------:R-:W-:Y:S02]  /*0350*/  IABS R4, R10 ;  /* 0x0000000a00047213 */ /* 0x000fe40000000000 */
[----:B------:R-:W-:-:S04]  /*0360*/  IABS R9, R13 ;  /* 0x0000000d00097213 */ /* 0x000fc80000000000 */
[----:B------:R-:W1:Y:S08]  /*0370*/  I2F.RP R0, R9 ;  /* 0x0000000900007306 */ /* 0x000e700000209400 */
[----:B-1----:R-:W1:Y:S02]  /*0380*/  MUFU.RCP R0, R0 ;  /* 0x0000000000007308 */ /* 0x002e640000001000 */
[----:B-1----:R-:W-:-:S06]  /*0390*/  IADD3 R3, R0, 0xffffffe, RZ ;  /* 0x0ffffffe00037810 */ /* 0x002fcc0007ffe0ff */
[----:B------:R-:W1:Y:S02]  /*03a0*/  F2I.FTZ.U32.TRUNC.NTZ R3, R3 ;  /* 0x0000000300037305 */ /* 0x000e64000021f000 */
[----:B-1----:R-:W-:-:S04]  /*03b0*/  IMAD.MOV R6, RZ, RZ, -R3 ;  /* 0x000000ffff067224 */ /* 0x002fc800078e0a03 */
[----:B------:R-:W-:Y:S01]  /*03c0*/  IMAD R5, R6, R9, RZ ;  /* 0x0000000906057224 */ /* 0x000fe200078e02ff */
[----:B------:R-:W-:-:S03]  /*03d0*/  IABS R6, R13 ;  /* 0x0000000d00067213 */ /* 0x000fc60000000000 */
[----:B------:R-:W-:Y:S01]  /*03e0*/  IMAD.HI.U32 R2, R3, R5, R2 ;  /* 0x0000000503027227 */ /* 0x000fe200078e0002 */
[----:B------:R-:W-:-:S03]  /*03f0*/  IABS R3, c[0x0][0x17c] ;  /* 0x00005f0000037a13 */ /* 0x000fc60000000000 */
[----:B------:R-:W-:Y:S01]  /*0400*/  IMAD.MOV.U32 R5, RZ, RZ, R4 ;  /* 0x000000ffff057224 */ /* 0x000fe200078e0004 */
[----:B------:R-:W1:Y:S01]  /*0410*/  I2F.RP R7, R3 ;  /* 0x0000000300077306 */ /* 0x000e620000209400 */
[----:B------:R-:W-:Y:S02]  /*0420*/  IMAD.MOV R0, RZ, RZ, -R6 ;  /* 0x000000ffff007224 */ /* 0x000fe400078e0a06 */
[----:B------:R-:W-:-:S04]  /*0430*/  IMAD.HI.U32 R2, R2, R5, RZ ;  /* 0x0000000502027227 */ /* 0x000fc800078e00ff */
[----:B------:R-:W-:Y:S01]  /*0440*/  IMAD R0, R2, R0, R5 ;  /* 0x0000000002007224 */ /* 0x000fe200078e0205 */
[----:B------:R-:W2:Y:S04]  /*0450*/  I2F.RP R6, R11 ;  /* 0x0000000b00067306 */ /* 0x000ea80000209400 */
[----:B------:R-:W-:-:S04]  /*0460*/  ISETP.GT.U32.AND P1, PT, R9, R0, PT ;  /* 0x000000000900720c */ /* 0x000fc80003f24070 */
[----:B-1----:R-:W1:Y:S08]  /*0470*/  MUFU.RCP R7, R7 ;  /* 0x0000000700077308 */ /* 0x002e700000001000 */
[----:B--2---:R-:W2:Y:S01]  /*0480*/  MUFU.RCP R6, R6 ;  /* 0x0000000600067308 */ /* 0x004ea20000001000 */
[----:B------:R-:W-:Y:S01]  /*0490*/  @!P1 IMAD.IADD R0, R0, 0x1, -R9 ;  /* 0x0000000100009824 */ /* 0x000fe200078e0a09 */
[----:B------:R-:W-:-:S02]  /*04a0*/  @!P1 IADD3 R2, R2, 0x1, RZ ;  /* 0x0000000102029810 */ /* 0x000fc40007ffe0ff */
[----:B------:R-:W-:Y:S02]  /*04b0*/  ISETP.NE.AND P1, PT, R13, RZ, PT ;  /* 0x000000ff0d00720c */ /* 0x000fe40003f25270 */
[----:B------:R-:W-:Y:S02]  /*04c0*/  ISETP.GE.U32.AND P0, PT, R0, R9, PT ;  /* 0x000000090000720c */ /* 0x000fe40003f06070 */
[----:B------:R-:W-:Y:S02]  /*04d0*/  LOP3.LUT R0, R10, R13, RZ, 0x3c, !PT ;  /* 0x0000000d0a007212 */ /* 0x000fe400078e3cff */
[----:B-1----:R-:W-:Y:S02]  /*04e0*/  IADD3 R4, R7, 0xffffffe, RZ ;  /* 0x0ffffffe07047810 */ /* 0x002fe40007ffe0ff */
[----:B------:R-:W-:Y:S02]  /*04f0*/  ISETP.GE.AND P2, PT, R0, RZ, PT ;  /* 0x000000ff0000720c */ /* 0x000fe40003f46270 */
[----:B------:R-:W1:Y:S01]  /*0500*/  F2I.FTZ.U32.TRUNC.NTZ R5, R4 ;  /* 0x0000000400057305 */ /* 0x000e62000021f000 */
[----:B------:R-:W-:-:S02]  /*0510*/  LOP3.LUT R9, R15, 0x3f, RZ, 0xc0, !PT ;  /* 0x0000003f0f097812 */ /* 0x000fc400078ec0ff */
[----:B--2---:R-:W-:Y:S02]  /*0520*/  IADD3 R7, R6, 0xffffffe, RZ ;  /* 0x0ffffffe06077810 */ /* 0x004fe40007ffe0ff */
[----:B------:R-:W-:-:S04]  /*0530*/  @P0 IADD3 R2, R2, 0x1, RZ ;  /* 0x0000000102020810 */ /* 0x000fc80007ffe0ff */
[----:B------:R-:W2:Y:S02]  /*0540*/  F2I.FTZ.U32.TRUNC.NTZ R7, R7 ;  /* 0x0000000700077305 */ /* 0x000ea4000021f000 */
[----:B------:R-:W-:Y:S01]  /*0550*/  @!P2 IMAD.MOV R2, RZ, RZ, -R2 ;  /* 0x000000ffff02a224 */ /* 0x000fe200078e0a02 */
[----:B------:R-:W-:Y:S01]  /*0560*/  @!P1 LOP3.LUT R2, RZ, R13, RZ, 0x33, !PT ;  /* 0x0000000dff029212 */ /* 0x000fe200078e33ff */
[----:B-1----:R-:W-:-:S04]  /*0570*/  IMAD.MOV R4, RZ, RZ, -R5 ;  /* 0x000000ffff047224 */ /* 0x002fc800078e0a05 */
[----:B------:R-:W-:Y:S02]  /*0580*/  IMAD.MOV R0, RZ, RZ, -R2 ;  /* 0x000000ffff007224 */ /* 0x000fe400078e0a02 */
[----:B------:R-:W-:Y:S02]  /*0590*/  IMAD.SHL.U32 R206, R2, 0x100, RZ ;  /* 0x0000010002ce7824 */ /* 0x000fe400078e00ff */
[----:B------:R-:W-:Y:S02]  /*05a0*/  IMAD R0, R13, R0, R10 ;  /* 0x000000000d007224 */ /* 0x000fe400078e020a */
[----:B------:R-:W-:Y:S01]  /*05b0*/  IMAD R13, R4, R3, RZ ;  /* 0x00000003040d7224 */ /* 0x000fe200078e02ff */
[C---:B------:R-:W-:Y:S01]  /*05c0*/  IADD3 R10, R206.reuse, 0xff, RZ ;  /* 0x000000ffce0a7810 */ /* 0x040fe20007ffe0ff */
[----:B--2---:R-:W-:Y:S01]  /*05d0*/  IMAD.MOV R6, RZ, RZ, -R7 ;  /* 0x000000ffff067224 */ /* 0x004fe200078e0a07 */
[----:B------:R-:W-:Y:S01]  /*05e0*/  IADD3 R16, R206, 0x5, RZ ;  /* 0x00000005ce107810 */ /* 0x000fe20007ffe0ff */
[----:B------:R-:W-:Y:S01]  /*05f0*/  IMAD.MOV.U32 R4, RZ, RZ, RZ ;  /* 0x000000ffff047224 */ /* 0x000fe200078e00ff */
[----:B------:R-:W-:Y:S01]  /*0600*/  IABS R12, R10 ;  /* 0x0000000a000c7213 */ /* 0x000fe20000000000 */
[----:B------:R-:W-:Y:S01]  /*0610*/  IMAD.IADD R0, R8, 0x1, R0 ;  /* 0x0000000108007824 */ /* 0x000fe200078e0200 */
[----:B------:R-:W-:Y:S01]  /*0620*/  ISETP.GE.AND P5, PT, R10, RZ, PT ;  /* 0x000000ff0a00720c */ /* 0x000fe20003fa6270 */
[----:B------:R-:W-:Y:S01]  /*0630*/  IMAD.MOV.U32 R2, RZ, RZ, R6 ;  /* 0x000000ffff027224 */ /* 0x000fe200078e0006 */
[C---:B------:R-:W-:Y:S01]  /*0640*/  IADD3 R17, R206.reuse, 0x6, RZ ;  /* 0x00000006ce117810 */ /* 0x040fe20007ffe0ff */
[----:B------:R-:W-:Y:S01]  /*0650*/  IMAD.HI.U32 R4, R5, R13, R4 ;  /* 0x0000000d05047227 */ /* 0x000fe200078e0004 */
[----:B------:R-:W-:-:S02]  /*0660*/  IADD3 R13, R206, 0x1, RZ ;  /* 0x00000001ce0d7810 */ /* 0x000fc40007ffe0ff */
[----:B------:R-:W-:Y:S01]  /*0670*/  IABS R15, R17 ;  /* 0x00000011000f7213 */ /* 0x000fe20000000000 */
[----:B------:R-:W-:Y:S01]  /*0680*/  IMAD R48, R0, 0x40, R9 ;  /* 0x0000004000307824 */ /* 0x000fe200078e0209 */
[----:B------:R-:W-:Y:S01]  /*0690*/  IADD3 R20, R206, 0x9, RZ ;  /* 0x00000009ce147810 */ /* 0x000fe20007ffe0ff */
[----:B------:R-:W-:Y:S01]  /*06a0*/  IMAD R5, R2, R11, RZ ;  /* 0x0000000b02057224 */ /* 0x000fe200078e02ff */
[----:B------:R-:W-:Y:S01]  /*06b0*/  IADD3 R19, R206, 0x8, RZ ;  /* 0x00000008ce137810 */ /* 0x000fe20007ffe0ff */
[----:B------:R-:W-:Y:S01]  /*06c0*/  IMAD.MOV.U32 R6, RZ, RZ, RZ ;  /* 0x000000ffff067224 */ /* 0x000fe200078e00ff */
[----:B------:R-:W-:Y:S01]  /*06d0*/  IABS R2, R48 ;  /* 0x0000003000027213 */ /* 0x000fe20000000000 */
[----:B------:R-:W-:Y:S01]  /*06e0*/  IMAD.HI.U32 R0, R4, R12, RZ ;  /* 0x0000000c04007227 */ /* 0x000fe200078e00ff */
[----:B------:R-:W-:Y:S01]  /*06f0*/  STL [R1+0xc7c], R48 ;  /* 0x000c7c3001007387 */ /* 0x000fe20000100800 */
[C---:B------:R-:W-:Y:S02]  /*0700*/  IADD3 R22, R206.reuse, 0x14, RZ ;  /* 0x00000014ce167810 */ /* 0x040fe40007ffe0ff */
[----:B------:R-:W-:Y:S01]  /*0710*/  IMAD.HI.U32 R6, R7, R5, R6 ;  /* 0x0000000507067227 */ /* 0x000fe200078e0006 */
[----:B------:R-:W-:-:S02]  /*0720*/  IADD3 R23, R206, 0x15, RZ ;  /* 0x00000015ce177810 */ /* 0x000fc40007ffe0ff */
[C---:B------:R-:W-:Y:S01]  /*0730*/  IADD3 R24, R206.reuse, 0x28, RZ ;  /* 0x00000028ce187810 */ /* 0x040fe20007ffe0ff */
[----:B------:R-:W-:Y:S01]  /*0740*/  IMAD.MOV.U32 R5, RZ, RZ, 0x7f ;  /* 0x0000007fff057424 */ /* 0x000fe200078e00ff */
[----:B------:R-:W-:Y:S01]  /*0750*/  IADD3 R26, R206, 0x2a, RZ ;  /* 0x0000002ace1a7810 */ /* 0x000fe20007ffe0ff */
[----:B------:R-:W-:Y:S01]  /*0760*/  IMAD.HI.U32 R6, R6, R2, RZ ;  /* 0x0000000206067227 */ /* 0x000fe200078e00ff */
[C---:B------:R-:W-:Y:S02]  /*0770*/  IADD3 R25, R206.reuse, 0x29, RZ ;  /* 0x00000029ce197810 */ /* 0x040fe40007ffe0ff */
[----:B------:R-:W-:Y:S01]  /*0780*/  IADD3 R14, R5, c[0x0][0x180], RZ ;  /* 0x00006000050e7a10 */ /* 0x000fe20007ffe0ff */
[----:B------:R-:W-:Y:S01]  /*0790*/  IMAD.MOV R6, RZ, RZ, -R6 ;  /* 0x000000ffff067224 */ /* 0x000fe200078e0a06 */
[----:B------:R-:W-:Y:S01]  /*07a0*/  IADD3 R29, R206, 0x4f, RZ ;  /* 0x0000004fce1d7810 */ /* 0x000fe20007ffe0ff */
[----:B------:R-:W-:Y:S01]  /*07b0*/  IMAD.MOV R0, RZ, RZ, -R0 ;  /* 0x000000ffff007224 */ /* 0x000fe200078e0a00 */
[----:B------:R-:W-:Y:S01]  /*07c0*/  ISETP.GT.AND P0, PT, R14, 0x7f, PT ;  /* 0x0000007f0e00780c */ /* 0x000fe20003f04270 */
[----:B------:R-:W-:Y:S01]  /*07d0*/  IMAD R2, R11, R6, R2 ;  /* 0x000000060b027224 */ /* 0x000fe200078e0202 */
[----:B------:R-:W-:Y:S01]  /*07e0*/  IABS R6, R13 ;  /* 0x0000000d00067213 */ /* 0x000fe20000000000 */
[----:B------:R-:W-:Y:S01]  /*07f0*/  IMAD R12, R3, R0, R12 ;  /* 0x00000000030c7224 */ /* 0x000fe200078e020c */
[----:B------:R-:W-:Y:S01]  /*0800*/  IADD3 R14, R206, 0x2, RZ ;  /* 0x00000002ce0e7810 */ /* 0x000fe20007ffe0ff */
[----:B------:R-:W-:Y:S01]  /*0810*/  IMAD.SHL.U32 R9, R9, 0x4, RZ ;  /* 0x0000000409097824 */ /* 0x000fe200078e00ff */
[----:B------:R-:W-:Y:S01]  /*0820*/  ISETP.GT.U32.AND P1, PT, R11, R2, PT ;  /* 0x000000020b00720c */ /* 0x000fe20003f24070 */
[----:B------:R-:W-:Y:S01]  /*0830*/  IMAD.HI.U32 R5, R4, R6, RZ ;  /* 0x0000000604057227 */ /* 0x000fe200078e00ff */
[----:B------:R-:W-:-:S02]  /*0840*/  ISETP.GT.U32.AND P2, PT, R3, R12, PT ;  /* 0x0000000c0300720c */ /* 0x000fc40003f44070 */
[----:B------:R-:W-:Y:S01]  /*0850*/  IABS R8, R14 ;  /* 0x0000000e00087213 */ /* 0x000fe20000000000 */
[----:B------:R-:W-:Y:S01]  /*0860*/  IMAD.MOV R5, RZ, RZ, -R5 ;  /* 0x000000ffff057224 */ /* 0x000fe200078e0a05 */
[----:B------:R-:W-:Y:S02]  /*0870*/  SEL R0, RZ, 0x4, !P0 ;  /* 0x00000004ff007807 */ /* 0x000fe40004000000 */
[----:B------:R-:W-:Y:S01]  /*0880*/  LOP3.LUT R204, R9, 0x120, R204, 0x78, !PT ;  /* 0x0000012009cc7812 */ /* 0x000fe200078e78cc */
[C---:B------:R-:W-:Y:S01]  /*0890*/  IMAD R6, R3.reuse, R5, R6 ;  /* 0x0000000503067224 */ /* 0x040fe200078e0206 */
[----:B------:R-:W-:Y:S01]  /*08a0*/  SEL R7, R0, RZ, !P3 ;  /* 0x000000ff00077207 */ /* 0x000fe20005800000 */
[----:B------:R-:W-:Y:S01]  /*08b0*/  IMAD.HI.U32 R5, R4, R8, RZ ;  /* 0x0000000804057227 */ /* 0x000fe200078e00ff */
[----:B------:R-:W-:Y:S01]  /*08c0*/  ISETP.GE.AND P3, PT, R14, RZ, PT ;  /* 0x000000ff0e00720c */ /* 0x000fe20003f66270 */
[----:B------:R-:W-:Y:S01]  /*08d0*/  STL [R1+0xe00], R204 ;  /* 0x000e00cc01007387 */ /* 0x000fe20000100800 */
[----:B------:R-:W-:Y:S01]  /*08e0*/  ISETP.GT.U32.AND P4, PT, R3, R6, PT ;  /* 0x000000060300720c */ /* 0x000fe20003f84070 */
[----:B------:R-:W-:Y:S01]  /*08f0*/  @!P1 IMAD.IADD R2, R2, 0x1, -R11 ;  /* 0x0000000102029824 */ /* 0x000fe200078e0a0b */
[----:B------:R-:W-:Y:S01]  /*0900*/  ISETP.NE.U32.AND P0, PT, R7, RZ, PT ;  /* 0x000000ff0700720c */ /* 0x000fe20003f05070 */
[----:B------:R-:W-:Y:S01]  /*0910*/  @!P2 IMAD.IADD R12, R12, 0x1, -R3 ;  /* 0x000000010c0ca824 */ /* 0x000fe200078e0a03 */
[----:B------:R-:W-:Y:S01]  /*0920*/  IADD3 R7, R206, 0x3, RZ ;  /* 0x00000003ce077810 */ /* 0x000fe20007ffe0ff */
[----:B------:R-:W-:Y:S01]  /*0930*/  IMAD.MOV R5, RZ, RZ, -R5 ;  /* 0x000000ffff057224 */ /* 0x000fe200078e0a05 */
[----:B------:R-:W-:-:S02]  /*0940*/  ISETP.GT.U32.AND P1, PT, R11, R2, PT ;  /* 0x000000020b00720c */ /* 0x000fc40003f24070 */
[C---:B------:R-:W-:Y:S01]  /*0950*/  ISETP.GT.U32.AND P6, PT, R3.reuse, R12, PT ;  /* 0x0000000c0300720c */ /* 0x040fe20003fc4070 */
[----:B------:R-:W-:Y:S01]  /*0960*/  IMAD R8, R3, R5, R8 ;  /* 0x0000000503087224 */ /* 0x000fe200078e0208 */
[----:B------:R-:W-:Y:S02]  /*0970*/  IABS R10, R7 ;  /* 0x00000007000a7213 */ /* 0x000fe40000000000 */
[----:B------:R-:W-:Y:S01]  /*0980*/  IADD3 R14, R206, 0x4, RZ ;  /* 0x00000004ce0e7810 */ /* 0x000fe20007ffe0ff */
[----:B------:R-:W-:Y:S01]  /*0990*/  @!P4 IMAD.IADD R6, R6, 0x1, -R3 ;  /* 0x000000010606c824 */ /* 0x000fe200078e0a03 */
[----:B------:R-:W-:Y:S01]  /*09a0*/  ISETP.GE.AND P4, PT, R7, RZ, PT ;  /* 0x000000ff0700720c */ /* 0x000fe20003f86270 */
[----:B------:R-:W-:Y:S01]  /*09b0*/  IMAD.HI.U32 R5, R4, R10, RZ ;  /* 0x0000000a04057227 */ /* 0x000fe200078e00ff */
[----:B------:R-:W-:Y:S02]  /*09c0*/  ISETP.GE.AND P2, PT, R13, RZ, PT ;  /* 0x000000ff0d00720c */ /* 0x000fe40003f46270 */
[----:B------:R-:W-:Y:S01]  /*09d0*/  IABS R13, R16 ;  /* 0x00000010000d7213 */ /* 0x000fe20000000000 */
[----:B------:R-:W-:Y:S01]  /*09e0*/  @!P1 IMAD.IADD R2, R2, 0x1, -R11 ;  /* 0x0000000102029824 */ /* 0x000fe200078e0a0b */
[C---:B------:R-:W-:Y:S01]  /*09f0*/  ISETP.GT.U32.AND P1, PT, R3.reuse, R8, PT ;  /* 0x000000080300720c */ /* 0x040fe20003f24070 */
[----:B------:R-:W-:Y:S01]  /*0a00*/  @!P6 IMAD.IADD R12, R12, 0x1, -R3 ;  /* 0x000000010c0ce824 */ /* 0x000fe200078e0a03 */
[----:B------:R-:W-:Y:S01]  /*0a10*/  ISETP.GT.U32.AND P6, PT, R3, R6, PT ;  /* 0x000000060300720c */ /* 0x000fe20003fc4070 */
[----:B------:R-:W-:Y:S01]  /*0a20*/  IMAD.MOV R5, RZ, RZ, -R5 ;  /* 0x000000ffff057224 */ /* 0x000fe200078e0a05 */
[----:B------:R-:W-:Y:S01]  /*0a30*/  IABS R11, R14 ;  /* 0x0000000e000b7213 */ /* 0x000fe20000000000 */
[----:B------:R-:W-:Y:S01]  /*0a40*/  IMAD.HI.U32 R9, R4, R13, RZ ;  /* 0x0000000d04097227 */ /* 0x000fe200078e00ff */
[----:B------:R-:W-:-:S02]  /*0a50*/  IADD3 R30, R206, 0x50, RZ ;  /* 0x00000050ce1e7810 */ /* 0x000fc40007ffe0ff */
[----:B------:R-:W-:Y:S01]  /*0a60*/  IADD3 R31, R206, 0x51, RZ ;  /* 0x00000051ce1f7810 */ /* 0x000fe20007ffe0ff */
[----:B------:R-:W-:Y:S01]  /*0a70*/  IMAD.HI.U32 R7, R4, R11, RZ ;  /* 0x0000000b04077227 */ /* 0x000fe200078e00ff */
[C---:B------:R-:W-:Y:S02]  /*0a80*/  IADD3 R32, R206.reuse, 0x52, RZ ;  /* 0x00000052ce207810 */ /* 0x040fe40007ffe0ff */
[----:B------:R-:W-:Y:S01]  /*0a90*/  IADD3 R33, R206, 0x53, RZ ;  /* 0x00000053ce217810 */ /* 0x000fe20007ffe0ff */
[--C-:B------:R-:W-:Y:S01]  /*0aa0*/  @!P1 IMAD.IADD R8, R8, 0x1, -R3.reuse ;  /* 0x0000000108089824 */ /* 0x100fe200078e0a03 */
[----:B------:R-:W-:Y:S01]  /*0ab0*/  IABS R28, R32 ;  /* 0x00000020001c7213 */ /* 0x000fe20000000000 */
[C---:B------:R-:W-:Y:S01]  /*0ac0*/  IMAD R10, R3.reuse, R5, R10 ;  /* 0x00000005030a7224 */ /* 0x040fe200078e020a */
[----:B------:R-:W-:Y:S01]  /*0ad0*/  IADD3 R34, R206, 0x54, RZ ;  /* 0x00000054ce227810 */ /* 0x000fe20007ffe0ff */
[----:B------:R-:W-:Y:S01]  /*0ae0*/  IMAD.MOV.U32 R5, RZ, RZ, R12 ;  /* 0x000000ffff057224 */ /* 0x000fe200078e000c */
[C---:B------:R-:W-:Y:S01]  /*0af0*/  ISETP.GT.U32.AND P1, PT, R3.reuse, R8, PT ;  /* 0x000000080300720c */ /* 0x040fe20003f24070 */
[----:B------:R-:W-:Y:S01]  /*0b00*/  @!P6 IMAD.IADD R6, R6, 0x1, -R3 ;  /* 0x000000010606e824 */ /* 0x000fe200078e0a03 */
[C---:B------:R-:W-:Y:S01]  /*0b10*/  ISETP.GT.U32.AND P6, PT, R3.reuse, R10, PT ;  /* 0x0000000a0300720c */ /* 0x040fe20003fc4070 */
[----:B------:R-:W-:Y:S01]  /*0b20*/  IMAD.MOV R12, RZ, RZ, -R7 ;  /* 0x000000ffff0c7224 */ /* 0x000fe200078e0a07 */
[C---:B------:R-:W-:Y:S01]  /*0b30*/  IADD3 R36, R206.reuse, 0x56, RZ ;  /* 0x00000056ce247810 */ /* 0x040fe20007ffe0ff */
[----:B------:R-:W-:Y:S01]  /*0b40*/  IMAD.MOV.U32 R18, RZ, RZ, R6 ;  /* 0x000000ffff127224 */ /* 0x000fe200078e0006 */
[C---:B------:R-:W-:Y:S01]  /*0b50*/  IADD3 R35, R206.reuse, 0x55, RZ ;  /* 0x00000055ce237810 */ /* 0x040fe20007ffe0ff */
[C---:B------:R-:W-:Y:S01]  /*0b60*/  IMAD R6, R3.reuse, R12, R11 ;  /* 0x0000000c03067224 */ /* 0x040fe200078e020b */
[----:B------:R-:W-:Y:S01]  /*0b70*/  IADD3 R37, R206, 0x57, RZ ;  /* 0x00000057ce257810 */ /* 0x000fe20007ffe0ff */
[----:B------:R-:W-:Y:S01]  /*0b80*/  @!P5 IMAD.MOV R5, RZ, RZ, -R5 ;  /* 0x000000ffff05d224 */ /* 0x000fe200078e0a05 */
[----:B------:R-:W-:Y:S01]  /*0b90*/  ISETP.GE.AND P5, PT, R14, RZ, PT ;  /* 0x000000ff0e00720c */ /* 0x000fe20003fa6270 */
[----:B------:R-:W-:Y:S01]  /*0ba0*/  IMAD.MOV R14, RZ, RZ, -R9 ;  /* 0x000000ffff0e7224 */ /* 0x000fe200078e0a09 */
[----:B------:R-:W-:Y:S01]  /*0bb0*/  IADD3 R45, R206, 0x5e, RZ ;  /* 0x0000005ece2d7810 */ /* 0x000fe20007ffe0ff */
[----:B------:R-:W-:Y:S01]  /*0bc0*/  @!P1 IMAD.IADD R8, R8, 0x1, -R3 ;  /* 0x0000000108089824 */ /* 0x000fe200078e0a03 */
[C---:B------:R-:W-:Y:S01]  /*0bd0*/  ISETP.GT.U32.AND P1, PT, R3.reuse, R6, PT ;  /* 0x000000060300720c */ /* 0x040fe20003f24070 */
[----:B------:R1:W-:Y:S01]  /*0be0*/  STL [R1+0xe04], R5 ;  /* 0x000e040501007387 */ /* 0x0003e20000100800 */
[C---:B------:R-:W-:Y:S01]  /*0bf0*/  IMAD R12, R3.reuse, R14, R13 ;  /* 0x0000000e030c7224 */ /* 0x040fe200078e020d */
[----:B------:R-:W-:Y:S01]  /*0c00*/  IABS R13, R19 ;  /* 0x00000013000d7213 */ /* 0x000fe20000000000 */
[----:B------:R-:W-:Y:S01]  /*0c10*/  @!P6 IMAD.IADD R10, R10, 0x1, -R3 ;  /* 0x000000010a0ae824 */ /* 0x000fe200078e0a03 */
[----:B------:R-:W-:Y:S01]  /*0c20*/  IADD3 R62, R206, 0x6d, RZ ;  /* 0x0000006dce3e7810 */ /* 0x000fe20007ffe0ff */
[----:B------:R-:W-:Y:S01]  /*0c30*/  @!P2 IMAD.MOV R18, RZ, RZ, -R18 ;  /* 0x000000ffff12a224 */ /* 0x000fe200078e0a12 */
[----:B------:R-:W-:Y:S01]  /*0c40*/  ISETP.GE.AND P2, PT, R16, RZ, PT ;  /* 0x000000ff1000720c */ /* 0x000fe20003f46270 */
[----:B------:R-:W-:Y:S01]  /*0c50*/  IMAD.MOV.U32 R9, RZ, RZ, R15 ;  /* 0x000000ffff097224 */ /* 0x000fe200078e000f */
[C---:B------:R-:W-:Y:S01]  /*0c60*/  ISETP.GT.U32.AND P6, PT, R3.reuse, R10, PT ;  /* 0x0000000a0300720c */ /* 0x040fe20003fc4070 */
[----:B-1----:R-:W-:Y:S01]  /*0c70*/  IMAD.MOV.U32 R5, RZ, RZ, R8 ;  /* 0x000000ffff057224 */ /* 0x002fe200078e0008 */
[----:B------:R1:W-:Y:S02]  /*0c80*/  STL [R1+0xf4], R18 ;  /* 0x0000f41201007387 */ /* 0x0003e40000100800 */
[----:B------:R-:W-:Y:S01]  /*0c90*/  @!P1 IMAD.IADD R6, R6, 0x1, -R3 ;  /* 0x0000000106069824 */ /* 0x000fe200078e0a03 */
[----:B------:R-:W-:Y:S01]  /*0ca0*/  IABS R15, R20 ;  /* 0x00000014000f7213 */ /* 0x000fe20000000000 */
[----:B------:R-:W-:Y:S01]  /*0cb0*/  @!P3 IMAD.MOV R5, RZ, RZ, -R5 ;  /* 0x000000ffff05b224 */ /* 0x000fe200078e0a05 */
[C---:B------:R-:W-:Y:S01]  /*0cc0*/  ISETP.GT.U32.AND P3, PT, R3.reuse, R12, PT ;  /* 0x0000000c0300720c */ /* 0x040fe20003f64070 */
[----:B------:R-:W-:Y:S01]  /*0cd0*/  IMAD.HI.U32 R7, R4, R9, RZ ;  /* 0x0000000904077227 */ /* 0x000fe200078e00ff */
[----:B------:R-:W-:-:S02]  /*0ce0*/  ISETP.GT.U32.AND P1, PT, R3, R6, PT ;  /* 0x000000060300720c */ /* 0x000fc40003f24070 */
[----:B------:R2:W-:Y:S01]  /*0cf0*/  STL [R1+0xf0], R5 ;  /* 0x0000f00501007387 */ /* 0x0005e20000100800 */
[----:B------:R-:W-:Y:S01]  /*0d00*/  IMAD.MOV R8, RZ, RZ, -R7 ;  /* 0x000000ffff087224 */ /* 0x000fe200078e0a07 */
[----:B-1----:R-:W-:Y:S01]  /*0d10*/  IADD3 R18, R206, 0x7, RZ ;  /* 0x00000007ce127810 */ /* 0x002fe20007ffe0ff */
[----:B------:R-:W-:Y:S01]  /*0d20*/  @!P6 IMAD.IADD R10, R10, 0x1, -R3 ;  /* 0x000000010a0ae824 */ /* 0x000fe200078e0a03 */
[----:B------:R-:W-:Y:S01]  /*0d30*/  IADD3 R64, R206, 0x6f, RZ ;  /* 0x0000006fce407810 */ /* 0x000fe20007ffe0ff */
[C---:B------:R-:W-:Y:S01]  /*0d40*/  IMAD R8, R3.reuse, R8, R9 ;  /* 0x0000000803087224 */ /* 0x040fe200078e0209 */
[----:B------:R-:W-:Y:S01]  /*0d50*/  IABS R11, R18 ;  /* 0x00000012000b7213 */ /* 0x000fe20000000000 */
[----:B------:R-:W-:Y:S01]  /*0d60*/  IMAD.HI.U32 R9, R4, R13, RZ ;  /* 0x0000000d04097227 */ /* 0x000fe200078e00ff */
[----:B------:R-:W-:Y:S02]  /*0d70*/  IADD3 R65, R206, 0x70, RZ ;  /* 0x00000070ce417810 */ /* 0x000fe40007ffe0ff */
[----:B------:R-:W-:Y:S01]  /*0d80*/  ISETP.GT.U32.AND P6, PT, R3, R8, PT ;  /* 0x000000080300720c */ /* 0x000fe20003fc4070 */
[----:B------:R-:W-:Y:S01]  /*0d90*/  @!P3 IMAD.IADD R12, R12, 0x1, -R3 ;  /* 0x000000010c0cb824 */ /* 0x000fe200078e0a03 */
[----:B------:R-:W-:Y:S01]  /*0da0*/  IADD3 R63, R206, 0x6e, RZ ;  /* 0x0000006ece3f7810 */ /* 0x000fe20007ffe0ff */
[----:B------:R-:W-:Y:S01]  /*0db0*/  IMAD.HI.U32 R7, R4, R11, RZ ;  /* 0x0000000b04077227 */ /* 0x000fe200078e00ff */
[----:B------:R-:W-:-:S02]  /*0dc0*/  IADD3 R66, R206, 0x71, RZ ;  /* 0x00000071ce427810 */ /* 0x000fc40007ffe0ff */
[C---:B------:R-:W-:Y:S01]  /*0dd0*/  ISETP.GT.U32.AND P3, PT, R3.reuse, R12, PT ;  /* 0x0000000c0300720c */ /* 0x040fe20003f64070 */
[----:B--2---:R-:W-:Y:S01]  /*0de0*/  IMAD.MOV.U32 R5, RZ, RZ, R10 ;  /* 0x000000ffff057224 */ /* 0x004fe200078e000a */
[----:B------:R-:W-:Y:S01]  /*0df0*/  IADD3 R68, R206, 0x73, RZ ;  /* 0x00000073ce447810 */ /* 0x000fe20007ffe0ff */
[----:B------:R-:W-:Y:S01]  /*0e00*/  IMAD.HI.U32 R10, R4, R15, RZ ;  /* 0x0000000f040a7227 */ /* 0x000fe200078e00ff */
[C---:B------:R-:W-:Y:S02]  /*0e10*/  IADD3 R67, R206.reuse, 0x72, RZ ;  /* 0x00000072ce437810 */ /* 0x040fe40007ffe0ff */
[C---:B------:R-:W-:Y:S01]  /*0e20*/  IADD3 R69, R206.reuse, 0x74, RZ ;  /* 0x00000074ce457810 */ /* 0x040fe20007ffe0ff */
[----:B------:R-:W-:Y:S01]  /*0e30*/  IMAD.MOV R14, RZ, RZ, -R7 ;  /* 0x000000ffff0e7224 */ /* 0x000fe200078e0a07 */
[----:B------:R-:W-:Y:S01]  /*0e40*/  IADD3 R74, R206, 0x79, RZ ;  /* 0x00000079ce4a7810 */ /* 0x000fe20007ffe0ff */
[----:B------:R-:W-:Y:S01]  /*0e50*/  @!P1 IMAD.IADD R6, R6, 0x1, -R3 ;  /* 0x0000000106069824 */ /* 0x000fe200078e0a03 */
[----:B------:R-:W-:Y:S01]  /*0e60*/  ISETP.GE.AND P1, PT, R18, RZ, PT ;  /* 0x000000ff1200720c */ /* 0x000fe20003f26270 */
[----:B------:R-:W-:Y:S01]  /*0e70*/  IMAD.MOV R18, RZ, RZ, -R10 ;  /* 0x000000ffff127224 */ /* 0x000fe200078e0a0a */
[C---:B------:R-:W-:Y:S01]  /*0e80*/  IADD3 R75, R206.reuse, 0x7a, RZ ;  /* 0x0000007ace4b7810 */ /* 0x040fe20007ffe0ff */
[----:B------:R-:W-:Y:S01]  /*0e90*/  IMAD.MOV R16, RZ, RZ, -R9 ;  /* 0x000000ffff107224 */ /* 0x000fe200078e0a09 */
[C---:B------:R-:W-:Y:S01]  /*0ea0*/  IADD3 R76, R206.reuse, 0x7b, RZ ;  /* 0x0000007bce4c7810 */ /* 0x040fe20007ffe0ff */
[C---:B------:R-:W-:Y:S01]  /*0eb0*/  IMAD R10, R3.reuse, R14, R11 ;  /* 0x0000000e030a7224 */ /* 0x040fe200078e020b */
[----:B------:R-:W-:Y:S01]  /*0ec0*/  IABS R70, R75 ;  /* 0x0000004b00467213 */ /* 0x000fe20000000000 */
[C---:B------:R-:W-:Y:S01]  /*0ed0*/  IMAD R14, R3.reuse, R16, R13 ;  /* 0x00000010030e7224 */ /* 0x040fe200078e020d */
[----:B------:R-:W-:Y:S01]  /*0ee0*/  IADD3 R13, R206, 0xa, RZ ;  /* 0x0000000ace0d7810 */ /* 0x000fe20007ffe0ff */
[--C-:B------:R-:W-:Y:S01]  /*0ef0*/  @!P3 IMAD.IADD R12, R12, 0x1, -R3.reuse ;  /* 0x000000010c0cb824 */ /* 0x100fe200078e0a03 */
[C---:B------:R-:W-:Y:S01]  /*0f00*/  ISETP.GT.U32.AND P3, PT, R3.reuse, R10, PT ;  /* 0x0000000a0300720c */ /* 0x040fe20003f64070 */
[----:B------:R-:W-:Y:S01]  /*0f10*/  IMAD.MOV.U32 R21, RZ, RZ, R6 ;  /* 0x000000ffff157224 */ /* 0x000fe200078e0006 */
[----:B------:R-:W-:Y:S01]  /*0f20*/  IABS R9, R13 ;  /* 0x0000000d00097213 */ /* 0x000fe20000000000 */
[----:B------:R-:W-:Y:S01]  /*0f30*/  @!P6 IMAD.IADD R8, R8, 0x1, -R3 ;  /* 0x000000010808e824 */ /* 0x000fe200078e0a03 */
[----:B------:R-:W-:Y:S01]  /*0f40*/  IADD3 R77, R206, 0x7c, RZ ;  /* 0x0000007cce4d7810 */ /* 0x000fe20007ffe0ff */
[----:B------:R-:W-:Y:S01]  /*0f50*/  @!P5 IMAD.MOV R21, RZ, RZ, -R21 ;  /* 0x000000ffff15d224 */ /* 0x000fe200078e0a15 */
[C---:B------:R-:W-:Y:S01]  /*0f60*/  ISETP.GT.U32.AND P5, PT, R3.reuse, R14, PT ;  /* 0x0000000e0300720c */ /* 0x040fe20003fa4070 */
[C---:B------:R-:W-:Y:S01]  /*0f70*/  IMAD R16, R3.reuse, R18, R15 ;  /* 0x0000001203107224 */ /* 0x040fe200078e020f */
[----:B------:R-:W-:Y:S01]  /*0f80*/  ISETP.GT.U32.AND P6, PT, R3, R8, PT ;  /* 0x000000080300720c */ /* 0x000fe20003fc4070 */
[----:B------:R-:W-:Y:S01]  /*0f90*/  @!P4 IMAD.MOV R5, RZ, RZ, -R5 ;  /* 0x000000ffff05c224 */ /* 0x000fe200078e0a05 */
[----:B------:R-:W-:Y:S01]  /*0fa0*/  ISETP.GE.AND P4, PT, R17, RZ, PT ;  /* 0x000000ff1100720c */ /* 0x000fe20003f86270 */
[----:B------:R-:W-:Y:S01]  /*0fb0*/  IMAD.HI.U32 R6, R4, R9, RZ ;  /* 0x0000000904067227 */ /* 0x000fe200078e00ff */
[----:B------:R-:W-:-:S02]  /*0fc0*/  IADD3 R15, R206, 0xb, RZ ;  /* 0x0000000bce0f7810 */ /* 0x000fc40007ffe0ff */
[----:B------:R1:W-:Y:S01]  /*0fd0*/  STL [R1+0xec], R5 ;  /* 0x0000ec0501007387 */ /* 0x0003e20000100800 */
[--C-:B------:R-:W-:Y:S01]  /*0fe0*/  @!P3 IMAD.IADD R10, R10, 0x1, -R3.reuse ;  /* 0x000000010a0ab824 */ /* 0x100fe200078e0a03 */
[----:B------:R-:W-:Y:S01]  /*0ff0*/  IABS R11, R15 ;  /* 0x0000000f000b7213 */ /* 0x000fe20000000000 */
[----:B------:R-:W-:Y:S01]  /*1000*/  IMAD.MOV R6, RZ, RZ, -R6 ;  /* 0x000000ffff067224 */ /* 0x000fe200078e0a06 */
[----:B------:R2:W-:Y:S01]  /*1010*/  STL [R1+0xe8], R21 ;  /* 0x0000e81501007387 */ /* 0x0005e20000100800 */
[--C-:B------:R-:W-:Y:S01]  /*1020*/  @!P5 IMAD.IADD R14, R14, 0x1, -R3.reuse ;  /* 0x000000010e0ed824 */ /* 0x100fe200078e0a03 */
[C---:B------:R-:W-:Y:S01]  /*1030*/  ISETP.GT.U32.AND P5, PT, R3.reuse, R10, PT ;  /* 0x0000000a0300720c */ /* 0x040fe20003fa4070 */
[----:B------:R-:W-:Y:S01]  /*1040*/  @!P6 IMAD.IADD R8, R8, 0x1, -R3 ;  /* 0x000000010808e824 */ /* 0x000fe200078e0a03 */
[C---:B------:R-:W-:Y:S01]  /*1050*/  ISETP.GT.U32.AND P6, PT, R3.reuse, R16, PT ;  /* 0x000000100300720c */ /* 0x040fe20003fc4070 */
[----:B------:R-:W-:Y:S01]  /*1060*/  IMAD R6, R3, R6, R9 ;  /* 0x0000000603067224 */ /* 0x000fe200078e0209 */
[C---:B------:R-:W-:Y:S01]  /*1070*/  IADD3 R17, R206.reuse, 0xc, RZ ;  /* 0x0000000cce117810 */ /* 0x040fe20007ffe0ff */
[----:B-1----:R-:W-:Y:S01]  /*1080*/  IMAD.MOV.U32 R5, RZ, RZ, R12 ;  /* 0x000000ffff057224 */ /* 0x002fe200078e000c */
[----:B------:R-:W-:Y:S01]  /*1090*/  IADD3 R18, R206, 0xd, RZ ;  /* 0x0000000dce127810 */ /* 0x000fe20007ffe0ff */
[----:B------:R-:W-:Y:S01]  /*10a0*/  IMAD.HI.U32 R7, R4, R11, RZ ;  /* 0x0000000b04077227 */ /* 0x000fe200078e00ff */
[----:B------:R-:W-:-:S02]  /*10b0*/  IABS R12, R17 ;  /* 0x00000011000c7213 */ /* 0x000fc40000000000 */
[----:B------:R-:W-:Y:S01]  /*10c0*/  ISETP.GE.AND P3, PT, R20, RZ, PT ;  /* 0x000000ff1400720c */ /* 0x000fe20003f66270 */
[----:B------:R-:W-:Y:S01]  /*10d0*/  @!P2 IMAD.MOV R5, RZ, RZ, -R5 ;  /* 0x000000ffff05a224 */ /* 0x000fe200078e0a05 */
[----:B------:R-:W-:Y:S01]  /*10e0*/  ISETP.GE.AND P2, PT, R19, RZ, PT ;  /* 0x000000ff1300720c */ /* 0x000fe20003f46270 */
[--C-:B------:R-:W-:Y:S01]  /*10f0*/  @!P5 IMAD.IADD R10, R10, 0x1, -R3.reuse ;  /* 0x000000010a0ad824 */ /* 0x100fe200078e0a03 */
[C---:B------:R-:W-:Y:S01]  /*1100*/  ISETP.GT.U32.AND P5, PT, R3.reuse, R6, PT ;  /* 0x000000060300720c */ /* 0x040fe20003fa4070 */
[----:B------:R-:W-:Y:S01]  /*1110*/  @!P6 IMAD.IADD R16, R16, 0x1, -R3 ;  /* 0x000000011010e824 */ /* 0x000fe200078e0a03 */
[----:B------:R1:W-:Y:S01]  /*1120*/  STL [R1+0xe4], R5 ;  /* 0x0000e40501007387 */ /* 0x0003e20000100800 */
[----:B------:R-:W-:Y:S02]  /*1130*/  ISETP.GT.U32.AND P6, PT, R3, R14, PT ;  /* 0x0000000e0300720c */ /* 0x000fe40003fc4070 */
[C---:B------:R-:W-:Y:S02]  /*1140*/  IADD3 R19, R206.reuse, 0xe, RZ ;  /* 0x0000000ece137810 */ /* 0x040fe40007ffe0ff */
[----:B------:R-:W-:-:S02]  /*1150*/  IADD3 R20, R206, 0x11, RZ ;  /* 0x00000011ce147810 */ /* 0x000fc40007ffe0ff */
[C---:B--2---:R-:W-:Y:S02]  /*1160*/  IADD3 R21, R206.reuse, 0x13, RZ ;  /* 0x00000013ce157810 */ /* 0x044fe40007ffe0ff */
[C---:B------:R-:W-:Y:S01]  /*1170*/  IADD3 R78, R206.reuse, 0x7d, RZ ;  /* 0x0000007dce4e7810 */ /* 0x040fe20007ffe0ff */
[----:B-1----:R-:W-:Y:S01]  /*1180*/  IMAD.MOV.U32 R5, RZ, RZ, R8 ;  /* 0x000000ffff057224 */ /* 0x002fe200078e0008 */
[----:B------:R-:W-:Y:S01]  /*1190*/  IADD3 R79, R206, 0x7e, RZ ;  /* 0x0000007ece4f7810 */ /* 0x000fe20007ffe0ff */
[----:B------:R-:W-:Y:S01]  /*11a0*/  IMAD.MOV R8, RZ, RZ, -R7 ;  /* 0x000000ffff087224 */ /* 0x000fe200078e0a07 */
[----:B------:R-:W-:Y:S01]  /*11b0*/  IABS R71, R78 ;  /* 0x0000004e00477213 */ /* 0x000fe20000000000 */
[----:B------:R-:W-:Y:S01]  /*11c0*/  @!P4 IMAD.MOV R5, RZ, RZ, -R5 ;  /* 0x000000ffff05c224 */ /* 0x000fe200078e0a05 */
[C---:B------:R-:W-:Y:S01]  /*11d0*/  ISETP.GT.U32.AND P4, PT, R3.reuse, R16, PT ;  /* 0x000000100300720c */ /* 0x040fe20003f84070 */
[----:B------:R-:W-:Y:S01]  /*11e0*/  IMAD R8, R3, R8, R11 ;  /* 0x0000000803087224 */ /* 0x000fe200078e020b */
[----:B------:R-:W-:Y:S01]  /*11f0*/  IABS R11, R18 ;  /* 0x00000012000b7213 */ /* 0x000fe20000000000 */
[----:B------:R-:W-:Y:S01]  /*1200*/  @!P5 IMAD.IADD R6, R6, 0x1, -R3 ;  /* 0x000000010606d824 */ /* 0x000fe200078e0a03 */
[----:B------:R1:W-:Y:S01]  /*1210*/  STL [R1+0xe0], R5 ;  /* 0x0000e00501007387 */ /* 0x0003e20000100800 */
[----:B------:R-:W-:Y:S01]  /*1220*/  IMAD.HI.U32 R7, R4, R12, RZ ;  /* 0x0000000c04077227 */ /* 0x000fe200078e00ff */
[----:B------:R-:W-:-:S02]  /*1230*/  ISETP.GE.AND P5, PT, R15, RZ, PT ;  /* 0x000000ff0f00720c */ /* 0x000fc40003fa6270 */
[----:B------:R-:W-:Y:S01]  /*1240*/  IADD3 R15, R206, 0xf, RZ ;  /* 0x0000000fce0f7810 */ /* 0x000fe20007ffe0ff */
[----:B------:R-:W-:Y:S01]  /*1250*/  @!P6 IMAD.IADD R14, R14, 0x1, -R3 ;  /* 0x000000010e0ee824 */ /* 0x000fe200078e0a03 */
[C---:B------:R-:W-:Y:S01]  /*1260*/  ISETP.GT.U32.AND P6, PT, R3.reuse, R8, PT ;  /* 0x000000080300720c */ /* 0x040fe20003fc4070 */
[----:B------:R-:W-:Y:S01]  /*1270*/  IMAD.MOV R9, RZ, RZ, -R7 ;  /* 0x000000ffff097224 */ /* 0x000fe200078e0a07 */
[----:B------:R-:W-:Y:S01]  /*1280*/  IABS R72, R79 ;  /* 0x0000004f00487213 */ /* 0x000fe20000000000 */
[----:B------:R-:W-:Y:S01]  /*1290*/  IMAD.HI.U32 R7, R4, R11, RZ ;  /* 0x0000000b04077227 */ /* 0x000fe200078e00ff */
[C---:B------:R-:W-:Y:S02]  /*12a0*/  IADD3 R80, R206.reuse, 0x7f, RZ ;  /* 0x0000007fce507810 */ /* 0x040fe40007ffe0ff */
[C---:B------:R-:W-:Y:S01]  /*12b0*/  IADD3 R81, R206.reuse, 0x80, RZ ;  /* 0x00000080ce517810 */ /* 0x040fe20007ffe0ff */
[----:B-1----:R-:W-:Y:S01]  /*12c0*/  IMAD.MOV.U32 R5, RZ, RZ, R10 ;  /* 0x000000ffff057224 */ /* 0x002fe200078e000a */
[----:B------:R-:W-:Y:S01]  /*12d0*/  IABS R73, R80 ;  /* 0x0000005000497213 */ /* 0x000fe20000000000 */
[----:B------:R-:W-:Y:S01]  /*12e0*/  IMAD.MOV R10, RZ, RZ, -R7 ;  /* 0x000000ffff0a7224 */ /* 0x000fe200078e0a07 */
[----:B------:R-:W-:Y:S01]  /*12f0*/  IADD3 R82, R206, 0x81, RZ ;  /* 0x00000081ce527810 */ /* 0x000fe20007ffe0ff */
[----:B------:R-:W-:Y:S01]  /*1300*/  @!P1 IMAD.MOV R5, RZ, RZ, -R5 ;  /* 0x000000ffff059224 */ /* 0x000fe200078e0a05 */
[----:B------:R-:W-:Y:S01]  /*1310*/  ISETP.GT.U32.AND P1, PT, R3, R6, PT ;  /* 0x000000060300720c */ /* 0x000fe20003f24070 */
[----:B------:R-:W-:Y:S01]  /*1320*/  @!P4 IMAD.IADD R16, R16, 0x1, -R3 ;  /* 0x000000011010c824 */ /* 0x000fe200078e0a03 */
[----:B------:R-:W-:Y:S01]  /*1330*/  ISETP.GE.AND P4, PT, R13, RZ, PT ;  /* 0x000000ff0d00720c */ /* 0x000fe20003f86270 */
[C---:B------:R-:W-:Y:S01]  /*1340*/  IMAD R10, R3.reuse, R10, R11 ;  /* 0x0000000a030a7224 */ /* 0x040fe200078e020b */
[----:B------:R-:W-:Y:S01]  /*1350*/  IABS R13, R19 ;  /* 0x00000013000d7213 */ /* 0x000fe20000000000 */
[C---:B------:R-:W-:Y:S01]  /*1360*/  IMAD R12, R3.reuse, R9, R12 ;  /* 0x00000009030c7224 */ /* 0x040fe200078e020c */
[----:B------:R1:W-:Y:S01]  /*1370*/  STL [R1+0xdc], R5 ;  /* 0x0000dc0501007387 */ /* 0x0003e20000100800 */
[----:B------:R-:W-:Y:S01]  /*1380*/  @!P6 IMAD.IADD R8, R8, 0x1, -R3 ;  /* 0x000000010808e824 */ /* 0x000fe200078e0a03 */
[----:B------:R-:W-:Y:S01]  /*1390*/  IADD3 R85, R206, 0x86, RZ ;  /* 0x00000086ce557810 */ /* 0x000fe20007ffe0ff */
[----:B------:R-:W-:Y:S01]  /*13a0*/  IMAD.MOV.U32 R9, RZ, RZ, R13 ;  /* 0x000000ffff097224 */ /* 0x000fe200078e000d */
[----:B------:R-:W-:Y:S01]  /*13b0*/  IABS R13, R20 ;  /* 0x00000014000d7213 */ /* 0x000fe20000000000 */
[----:B------:R-:W-:Y:S01]  /*13c0*/  IMAD.MOV.U32 R42, RZ, RZ, R16 ;  /* 0x000000ffff2a7224 */ /* 0x000fe200078e0010 */
[C---:B------:R-:W-:Y:S01]  /*13d0*/  ISETP.GT.U32.AND P6, PT, R3.reuse, R8, PT ;  /* 0x000000080300720c */ /* 0x040fe20003fc4070 */
[----:B------:R-:W-:Y:S01]  /*13e0*/  @!P1 IMAD.IADD R6, R6, 0x1, -R3 ;  /* 0x0000000106069824 */ /* 0x000fe200078e0a03 */
[----:B------:R-:W-:Y:S01]  /*13f0*/  ISETP.GT.U32.AND P1, PT, R3, R10, PT ;  /* 0x0000000a0300720c */ /* 0x000fe20003f24070 */
[----:B------:R-:W-:Y:S01]  /*1400*/  IMAD.HI.U32 R7, R4, R9, RZ ;  /* 0x0000000904077227 */ /* 0x000fe200078e00ff */
[----:B------:R-:W-:-:S02]  /*1410*/  IADD3 R86, R206, 0x87, RZ ;  /* 0x00000087ce567810 */ /* 0x000fc40007ffe0ff */
[C---:B------:R-:W-:Y:S01]  /*1420*/  IADD3 R88, R206.reuse, 0x89, RZ ;  /* 0x00000089ce587810 */ /* 0x040fe20007ffe0ff */
[----:B-1----:R-:W-:Y:S01]  /*1430*/  IMAD.MOV.U32 R5, RZ, RZ, R14 ;  /* 0x000000ffff057224 */ /* 0x002fe200078e000e */
[C---:B------:R-:W-:Y:S01]  /*1440*/  IADD3 R87, R206.reuse, 0x88, RZ ;  /* 0x00000088ce577810 */ /* 0x040fe20007ffe0ff */
[----:B------:R-:W-:Y:S01]  /*1450*/  IMAD.MOV R14, RZ, RZ, -R7 ;  /* 0x000000ffff0e7224 */ /* 0x000fe200078e0a07 */
[C---:B------:R-:W-:Y:S01]  /*1460*/  IADD3 R89, R206.reuse, 0x8a, RZ ;  /* 0x0000008ace597810 */ /* 0x040fe20007ffe0ff */
[----:B------:R-:W-:Y:S01]  /*1470*/  @!P3 IMAD.MOV R42, RZ, RZ, -R42 ;  /* 0x000000ffff2ab224 */ /* 0x000fe200078e0a2a */
[----:B------:R-:W-:Y:S01]  /*1480*/  ISETP.GE.AND P3, PT, R17, RZ, PT ;  /* 0x000000ff1100720c */ /* 0x000fe20003f66270 */
[C---:B------:R-:W-:Y:S01]  /*1490*/  IMAD R14, R3.reuse, R14, R9 ;  /* 0x0000000e030e7224 */ /* 0x040fe200078e0209 */
[----:B------:R-:W-:Y:S01]  /*14a0*/  IADD3 R17, R206, 0x10, RZ ;  /* 0x00000010ce117810 */ /* 0x000fe20007ffe0ff */
[--C-:B------:R-:W-:Y:S01]  /*14b0*/  @!P1 IMAD.IADD R10, R10, 0x1, -R3.reuse ;  /* 0x000000010a0a9824 */ /* 0x100fe200078e0a03 */
[----:B------:R-:W-:Y:S01]  /*14c0*/  IABS R9, R15 ;  /* 0x0000000f00097213 */ /* 0x000fe20000000000 */
[----:B------:R-:W-:Y:S01]  /*14d0*/  IMAD.MOV.U32 R40, RZ, RZ, R6 ;  /* 0x000000ffff287224 */ /* 0x000fe200078e0006 */
[----:B------:R-:W-:Y:S01]  /*14e0*/  IABS R11, R17 ;  /* 0x00000011000b7213 */ /* 0x000fe20000000000 */
[----:B------:R-:W-:Y:S01]  /*14f0*/  @!P6 IMAD.IADD R8, R8, 0x1, -R3 ;  /* 0x000000010808e824 */ /* 0x000fe200078e0a03 */
[C---:B------:R-:W-:Y:S01]  /*1500*/  ISETP.GT.U32.AND P6, PT, R3.reuse, R14, PT ;  /* 0x0000000e0300720c */ /* 0x040fe20003fc4070 */
[----:B------:R-:W-:Y:S01]  /*1510*/  @!P4 IMAD.MOV R40, RZ, RZ, -R40 ;  /* 0x000000ffff28c224 */ /* 0x000fe200078e0a28 */
[----:B------:R-:W-:Y:S01]  /*1520*/  ISETP.GT.U32.AND P4, PT, R3, R10, PT ;  /* 0x0000000a0300720c */ /* 0x000fe20003f84070 */
[----:B------:R-:W-:Y:S01]  /*1530*/  IMAD.HI.U32 R7, R4, R9, RZ ;  /* 0x0000000904077227 */ /* 0x000fe200078e00ff */
[----:B------:R-:W-:-:S02]  /*1540*/  IABS R83, R88 ;  /* 0x0000005800537213 */ /* 0x000fc40000000000 */
[----:B------:R-:W-:Y:S01]  /*1550*/  IABS R84, R89 ;  /* 0x0000005900547213 */ /* 0x000fe20000000000 */
[----:B------:R-:W-:Y:S01]  /*1560*/  IMAD.HI.U32 R6, R4, R11, RZ ;  /* 0x0000000b04067227 */ /* 0x000fe200078e00ff */
[C---:B------:R-:W-:Y:S02]  /*1570*/  IADD3 R92, R206.reuse, 0x8e, RZ ;  /* 0x0000008ece5c7810 */ /* 0x040fe40007ffe0ff */
[C---:B------:R-:W-:Y:S01]  /*1580*/  IADD3 R94, R206.reuse, 0x8f, RZ ;  /* 0x0000008fce5e7810 */ /* 0x040fe20007ffe0ff */
[----:B------:R-:W-:Y:S01]  /*1590*/  IMAD.MOV.U32 R43, RZ, RZ, R8 ;  /* 0x000000ffff2b7224 */ /* 0x000fe200078e0008 */
[C---:B------:R-:W-:Y:S01]  /*15a0*/  IADD3 R90, R206.reuse, 0x8d, RZ ;  /* 0x0000008dce5a7810 */ /* 0x040fe20007ffe0ff */
[----:B------:R-:W-:Y:S01]  /*15b0*/  IMAD.MOV R8, RZ, RZ, -R7 ;  /* 0x000000ffff087224 */ /* 0x000fe200078e0a07 */
[C---:B------:R-:W-:Y:S01]  /*15c0*/  IADD3 R96, R206.reuse, 0x91, RZ ;  /* 0x00000091ce607810 */ /* 0x040fe20007ffe0ff */
[----:B------:R-:W-:Y:S01]  /*15d0*/  IMAD.MOV R16, RZ, RZ, -R6 ;  /* 0x000000ffff107224 */ /* 0x000fe200078e0a06 */
[----:B------:R-:W-:Y:S01]  /*15e0*/  IADD3 R95, R206, 0x90, RZ ;  /* 0x00000090ce5f7810 */ /* 0x000fe20007ffe0ff */
[C---:B------:R-:W-:Y:S01]  /*15f0*/  IMAD R6, R3.reuse, R8, R9 ;  /* 0x0000000803067224 */ /* 0x040fe200078e0209 */
[----:B------:R-:W-:Y:S01]  /*1600*/  IABS R91, R96 ;  /* 0x00000060005b7213 */ /* 0x000fe20000000000 */
[----:B------:R-:W-:Y:S01]  /*1610*/  @!P2 IMAD.MOV R5, RZ, RZ, -R5 ;  /* 0x000000ffff05a224 */ /* 0x000fe200078e0a05 */
[C---:B------:R-:W-:Y:S01]  /*1620*/  ISETP.GT.U32.AND P2, PT, R3.reuse, R12, PT ;  /* 0x0000000c0300720c */ /* 0x040fe20003f44070 */
[----:B------:R-:W-:Y:S01]  /*1630*/  @!P4 IMAD.IADD R10, R10, 0x1, -R3 ;  /* 0x000000010a0ac824 */ /* 0x000fe200078e0a03 */
[----:B------:R-:W-:Y:S01]  /*1640*/  ISETP.GT.U32.AND P4, PT, R3, R6, PT ;  /* 0x000000060300720c */ /* 0x000fe20003f84070 */
[----:B------:R-:W-:Y:S01]  /*1650*/  IMAD.HI.U32 R7, R4, R13, RZ ;  /* 0x0000000d04077227 */ /* 0x000fe200078e00ff */
[----:B------:R1:W-:Y:S01]  /*1660*/  STL [R1+0xd8], R5 ;  /* 0x0000d80501007387 */ /* 0x0003e20000100800 */
[----:B------:R-:W-:-:S02]  /*1670*/  IADD3 R98, R206, 0x93, RZ ;  /* 0x00000093ce627810 */ /* 0x000fc40007ffe0ff */
[----:B------:R-:W-:Y:S01]  /*1680*/  @!P6 IMAD.IADD R14, R14, 0x1, -R3 ;  /* 0x000000010e0ee824 */ /* 0x000fe200078e0a03 */
[----:B------:R-:W-:Y:S01]  /*1690*/  IADD3 R97, R206, 0x92, RZ ;  /* 0x00000092ce617810 */ /* 0x000fe20007ffe0ff */
[C---:B------:R-:W-:Y:S01]  /*16a0*/  IMAD R8, R3.reuse, R16, R11 ;  /* 0x0000001003087224 */ /* 0x040fe200078e020b */
[----:B------:R-:W-:Y:S01]  /*16b0*/  IABS R11, R21 ;  /* 0x00000015000b7213 */ /* 0x000fe20000000000 */
[----:B------:R-:W-:Y:S01]  /*16c0*/  IMAD.MOV R16, RZ, RZ, -R7 ;  /* 0x000000ffff107224 */ /* 0x000fe200078e0a07 */
[C---:B------:R-:W-:Y:S01]  /*16d0*/  ISETP.GT.U32.AND P6, PT, R3.reuse, R14, PT ;  /* 0x0000000e0300720c */ /* 0x040fe20003fc4070 */
[----:B------:R-:W-:Y:S01]  /*16e0*/  @!P2 IMAD.IADD R12, R12, 0x1, -R3 ;  /* 0x000000010c0ca824 */ /* 0x000fe200078e0a03 */
[----:B------:R-:W-:Y:S01]  /*16f0*/  ISETP.GE.AND P2, PT, R18, RZ, PT ;  /* 0x000000ff1200720c */ /* 0x000fe20003f46270 */
[----:B------:R-:W-:Y:S01]  /*1700*/  IMAD R16, R3, R16, R13 ;  /* 0x0000001003107224 */ /* 0x000fe200078e020d */
[----:B------:R-:W-:Y:S01]  /*1710*/  IABS R13, R22 ;  /* 0x00000016000d7213 */ /* 0x000fe20000000000 */
[----:B------:R-:W-:Y:S01]  /*1720*/  @!P5 IMAD.MOV R43, RZ, RZ, -R43 ;  /* 0x000000ffff2bd224 */ /* 0x000fe200078e0a2b */
[----:B------:R-:W-:Y:S01]  /*1730*/  ISETP.GE.AND P5, PT, R19, RZ, PT ;  /* 0x000000ff1300720c */ /* 0x000fe20003fa6270 */
[----:B------:R-:W-:Y:S01]  /*1740*/  @!P4 IMAD.IADD R6, R6, 0x1, -R3 ;  /* 0x000000010606c824 */ /* 0x000fe200078e0a03 */
[C---:B------:R-:W-:Y:S01]  /*1750*/  ISETP.GT.U32.AND P4, PT, R3.reuse, R16, PT ;  /* 0x000000100300720c */ /* 0x040fe20003f84070 */
[----:B------:R-:W-:Y:S01]  /*1760*/  IMAD.MOV.U32 R59, RZ, RZ, R10 ;  /* 0x000000ffff3b7224 */ /* 0x000fe200078e000a */
[----:B------:R-:W-:-:S02]  /*1770*/  ISETP.GT.U32.AND P1, PT, R3, R12, PT ;  /* 0x0000000c0300720c */ /* 0x000fc40003f24070 */
[----:B------:R-:W-:Y:S01]  /*1780*/  IADD3 R19, R206, 0x12, RZ ;  /* 0x00000012ce137810 */ /* 0x000fe20007ffe0ff */
[----:B------:R-:W-:Y:S01]  /*1790*/  @!P6 IMAD.IADD R14, R14, 0x1, -R3 ;  /* 0x000000010e0ee824 */ /* 0x000fe200078e0a03 */
[----:B------:R-:W-:Y:S01]  /*17a0*/  ISETP.GT.U32.AND P6, PT, R3, R8, PT ;  /* 0x000000080300720c */ /* 0x000fe20003fc4070 */
[----:B------:R-:W-:Y:S01]  /*17b0*/  @!P2 IMAD.MOV R59, RZ, RZ, -R59 ;  /* 0x000000ffff3ba224 */ /* 0x000fe200078e0a3b */
[----:B------:R-:W-:Y:S01]  /*17c0*/  IABS R18, R19 ;  /* 0x0000001300127213 */ /* 0x000fe20000000000 */
[----:B------:R-:W-:Y:S01]  /*17d0*/  IMAD.MOV.U32 R56, RZ, RZ, R14 ;  /* 0x000000ffff387224 */ /* 0x000fe200078e000e */
[----:B------:R-:W-:Y:S02]  /*17e0*/  IABS R93, R98 ;  /* 0x00000062005d7213 */ /* 0x000fe40000000000 */
[----:B------:R-:W-:Y:S01]  /*17f0*/  IADD3 R99, R206, 0x94, RZ ;  /* 0x00000094ce637810 */ /* 0x000fe20007ffe0ff */
[----:B------:R-:W-:Y:S01]  /*1800*/  IMAD.HI.U32 R7, R4, R18, RZ ;  /* 0x0000001204077227 */ /* 0x000fe200078e00ff */
[----:B------:R-:W-:-:S02]  /*1810*/  IADD3 R100, R206, 0x97, RZ ;  /* 0x00000097ce647810 */ /* 0x000fc40007ffe0ff */
[----:B------:R-:W-:Y:S01]  /*1820*/  IADD3 R102, R206, 0x98, RZ ;  /* 0x00000098ce667810 */ /* 0x000fe20007ffe0ff */
[--C-:B------:R-:W-:Y:S01]  /*1830*/  @!P4 IMAD.IADD R16, R16, 0x1, -R3.reuse ;  /* 0x000000011010c824 */ /* 0x100fe200078e0a03 */
[----:B------:R-:W-:Y:S01]  /*1840*/  ISETP.GT.U32.AND P4, PT, R3, R6, PT ;  /* 0x000000060300720c */ /* 0x000fe20003f84070 */
[----:B------:R-:W-:Y:S01]  /*1850*/  @!P1 IMAD.IADD R12, R12, 0x1, -R3 ;  /* 0x000000010c0c9824 */ /* 0x000fe200078e0a03 */
[----:B------:R-:W-:Y:S01]  /*1860*/  ISETP.GE.AND P1, PT, R15, RZ, PT ;  /* 0x000000ff0f00720c */ /* 0x000fe20003f26270 */
[----:B------:R-:W-:Y:S01]  /*1870*/  IMAD.MOV R9, RZ, RZ, -R7 ;  /* 0x000000ffff097224 */ /* 0x000fe200078e0a07 */
[----:B------:R-:W-:Y:S01]  /*1880*/  IABS R15, R23 ;  /* 0x00000017000f7213 */ /* 0x000fe20000000000 */
[----:B------:R-:W-:Y:S01]  /*1890*/  IMAD.HI.U32 R7, R4, R11, RZ ;  /* 0x0000000b04077227 */ /* 0x000fe200078e00ff */
[C---:B------:R-:W-:Y:S02]  /*18a0*/  ISETP.GT.U32.AND P2, PT, R3.reuse, R16, PT ;  /* 0x000000100300720c */ /* 0x040fe40003f44070 */
[C---:B------:R-:W-:Y:S01]  /*18b0*/  IADD3 R103, R206.reuse, 0x99, RZ ;  /* 0x00000099ce677810 */ /* 0x040fe20007ffe0ff */
[----:B------:R-:W-:Y:S01]  /*18c0*/  IMAD.MOV.U32 R41, RZ, RZ, R12 ;  /* 0x000000ffff297224 */ /* 0x000fe200078e000c */
[C---:B------:R-:W-:Y:S01]  /*18d0*/  IADD3 R104, R206.reuse, 0x9a, RZ ;  /* 0x0000009ace687810 */ /* 0x040fe20007ffe0ff */
[----:B------:R-:W-:Y:S01]  /*18e0*/  IMAD R18, R3, R9, R18 ;  /* 0x0000000903127224 */ /* 0x000fe200078e0212 */
[C---:B------:R-:W-:Y:S01]  /*18f0*/  IADD3 R105, R206.reuse, 0x9b, RZ ;  /* 0x0000009bce697810 */ /* 0x040fe20007ffe0ff */
[----:B------:R-:W-:Y:S01]  /*1900*/  IMAD.MOV R12, RZ, RZ, -R7 ;  /* 0x000000ffff0c7224 */ /* 0x000fe200078e0a07 */
[----:B------:R-:W-:Y:S01]  /*1910*/  IADD3 R106, R206, 0x9c, RZ ;  /* 0x0000009cce6a7810 */ /* 0x000fe20007ffe0ff */
[----:B------:R-:W-:Y:S01]  /*1920*/  @!P6 IMAD.IADD R8, R8, 0x1, -R3 ;  /* 0x000000010808e824 */ /* 0x000fe200078e0a03 */
[----:B------:R-:W-:Y:S01]  /*1930*/  ISETP.GE.AND P6, PT, R17, RZ, PT ;  /* 0x000000ff1100720c */ /* 0x000fe20003fc6270 */
[C---:B------:R-:W-:Y:S01]  /*1940*/  IMAD R10, R3.reuse, R12, R11 ;  /* 0x0000000c030a7224 */ /* 0x040fe200078e020b */
[----:B------:R-:W-:Y:S01]  /*1950*/  IADD3 R17, R206, 0x1c, RZ ;  /* 0x0000001cce117810 */ /* 0x000fe20007ffe0ff */
[----:B------:R-:W-:Y:S01]  /*1960*/  @!P5 IMAD.MOV R56, RZ, RZ, -R56 ;  /* 0x000000ffff38d224 */ /* 0x000fe200078e0a38 */
[C---:B------:R-:W-:Y:S01]  /*1970*/  ISETP.GT.U32.AND P5, PT, R3.reuse, R18, PT ;  /* 0x000000120300720c */ /* 0x040fe20003fa4070 */
[----:B------:R-:W-:Y:S01]  /*1980*/  @!P3 IMAD.MOV R41, RZ, RZ, -R41 ;  /* 0x000000ffff29b224 */ /* 0x000fe200078e0a29 */
[----:B------:R-:W-:Y:S01]  /*1990*/  ISETP.GT.U32.AND P3, PT, R3, R8, PT ;  /* 0x000000080300720c */ /* 0x000fe20003f64070 */
[----:B------:R-:W-:Y:S01]  /*19a0*/  IMAD.HI.U32 R9, R4, R13, RZ ;  /* 0x0000000d04097227 */ /* 0x000fe200078e00ff */
[----:B------:R-:W-:-:S02]  /*19b0*/  IABS R101, R105 ;  /* 0x0000006900657213 */ /* 0x000fc40000000000 */
[----:B------:R-:W-:Y:S01]  /*19c0*/  IADD3 R107, R206, 0x9d, RZ ;  /* 0x0000009dce6b7810 */ /* 0x000fe20007ffe0ff */
[----:B------:R-:W-:Y:S01]  /*19d0*/  @!P4 IMAD.IADD R6, R6, 0x1, -R3 ;  /* 0x000000010606c824 */ /* 0x000fe200078e0a03 */
[C---:B------:R-:W-:Y:S01]  /*19e0*/  ISETP.GT.U32.AND P4, PT, R3.reuse, R10, PT ;  /* 0x0000000a0300720c */ /* 0x040fe20003f84070 */
[----:B------:R-:W-:Y:S01]  /*19f0*/  IMAD.MOV R14, RZ, RZ, -R9 ;  /* 0x000000ffff0e7224 */ /* 0x000fe200078e0a09 */
[C---:B------:R-:W-:Y:S01]  /*1a00*/  IADD3 R108, R206.reuse, 0x9e, RZ ;  /* 0x0000009ece6c7810 */ /* 0x040fe20007ffe0ff */
[----:B------:R-:W-:Y:S01]  /*1a10*/  IMAD.MOV.U32 R9, RZ, RZ, R15 ;  /* 0x000000ffff097224 */ /* 0x000fe200078e000f */
[C---:B------:R-:W-:Y:S01]  /*1a20*/  IADD3 R15, R206.reuse, 0x17, RZ ;  /* 0x00000017ce0f7810 */ /* 0x040fe20007ffe0ff */
[----:B------:R-:W-:Y:S01]  /*1a30*/  IMAD R12, R3, R14, R13 ;  /* 0x0000000e030c7224 */ /* 0x000fe200078e020d */
[----:B------:R-:W-:Y:S01]  /*1a40*/  IADD3 R13, R206, 0x16, RZ ;  /* 0x00000016ce0d7810 */ /* 0x000fe20007ffe0ff */
[----:B------:R-:W-:Y:S01]  /*1a50*/  IMAD.HI.U32 R7, R4, R9, RZ ;  /* 0x0000000904077227 */ /* 0x000fe200078e00ff */
[----:B------:R-:W-:-:S02]  /*1a60*/  IABS R11, R15 ;  /* 0x0000000f000b7213 */ /* 0x000fc40000000000 */
[----:B------:R-:W-:Y:S01]  /*1a70*/  IADD3 R109, R206, 0x9f, RZ ;  /* 0x0000009fce6d7810 */ /* 0x000fe20007ffe0ff */
[--C-:B------:R-:W-:Y:S01]  /*1a80*/  @!P5 IMAD.IADD R18, R18, 0x1, -R3.reuse ;  /* 0x000000011212d824 */ /* 0x100fe200078e0a03 */
[----:B------:R-:W-:Y:S01]  /*1a90*/  ISETP.GE.AND P5, PT, R19, RZ, PT ;  /* 0x000000ff1300720c */ /* 0x000fe20003fa6270 */
[----:B------:R-:W-:Y:S01]  /*1aa0*/  @!P3 IMAD.IADD R8, R8, 0x1, -R3 ;  /* 0x000000010808b824 */ /* 0x000fe200078e0a03 */
[C---:B------:R-:W-:Y:S01]  /*1ab0*/  ISETP.GT.U32.AND P3, PT, R3.reuse, R12, PT ;  /* 0x0000000c0300720c */ /* 0x040fe20003f64070 */
[----:B------:R-:W-:Y:S01]  /*1ac0*/  IMAD.MOV R14, RZ, RZ, -R7 ;  /* 0x000000ffff0e7224 */ /* 0x000fe200078e0a07 */
[----:B------:R-:W-:Y:S01]  /*1ad0*/  IABS R7, R13 ;  /* 0x0000000d00077213 */ /* 0x000fe20000000000 */
[----:B------:R-:W-:Y:S01]  /*1ae0*/  @!P4 IMAD.IADD R10, R10, 0x1, -R3 ;  /* 0x000000010a0ac824 */ /* 0x000fe200078e0a03 */
[C---:B------:R-:W-:Y:S01]  /*1af0*/  ISETP.GT.U32.AND P4, PT, R3.reuse, R18, PT ;  /* 0x000000120300720c */ /* 0x040fe20003f84070 */
[C---:B------:R-:W-:Y:S01]  /*1b00*/  IMAD R14, R3.reuse, R14, R9 ;  /* 0x0000000e030e7224 */ /* 0x040fe200078e0209 */
[C---:B------:R-:W-:Y:S01]  /*1b10*/  IADD3 R19, R206.reuse, 0x25, RZ ;  /* 0x00000025ce137810 */ /* 0x040fe20007ffe0ff */
[----:B------:R-:W-:Y:S01]  /*1b20*/  IMAD.MOV.U32 R60, RZ, RZ, R8 ;  /* 0x000000ffff3c7224 */ /* 0x000fe200078e0008 */
[----:B------:R-:W-:Y:S01]  /*1b30*/  IADD3 R110, R206, 0xa0, RZ ;  /* 0x000000a0ce6e7810 */ /* 0x000fe20007ffe0ff */
[----:B------:R-:W-:Y:S01]  /*1b40*/  @!P2 IMAD.IADD R16, R16, 0x1, -R3 ;  /* 0x000000011010a824 */ /* 0x000fe200078e0a03 */
[----:B------:R-:W-:Y:S01]  /*1b50*/  ISETP.GE.AND P2, PT, R20, RZ, PT ;  /* 0x000000ff1400720c */ /* 0x000fe20003f46270 */
[----:B------:R-:W-:Y:S01]  /*1b60*/  IMAD.MOV.U32 R9, RZ, RZ, R7 ;  /* 0x000000ffff097224 */ /* 0x000fe200078e0007 */
[C---:B------:R-:W-:Y:S01]  /*1b70*/  IADD3 R111, R206.reuse, 0xa1, RZ ;  /* 0x000000a1ce6f7810 */ /* 0x040fe20007ffe0ff */
[----:B-1----:R-:W-:Y:S01]  /*1b80*/  IMAD.MOV.U32 R5, RZ, RZ, R6 ;  /* 0x000000ffff057224 */ /* 0x002fe200078e0006 */
[----:B------:R-:W-:Y:S01]  /*1b90*/  IADD3 R113, R206, 0xa2, RZ ;  /* 0x000000a2ce717810 */ /* 0x000fe20007ffe0ff */
[----:B------:R-:W-:Y:S01]  /*1ba0*/  @!P6 IMAD.MOV R60, RZ, RZ, -R60 ;  /* 0x000000ffff3ce224 */ /* 0x000fe200078e0a3c */
[----:B------:R-:W-:Y:S01]  /*1bb0*/  ISETP.GT.U32.AND P6, PT, R3, R14, PT ;  /* 0x0000000e0300720c */ /* 0x000fe20003fc4070 */
[----:B------:R-:W-:Y:S01]  /*1bc0*/  IMAD.HI.U32 R6, R4, R9, RZ ;  /* 0x0000000904067227 */ /* 0x000fe200078e00ff */
[----:B------:R-:W-:-:S02]  /*1bd0*/  IADD3 R114, R206, 0xa3, RZ ;  /* 0x000000a3ce727810 */ /* 0x000fc40007ffe0ff */
[----:B------:R-:W-:Y:S01]  /*1be0*/  IADD3 R115, R206, 0xa4, RZ ;  /* 0x000000a4ce737810 */ /* 0x000fe20007ffe0ff */
[----:B------:R-:W-:Y:S01]  /*1bf0*/  @!P3 IMAD.IADD R12, R12, 0x1, -R3 ;  /* 0x000000010c0cb824 */ /* 0x000fe200078e0a03 */
[----:B------:R-:W-:Y:S01]  /*1c00*/  IADD3 R116, R206, 0xa5, RZ ;  /* 0x000000a5ce747810 */ /* 0x000fe20007ffe0ff */
[----:B------:R-:W-:Y:S01]  /*1c10*/  @!P1 IMAD.MOV R5, RZ, RZ, -R5 ;  /* 0x000000ffff059224 */ /* 0x000fe200078e0a05 */
[C---:B------:R-:W-:Y:S01]  /*1c20*/  ISETP.GT.U32.AND P1, PT, R3.reuse, R10, PT ;  /* 0x0000000a0300720c */ /* 0x040fe20003f24070 */
[----:B------:R-:W-:Y:S01]  /*1c30*/  @!P4 IMAD.IADD R18, R18, 0x1, -R3 ;  /* 0x000000011212c824 */ /* 0x000fe200078e0a03 */
[C---:B------:R-:W-:Y:S01]  /*1c40*/  ISETP.GT.U32.AND P3, PT, R3.reuse, R12, PT ;  /* 0x0000000c0300720c */ /* 0x040fe20003f64070 */
[----:B------:R-:W-:Y:S01]  /*1c50*/  IMAD.MOV R6, RZ, RZ, -R6 ;  /* 0x000000ffff067224 */ /* 0x000fe200078e0a06 */
[----:B------:R-:W-:Y:S01]  /*1c60*/  ISETP.GE.AND P4, PT, R22, RZ, PT ;  /* 0x000000ff1600720c */ /* 0x000fe20003f86270 */
[----:B------:R-:W-:Y:S01]  /*1c70*/  IMAD.MOV.U32 R54, RZ, RZ, R16 ;  /* 0x000000ffff367224 */ /* 0x000fe200078e0010 */
[C---:B------:R-:W-:Y:S01]  /*1c80*/  IADD3 R16, R206.reuse, 0x1b, RZ ;  /* 0x0000001bce107810 */ /* 0x040fe20007ffe0ff */
[----:B------:R-:W-:Y:S01]  /*1c90*/  IMAD R6, R3, R6, R9 ;  /* 0x0000000603067224 */ /* 0x000fe200078e0209 */
[C---:B------:R-:W-:Y:S01]  /*1ca0*/  IADD3 R9, R206.reuse, 0x18, RZ ;  /* 0x00000018ce097810 */ /* 0x040fe20007ffe0ff */
[----:B------:R-:W-:Y:S01]  /*1cb0*/  IMAD.MOV.U32 R52, RZ, RZ, R18 ;  /* 0x000000ffff347224 */ /* 0x000fe200078e0012 */
[----:B------:R-:W-:Y:S01]  /*1cc0*/  IADD3 R18, R206, 0x1d, RZ ;  /* 0x0000001dce127810 */ /* 0x000fe20007ffe0ff */
[----:B------:R-:W-:Y:S01]  /*1cd0*/  @!P2 IMAD.MOV R54, RZ, RZ, -R54 ;  /* 0x000000ffff36a224 */ /* 0x000fe200078e0a36 */
[----:B------:R-:W-:Y:S01]  /*1ce0*/  ISETP.GE.AND P2, PT, R21, RZ, PT ;  /* 0x000000ff1500720c */ /* 0x000fe20003f46270 */
[----:B------:R-:W-:Y:S01]  /*1cf0*/  @!P6 IMAD.IADD R14, R14, 0x1, -R3 ;  /* 0x000000010e0ee824 */ /* 0x000fe200078e0a03 */
[----:B------:R1:W-:Y:S01]  /*1d00*/  STL [R1+0xbc], R5 ;  /* 0x0000bc0501007387 */ /* 0x0003e20000100800 */
[----:B------:R-:W-:Y:S01]  /*1d10*/  @!P5 IMAD.MOV R52, RZ, RZ, -R52 ;  /* 0x000000ffff34d224 */ /* 0x000fe200078e0a34 */
[C---:B------:R-:W-:Y:S01]  /*1d20*/  ISETP.GT.U32.AND P5, PT, R3.reuse, R6, PT ;  /* 0x000000060300720c */ /* 0x040fe20003fa4070 */
[----:B------:R-:W-:Y:S01]  /*1d30*/  IMAD.MOV.U32 R8, RZ, RZ, R11 ;  /* 0x000000ffff087224 */ /* 0x000fe200078e000b */
[----:B------:R-:W-:Y:S01]  /*1d40*/  ISETP.GT.U32.AND P6, PT, R3, R14, PT ;  /* 0x0000000e0300720c */ /* 0x000fe20003fc4070 */
[----:B------:R-:W-:Y:S01]  /*1d50*/  @!P1 IMAD.IADD R10, R10, 0x1, -R3 ;  /* 0x000000010a0a9824 */ /* 0x000fe200078e0a03 */
[----:B------:R-:W-:Y:S01]  /*1d60*/  IADD3 R11, R206, 0x19, RZ ;  /* 0x00000019ce0b7810 */ /* 0x000fe20007ffe0ff */
[----:B------:R-:W-:Y:S01]  /*1d70*/  IMAD.HI.U32 R7, R4, R8, RZ ;  /* 0x0000000804077227 */ /* 0x000fe200078e00ff */
[----:B------:R-:W-:-:S02]  /*1d80*/  ISETP.GE.AND P1, PT, R23, RZ, PT ;  /* 0x000000ff1700720c */ /* 0x000fc40003f26270 */
[----:B------:R-:W-:Y:S01]  /*1d90*/  IADD3 R21, R206, 0x26, RZ ;  /* 0x00000026ce157810 */ /* 0x000fe20007ffe0ff */
[----:B------:R-:W-:Y:S01]  /*1da0*/  @!P3 IMAD.IADD R12, R12, 0x1, -R3 ;  /* 0x000000010c0cb824 */ /* 0x000fe200078e0a03 */
[----:B------:R-:W-:Y:S01]  /*1db0*/  ISETP.GE.AND P3, PT, R13, RZ, PT ;  /* 0x000000ff0d00720c */ /* 0x000fe20003f66270 */
[----:B------:R-:W-:Y:S01]  /*1dc0*/  IMAD.MOV.U32 R58, RZ, RZ, R10 ;  /* 0x000000ffff3a7224 */ /* 0x000fe200078e000a */
[----:B------:R-:W-:Y:S01]  /*1dd0*/  IABS R10, R9 ;  /* 0x00000009000a7213 */ /* 0x000fe20000000000 */
[----:B------:R-:W-:Y:S01]  /*1de0*/  IMAD.MOV R7, RZ, RZ, -R7 ;  /* 0x000000ffff077224 */ /* 0x000fe200078e0a07 */
[----:B------:R-:W-:Y:S01]  /*1df0*/  IABS R13, R18 ;  /* 0x00000012000d7213 */ /* 0x000fe20000000000 */
[----:B------:R-:W-:Y:S01]  /*1e00*/  IMAD.MOV.U32 R57, RZ, RZ, R12 ;  /* 0x000000ffff397224 */ /* 0x000fe200078e000c */
[----:B------:R-:W-:Y:S01]  /*1e10*/  IABS R12, R11 ;  /* 0x0000000b000c7213 */ /* 0x000fe20000000000 */
[----:B------:R-:W-:Y:S01]  /*1e20*/  @!P2 IMAD.MOV R58, RZ, RZ, -R58 ;  /* 0x000000ffff3aa224 */ /* 0x000fe200078e0a3a */
[----:B------:R-:W-:Y:S01]  /*1e30*/  ISETP.GE.AND P2, PT, R15, RZ, PT ;  /* 0x000000ff0f00720c */ /* 0x000fe20003f46270 */
[----:B------:R-:W-:Y:S01]  /*1e40*/  IMAD R8, R3, R7, R8 ;  /* 0x0000000703087224 */ /* 0x000fe200078e0208 */
[----:B------:R-:W-:Y:S01]  /*1e50*/  IADD3 R15, R206, 0x1a, RZ ;  /* 0x0000001ace0f7810 */ /* 0x000fe20007ffe0ff */
[----:B------:R-:W-:Y:S01]  /*1e60*/  @!P5 IMAD.IADD R6, R6, 0x1, -R3 ;  /* 0x000000010606d824 */ /* 0x000fe200078e0a03 */
[----:B------:R-:W-:Y:S01]  /*1e70*/  IADD3 R23, R206, 0x27, RZ ;  /* 0x00000027ce177810 */ /* 0x000fe20007ffe0ff */
[----:B------:R-:W-:Y:S01]  /*1e80*/  @!P4 IMAD.MOV R57, RZ, RZ, -R57 ;  /* 0x000000ffff39c224 */ /* 0x000fe200078e0a39 */
[----:B------:R-:W-:Y:S01]  /*1e90*/  ISETP.GE.AND P4, PT, R9, RZ, PT ;  /* 0x000000ff0900720c */ /* 0x000fe20003f86270 */
[----:B------:R-:W-:Y:S01]  /*1ea0*/  @!P6 IMAD.IADD R14, R14, 0x1, -R3 ;  /* 0x000000010e0ee824 */ /* 0x000fe200078e0a03 */
[----:B------:R-:W-:Y:S01]  /*1eb0*/  IABS R9, R15 ;  /* 0x0000000f00097213 */ /* 0x000fe20000000000 */
[----:B------:R-:W-:Y:S01]  /*1ec0*/  IMAD.HI.U32 R7, R4, R10, RZ ;  /* 0x0000000a04077227 */ /* 0x000fe200078e00ff */
[----:B------:R-:W-:-:S02]  /*1ed0*/  ISETP.GT.U32.AND P6, PT, R3, R8, PT ;  /* 0x000000080300720c */ /* 0x000fc40003fc4070 */
[C---:B------:R-:W-:Y:S01]  /*1ee0*/  ISETP.GT.U32.AND P5, PT, R3.reuse, R6, PT ;  /* 0x000000060300720c */ /* 0x040fe20003fa4070 */
[----:B------:R-:W-:Y:S01]  /*1ef0*/  IMAD.MOV.U32 R53, RZ, RZ, R14 ;  /* 0x000000ffff357224 */ /* 0x000fe200078e000e */
[----:B------:R-:W-:Y:S01]  /*1f00*/  IABS R20, R23 ;  /* 0x0000001700147213 */ /* 0x000fe20000000000 */
[----:B------:R-:W-:Y:S01]  /*1f10*/  IMAD.MOV.U32 R14, RZ, RZ, R9 ;  /* 0x000000ffff0e7224 */ /* 0x000fe200078e0009 */
[C---:B------:R-:W-:Y:S01]  /*1f20*/  IADD3 R117, R206.reuse, 0xa6, RZ ;  /* 0x000000a6ce757810 */ /* 0x040fe20007ffe0ff */
[----:B------:R-:W-:Y:S01]  /*1f30*/  IMAD.MOV R9, RZ, RZ, -R7 ;  /* 0x000000ffff097224 */ /* 0x000fe200078e0a07 */
[----:B------:R-:W-:Y:S01]  /*1f40*/  IADD3 R118, R206, 0xa7, RZ ;  /* 0x000000a7ce767810 */ /* 0x000fe20007ffe0ff */
[----:B------:R-:W-:Y:S01]  /*1f50*/  IMAD.HI.U32 R7, R4, R12, RZ ;  /* 0x0000000c04077227 */ /* 0x000fe200078e00ff */
[----:B------:R-:W-:Y:S02]  /*1f60*/  IABS R112, R117 ;  /* 0x0000007500707213 */ /* 0x000fe40000000000 */
[C---:B------:R-:W-:Y:S01]  /*1f70*/  IADD3 R119, R206.reuse, 0xa8, RZ ;  /* 0x000000a8ce777810 */ /* 0x040fe20007ffe0ff */
[C---:B------:R-:W-:Y:S01]  /*1f80*/  IMAD R10, R3.reuse, R9, R10 ;  /* 0x00000009030a7224 */ /* 0x040fe200078e020a */
[----:B------:R-:W-:Y:S01]  /*1f90*/  IADD3 R120, R206, 0xa9, RZ ;  /* 0x000000a9ce787810 */ /* 0x000fe20007ffe0ff */
[--C-:B------:R-:W-:Y:S01]  /*1fa0*/  @!P6 IMAD.IADD R8, R8, 0x1, -R3.reuse ;  /* 0x000000010808e824 */ /* 0x100fe200078e0a03 */
[----:B------:R-:W-:Y:S01]  /*1fb0*/  IADD3 R122, R206, 0xad, RZ ;  /* 0x000000adce7a7810 */ /* 0x000fe20007ffe0ff */
[----:B------:R-:W-:Y:S01]  /*1fc0*/  @!P5 IMAD.IADD R6, R6, 0x1, -R3 ;  /* 0x000000010606d824 */ /* 0x000fe200078e0a03 */
[C---:B------:R-:W-:Y:S01]  /*1fd0*/  ISETP.GT.U32.AND P5, PT, R3.reuse, R10, PT ;  /* 0x0000000a0300720c */ /* 0x040fe20003fa4070 */
[----:B------:R-:W-:Y:S01]  /*1fe0*/  IMAD.MOV R7, RZ, RZ, -R7 ;  /* 0x000000ffff077224 */ /* 0x000fe200078e0a07 */
[----:B------:R-:W-:Y:S01]  /*1ff0*/  ISETP.GT.U32.AND P6, PT, R3, R8, PT ;  /* 0x000000080300720c */ /* 0x000fe20003fc4070 */
[----:B------:R-:W-:Y:S01]  /*2000*/  IMAD.HI.U32 R9, R4, R14, RZ ;  /* 0x0000000e04097227 */ /* 0x000fe200078e00ff */
[----:B------:R-:W-:-:S02]  /*2010*/  IADD3 R123, R206, 0xae, RZ ;  /* 0x000000aece7b7810 */ /* 0x000fc40007ffe0ff */
[C---:B------:R-:W-:Y:S01]  /*2020*/  IADD3 R124, R206.reuse, 0xaf, RZ ;  /* 0x000000afce7c7810 */ /* 0x040fe20007ffe0ff */
[C---:B------:R-:W-:Y:S01]  /*2030*/  IMAD R12, R3.reuse, R7, R12 ;  /* 0x00000007030c7224 */ /* 0x040fe200078e020c */
[----:B------:R-:W-:Y:S01]  /*2040*/  IABS R7, R16 ;  /* 0x0000001000077213 */ /* 0x000fe20000000000 */
[----:B------:R-:W-:Y:S01]  /*2050*/  IMAD.MOV R9, RZ, RZ, -R9 ;  /* 0x000000ffff097224 */ /* 0x000fe200078e0a09 */
[----:B------:R-:W-:Y:S01]  /*2060*/  IABS R121, R124 ;  /* 0x0000007c00797213 */ /* 0x000fe20000000000 */
[----:B------:R-:W-:Y:S01]  /*2070*/  IMAD.MOV.U32 R39, RZ, RZ, R6 ;  /* 0x000000ffff277224 */ /* 0x000fe200078e0006 */
[----:B------:R-:W-:Y:S01]  /*2080*/  IADD3 R125, R206, 0xb1, RZ ;  /* 0x000000b1ce7d7810 */ /* 0x000fe20007ffe0ff */
[----:B------:R-:W-:Y:S01]  /*2090*/  @!P5 IMAD.IADD R10, R10, 0x1, -R3 ;  /* 0x000000010a0ad824 */ /* 0x000fe200078e0a03 */
[C---:B------:R-:W-:Y:S01]  /*20a0*/  IADD3 R127, R206.reuse, 0xb3, RZ ;  /* 0x000000b3ce7f7810 */ /* 0x040fe20007ffe0ff */
[C---:B------:R-:W-:Y:S01]  /*20b0*/  IMAD R14, R3.reuse, R9, R14 ;  /* 0x00000009030e7224 */ /* 0x040fe200078e020e */
[C---:B------:R-:W-:Y:S01]  /*20c0*/  IADD3 R128, R206.reuse, 0xb4, RZ ;  /* 0x000000b4ce807810 */ /* 0x040fe20007ffe0ff */
[----:B------:R-:W-:Y:S01]  /*20d0*/  IMAD.MOV.U32 R9, RZ, RZ, R7 ;  /* 0x000000ffff097224 */ /* 0x000fe200078e0007 */
[----:B------:R-:W-:Y:S01]  /*20e0*/  IADD3 R135, R206, 0xb6, RZ ;  /* 0x000000b6ce877810 */ /* 0x000fe20007ffe0ff */
[----:B------:R-:W-:Y:S01]  /*20f0*/  @!P6 IMAD.IADD R8, R8, 0x1, -R3 ;  /* 0x000000010808e824 */ /* 0x000fe200078e0a03 */
[C---:B------:R-:W-:Y:S01]  /*2100*/  ISETP.GT.U32.AND P6, PT, R3.reuse, R12, PT ;  /* 0x0000000c0300720c */ /* 0x040fe20003fc4070 */
[----:B------:R-:W-:Y:S01]  /*2110*/  @!P3 IMAD.MOV R39, RZ, RZ, -R39 ;  /* 0x000000ffff27b224 */ /* 0x000fe200078e0a27 */
[C---:B------:R-:W-:Y:S01]  /*2120*/  ISETP.GT.U32.AND P3, PT, R3.reuse, R10, PT ;  /* 0x0000000a0300720c */ /* 0x040fe20003f64070 */
[----:B------:R-:W-:Y:S01]  /*2130*/  IMAD.HI.U32 R6, R4, R9, RZ ;  /* 0x0000000904067227 */ /* 0x000fe200078e00ff */
[----:B------:R-:W-:-:S02]  /*2140*/  ISETP.GT.U32.AND P5, PT, R3, R14, PT ;  /* 0x0000000e0300720c */ /* 0x000fc40003fa4070 */
[----:B------:R-:W-:Y:S01]  /*2150*/  IABS R126, R128 ;  /* 0x00000080007e7213 */ /* 0x000fe20000000000 */
[----:B------:R-:W-:Y:S01]  /*2160*/  IMAD.MOV R6, RZ, RZ, -R6 ;  /* 0x000000ffff067224 */ /* 0x000fe200078e0a06 */
[----:B------:R-:W-:Y:S01]  /*2170*/  IABS R129, R135 ;  /* 0x0000008700817213 */ /* 0x000fe20000000000 */
[----:B------:R-:W-:Y:S01]  /*2180*/  @!P1 IMAD.MOV R53, RZ, RZ, -R53 ;  /* 0x000000ffff359224 */ /* 0x000fe200078e0a35 */
[----:B------:R-:W-:Y:S01]  /*2190*/  ISETP.GE.AND P1, PT, R11, RZ, PT ;  /* 0x000000ff0b00720c */ /* 0x000fe20003f26270 */
[C---:B------:R-:W-:Y:S01]  /*21a0*/  IMAD R6, R3.reuse, R6, R9 ;  /* 0x0000000603067224 */ /* 0x040fe200078e0209 */
[----:B------:R-:W-:Y:S01]  /*21b0*/  IABS R11, R17 ;  /* 0x00000011000b7213 */ /* 0x000fe20000000000 */
[--C-:B------:R-:W-:Y:S01]  /*21c0*/  @!P6 IMAD.IADD R12, R12, 0x1, -R3.reuse ;  /* 0x000000010c0ce824 */ /* 0x100fe200078e0a03 */
[----:B------:R-:W-:Y:S01]  /*21d0*/  IADD3 R137, R206, 0xb8, RZ ;  /* 0x000000b8ce897810 */ /* 0x000fe20007ffe0ff */
[----:B------:R-:W-:Y:S01]  /*21e0*/  @!P3 IMAD.IADD R10, R10, 0x1, -R3 ;  /* 0x000000010a0ab824 */ /* 0x000fe200078e0a03 */
[C---:B------:R-:W-:Y:S01]  /*21f0*/  ISETP.GT.U32.AND P3, PT, R3.reuse, R6, PT ;  /* 0x000000060300720c */ /* 0x040fe20003f64070 */
[----:B------:R-:W-:Y:S01]  /*2200*/  IMAD.HI.U32 R7, R4, R11, RZ ;  /* 0x0000000b04077227 */ /* 0x000fe200078e00ff */
[----:B------:R-:W-:-:S02]  /*2210*/  ISETP.GT.U32.AND P6, PT, R3, R12, PT ;  /* 0x0000000c0300720c */ /* 0x000fc40003fc4070 */
[----:B------:R-:W-:Y:S01]  /*2220*/  IADD3 R138, R206, 0xb9, RZ ;  /* 0x000000b9ce8a7810 */ /* 0x000fe20007ffe0ff */
[----:B------:R-:W-:Y:S01]  /*2230*/  IMAD.MOV.U32 R51, RZ, RZ, R8 ;  /* 0x000000ffff337224 */ /* 0x000fe200078e0008 */
[----:B------:R-:W-:Y:S01]  /*2240*/  IABS R132, R137 ;  /* 0x0000008900847213 */ /* 0x000fe20000000000 */
[----:B------:R-:W-:Y:S01]  /*2250*/  IMAD.MOV R8, RZ, RZ, -R7 ;  /* 0x000000ffff087224 */ /* 0x000fe200078e0a07 */
[----:B------:R-:W-:Y:S01]  /*2260*/  IABS R133, R138 ;  /* 0x0000008a00857213 */ /* 0x000fe20000000000 */
[----:B------:R-:W-:Y:S01]  /*2270*/  @!P5 IMAD.IADD R14, R14, 0x1, -R3 ;  /* 0x000000010e0ed824 */ /* 0x000fe200078e0a03 */
[C---:B------:R-:W-:Y:S01]  /*2280*/  IADD3 R136, R206.reuse, 0xb7, RZ ;  /* 0x000000b7ce887810 */ /* 0x040fe20007ffe0ff */
[----:B------:R-:W-:Y:S01]  /*2290*/  @!P2 IMAD.MOV R51, RZ, RZ, -R51 ;  /* 0x000000ffff33a224 */ /* 0x000fe200078e0a33 */
[----:B------:R-:W-:Y:S01]  /*22a0*/  ISETP.GE.AND P2, PT, R15, RZ, PT ;  /* 0x000000ff0f00720c */ /* 0x000fe20003f46270 */
[C---:B------:R-:W-:Y:S01]  /*22b0*/  IMAD R8, R3.reuse, R8, R11 ;  /* 0x0000000803087224 */ /* 0x040fe200078e020b */
[----:B------:R-:W-:Y:S01]  /*22c0*/  IADD3 R15, R206, 0x1e, RZ ;  /* 0x0000001ece0f7810 */ /* 0x000fe20007ffe0ff */
[----:B------:R-:W-:Y:S01]  /*22d0*/  @!P3 IMAD.IADD R6, R6, 0x1, -R3 ;  /* 0x000000010606b824 */ /* 0x000fe200078e0a03 */
[----:B------:R-:W-:Y:S01]  /*22e0*/  ISETP.GT.U32.AND P5, PT, R3, R14, PT ;  /* 0x0000000e0300720c */ /* 0x000fe20003fa4070 */
[----:B------:R-:W-:Y:S01]  /*22f0*/  IMAD.HI.U32 R9, R4, R13, RZ ;  /* 0x0000000d04097227 */ /* 0x000fe200078e00ff */
[----:B------:R-:W-:-:S02]  /*2300*/  IABS R7, R15 ;  /* 0x0000000f00077213 */ /* 0x000fc40000000000 */
[C---:B------:R-:W-:Y:S01]  /*2310*/  ISETP.GT.U32.AND P3, PT, R3.reuse, R6, PT ;  /* 0x000000060300720c */ /* 0x040fe20003f64070 */
[----:B------:R-:W-:Y:S01]  /*2320*/  @!P6 IMAD.IADD R12, R12, 0x1, -R3 ;  /* 0x000000010c0ce824 */ /* 0x000fe200078e0a03 */
[C---:B------:R-:W-:Y:S01]  /*2330*/  ISETP.GT.U32.AND P6, PT, R3.reuse, R8, PT ;  /* 0x000000080300720c */ /* 0x040fe20003fc4070 */
[----:B------:R-:W-:Y:S01]  /*2340*/  IMAD.MOV.U32 R252, RZ, RZ, R10 ;  /* 0x000000fffffc7224 */ /* 0x000fe200078e000a */
[----:B------:R-:W-:Y:S01]  /*2350*/  IABS R131, R136 ;  /* 0x0000008800837213 */ /* 0x000fe20000000000 */
[----:B------:R-:W-:Y:S01]  /*2360*/  IMAD.MOV R10, RZ, RZ, -R9 ;  /* 0x000000ffff0a7224 */ /* 0x000fe200078e0a09 */
[C---:B------:R-:W-:Y:S01]  /*2370*/  IADD3 R139, R206.reuse, 0xba, RZ ;  /* 0x000000bace8b7810 */ /* 0x040fe20007ffe0ff */
[----:B------:R-:W-:Y:S01]  /*2380*/  IMAD.MOV.U32 R47, RZ, RZ, R12 ;  /* 0x000000ffff2f7224 */ /* 0x000fe200078e000c */
[C---:B------:R-:W-:Y:S01]  /*2390*/  IADD3 R141, R206.reuse, 0xbc, RZ ;  /* 0x000000bcce8d7810 */ /* 0x040fe20007ffe0ff */
[----:B------:R-:W-:Y:S01]  /*23a0*/  IMAD.MOV.U32 R12, RZ, RZ, R7 ;  /* 0x000000ffff0c7224 */ /* 0x000fe200078e0007 */
[----:B------:R-:W-:Y:S01]  /*23b0*/  IADD3 R140, R206, 0xbb, RZ ;  /* 0x000000bbce8c7810 */ /* 0x000fe20007ffe0ff */
[----:B------:R-:W-:Y:S01]  /*23c0*/  @!P4 IMAD.MOV R252, RZ, RZ, -R252 ;  /* 0x000000fffffcc224 */ /* 0x000fe200078e0afc */
[----:B------:R-:W-:Y:S01]  /*23d0*/  ISETP.GE.AND P4, PT, R16, RZ, PT ;  /* 0x000000ff1000720c */ /* 0x000fe20003f86270 */
[----:B------:R-:W-:Y:S01]  /*23e0*/  IMAD R10, R3, R10, R13 ;  /* 0x0000000a030a7224 */ /* 0x000fe200078e020d */
[----:B------:R-:W-:Y:S01]  /*23f0*/  IADD3 R13, R206, 0x1f, RZ ;  /* 0x0000001fce0d7810 */ /* 0x000fe20007ffe0ff */
[----:B------:R-:W-:Y:S01]  /*2400*/  IMAD.HI.U32 R7, R4, R12, RZ ;  /* 0x0000000c04077227 */ /* 0x000fe200078e00ff */
[----:B------:R-:W-:-:S02]  /*2410*/  IABS R134, R141 ;  /* 0x0000008d00867213 */ /* 0x000fc40000000000 */
[----:B------:R-:W-:Y:S01]  /*2420*/  IABS R11, R13 ;  /* 0x0000000d000b7213 */ /* 0x000fe20000000000 */
[--C-:B------:R-:W-:Y:S01]  /*2430*/  @!P5 IMAD.IADD R14, R14, 0x1, -R3.reuse ;  /* 0x000000010e0ed824 */ /* 0x100fe200078e0a03 */
[C---:B------:R-:W-:Y:S01]  /*2440*/  ISETP.GT.U32.AND P5, PT, R3.reuse, R10, PT ;  /* 0x0000000a0300720c */ /* 0x040fe20003fa4070 */
[----:B------:R-:W-:Y:S01]  /*2450*/  @!P6 IMAD.IADD R8, R8, 0x1, -R3 ;  /* 0x000000010808e824 */ /* 0x000fe200078e0a03 */
[C---:B------:R-:W-:Y:S01]  /*2460*/  IADD3 R142, R206.reuse, 0xbd, RZ ;  /* 0x000000bdce8e7810 */ /* 0x040fe20007ffe0ff */
[----:B------:R-:W-:Y:S01]  /*2470*/  IMAD.MOV R9, RZ, RZ, -R7 ;  /* 0x000000ffff097224 */ /* 0x000fe200078e0a07 */
[----:B------:R-:W-:Y:S01]  /*2480*/  IADD3 R148, R206, 0xc2, RZ ;  /* 0x000000c2ce947810 */ /* 0x000fe20007ffe0ff */
[----:B------:R-:W-:Y:S01]  /*2490*/  @!P3 IMAD.IADD R6, R6, 0x1, -R3 ;  /* 0x000000010606b824 */ /* 0x000fe200078e0a03 */
[C---:B------:R-:W-:Y:S01]  /*24a0*/  ISETP.GT.U32.AND P6, PT, R3.reuse, R8, PT ;  /* 0x000000080300720c */ /* 0x040fe20003fc4070 */
[----:B------:R-:W-:Y:S01]  /*24b0*/  IMAD R12, R3, R9, R12 ;  /* 0x00000009030c7224 */ /* 0x000fe200078e020c */
[----:B------:R-:W-:Y:S01]  /*24c0*/  IADD3 R9, R206, 0x20, RZ ;  /* 0x00000020ce097810 */ /* 0x000fe20007ffe0ff */
[----:B------:R-:W-:Y:S01]  /*24d0*/  IMAD.MOV.U32 R251, RZ, RZ, R6 ;  /* 0x000000fffffb7224 */ /* 0x000fe200078e0006 */
[----:B------:R-:W-:Y:S01]  /*24e0*/  ISETP.GE.AND P3, PT, R15, RZ, PT ;  /* 0x000000ff0f00720c */ /* 0x000fe20003f66270 */
[----:B------:R-:W-:Y:S01]  /*24f0*/  @!P1 IMAD.MOV R47, RZ, RZ, -R47 ;  /* 0x000000ffff2f9224 */ /* 0x000fe200078e0a2f */
[----:B------:R-:W-:Y:S01]  /*2500*/  ISETP.GE.AND P1, PT, R17, RZ, PT ;  /* 0x000000ff1100720c */ /* 0x000fe20003f26270 */
[----:B------:R-:W-:Y:S01]  /*2510*/  @!P4 IMAD.MOV R251, RZ, RZ, -R251 ;  /* 0x000000fffffbc224 */ /* 0x000fe200078e0afb */
[----:B------:R-:W-:Y:S01]  /*2520*/  ISETP.GT.U32.AND P4, PT, R3, R12, PT ;  /* 0x0000000c0300720c */ /* 0x000fe20003f84070 */
[----:B------:R-:W-:Y:S01]  /*2530*/  @!P5 IMAD.IADD R10, R10, 0x1, -R3 ;  /* 0x000000010a0ad824 */ /* 0x000fe200078e0a03 */
[----:B------:R-:W-:Y:S01]  /*2540*/  IADD3 R17, R206, 0x22, RZ ;  /* 0x00000022ce117810 */ /* 0x000fe20007ffe0ff */
[----:B------:R-:W-:Y:S01]  /*2550*/  IMAD.HI.U32 R7, R4, R11, RZ ;  /* 0x0000000b04077227 */ /* 0x000fe200078e00ff */
[----:B------:R-:W-:-:S02]  /*2560*/  IADD3 R147, R206, 0xc3, RZ ;  /* 0x000000c3ce937810 */ /* 0x000fc40007ffe0ff */
[----:B------:R-:W-:Y:S01]  /*2570*/  ISETP.GT.U32.AND P5, PT, R3, R10, PT ;  /* 0x0000000a0300720c */ /* 0x000fe20003fa4070 */
[----:B------:R-:W-:Y:S01]  /*2580*/  @!P6 IMAD.IADD R8, R8, 0x1, -R3 ;  /* 0x000000010808e824 */ /* 0x000fe200078e0a03 */
[----:B------:R-:W-:Y:S01]  /*2590*/  ISETP.GE.AND P6, PT, R13, RZ, PT ;  /* 0x000000ff0d00720c */ /* 0x000fe20003fc6270 */
[----:B------:R-:W-:Y:S01]  /*25a0*/  IMAD.MOV R6, RZ, RZ, -R7 ;  /* 0x000000ffff067224 */ /* 0x000fe200078e0a07 */
[----:B------:R-:W-:Y:S01]  /*25b0*/  IABS R7, R9 ;  /* 0x0000000900077213 */ /* 0x000fe20000000000 */
[----:B-1----:R-:W-:Y:S01]  /*25c0*/  IMAD.MOV.U32 R5, RZ, RZ, R8 ;  /* 0x000000ffff057224 */ /* 0x002fe200078e0008 */
[----:B------:R-:W-:Y:S01]  /*25d0*/  IABS R15, R17 ;  /* 0x00000011000f7213 */ /* 0x000fe20000000000 */
[----:B------:R-:W-:Y:S01]  /*25e0*/  @!P4 IMAD.IADD R12, R12, 0x1, -R3 ;  /* 0x000000010c0cc824 */ /* 0x000fe200078e0a03 */
[----:B------:R-:W-:Y:S01]  /*25f0*/  ISETP.GE.AND P4, PT, R9, RZ, PT ;  /* 0x000000ff0900720c */ /* 0x000fe20003f86270 */
[----:B------:R-:W-:Y:S01]  /*2600*/  IMAD.MOV.U32 R50, RZ, RZ, R14 ;  /* 0x000000ffff327224 */ /* 0x000fe200078e000e */
[----:B------:R-:W-:Y:S01]  /*2610*/  IADD3 R14, R206, 0x21, RZ ;  /* 0x00000021ce0e7810 */ /* 0x000fe20007ffe0ff */
[C---:B------:R-:W-:Y:S01]  /*2620*/  IMAD R6, R3.reuse, R6, R11 ;  /* 0x0000000603067224 */ /* 0x040fe200078e020b */
[----:B------:R-:W-:Y:S01]  /*2630*/  IABS R143, R147 ;  /* 0x00000093008f7213 */ /* 0x000fe20000000000 */
[----:B------:R-:W-:Y:S01]  /*2640*/  @!P1 IMAD.MOV R5, RZ, RZ, -R5 ;  /* 0x000000ffff059224 */ /* 0x000fe200078e0a05 */
[C---:B------:R-:W-:Y:S01]  /*2650*/  ISETP.GT.U32.AND P1, PT, R3.reuse, R12, PT ;  /* 0x0000000c0300720c */ /* 0x040fe20003f24070 */
[----:B------:R-:W-:Y:S01]  /*2660*/  @!P2 IMAD.MOV R50, RZ, RZ, -R50 ;  /* 0x000000ffff32a224 */ /* 0x000fe200078e0a32 */
[----:B------:R-:W-:Y:S01]  /*2670*/  ISETP.GE.AND P2, PT, R18, RZ, PT ;  /* 0x000000ff1200720c */ /* 0x000fe20003f46270 */
[----:B------:R-:W-:Y:S01]  /*2680*/  @!P5 IMAD.IADD R10, R10, 0x1, -R3 ;  /* 0x000000010a0ad824 */ /* 0x000fe200078e0a03 */
[----:B------:R-:W-:Y:S01]  /*2690*/  ISETP.GT.U32.AND P5, PT, R3, R6, PT ;  /* 0x000000060300720c */ /* 0x000fe20003fa4070 */
[----:B------:R-:W-:Y:S01]  /*26a0*/  IMAD.MOV.U32 R11, RZ, RZ, R7 ;  /* 0x000000ffff0b7224 */ /* 0x000fe200078e0007 */
[----:B------:R-:W-:Y:S01]  /*26b0*/  IABS R13, R14 ;  /* 0x0000000e000d7213 */ /* 0x000fe20000000000 */
[----:B------:R-:W-:Y:S01]  /*26c0*/  IMAD.MOV.U32 R49, RZ, RZ, R10 ;  /* 0x000000ffff317224 */ /* 0x000fe200078e000a */
[----:B------:R-:W-:Y:S01]  /*26d0*/  IABS R18, R21 ;  /* 0x0000001500127213 */ /* 0x000fe20000000000 */
[----:B------:R-:W-:Y:S01]  /*26e0*/  IMAD.HI.U32 R7, R4, R11, RZ ;  /* 0x0000000b04077227 */ /* 0x000fe200078e00ff */
[----:B------:R-:W-:-:S02]  /*26f0*/  IADD3 R151, R206, 0xc4, RZ ;  /* 0x000000c4ce977810 */ /* 0x000fc40007ffe0ff */
        /* <DEDUP_REMOVED lines=8> */
[----:B------:R-:W-:Y:S01]  /*2780*/  @!P2 IMAD.MOV R49, RZ, RZ, -R49 ;  /* 0x000000ffff31a224 */ /* 0x000fe200078e0a31 */
[----:B------:R-:W-:Y:S01]  /*2790*/  ISETP.GE.AND P2, PT, R14, RZ, PT ;  /* 0x000000ff0e00720c */ /* 0x000fe20003f46270 */
[----:B------:R-:W-:Y:S01]  /*27a0*/  IMAD.MOV R14, RZ, RZ, -R8 ;  /* 0x000000ffff0e7224 */ /* 0x000fe200078e0a08 */
[----:B------:R-:W-:Y:S01]  /*27b0*/  IADD3 R17, R206, 0x24, RZ ;  /* 0x00000024ce117810 */ /* 0x000fe20007ffe0ff */
[----:B------:R-:W-:Y:S01]  /*27c0*/  @!P5 IMAD.IADD R6, R6, 0x1, -R3 ;  /* 0x000000010606d824 */ /* 0x000fe200078e0a03 */
[----:B------:R-:W-:Y:S01]  /*27d0*/  IABS R144, R153 ;  /* 0x0000009900907213 */ /* 0x000fe20000000000 */
[C---:B------:R-:W-:Y:S01]  /*27e0*/  IMAD R8, R3.reuse, R10, R11 ;  /* 0x0000000a03087224 */ /* 0x040fe200078e020b */
[----:B------:R-:W-:Y:S01]  /*27f0*/  IADD3 R150, R206, 0xc7, RZ ;  /* 0x000000c7ce967810 */ /* 0x000fe20007ffe0ff */
[----:B------:R-:W-:Y:S01]  /*2800*/  IMAD.MOV.U32 R61, RZ, RZ, R12 ;  /* 0x000000ffff3d7224 */ /* 0x000fe200078e000c */
[C---:B------:R-:W-:Y:S01]  /*2810*/  ISETP.GT.U32.AND P5, PT, R3.reuse, R6, PT ;  /* 0x000000060300720c */ /* 0x040fe20003fa4070 */
[C---:B------:R-:W-:Y:S01]  /*2820*/  IMAD R10, R3.reuse, R14, R13 ;  /* 0x0000000e030a7224 */ /* 0x040fe200078e020d */
[----:B------:R-:W-:Y:S01]  /*2830*/  IABS R12, R7 ;  /* 0x00000007000c7213 */ /* 0x000fe20000000000 */
[----:B------:R-:W-:Y:S01]  /*2840*/  @!P3 IMAD.MOV R61, RZ, RZ, -R61 ;  /* 0x000000ffff3db224 */ /* 0x000fe200078e0a3d */
[----:B------:R-:W-:Y:S01]  /*2850*/  ISETP.GT.U32.AND P3, PT, R3, R8, PT ;  /* 0x000000080300720c */ /* 0x000fe20003f64070 */
[----:B------:R-:W-:Y:S01]  /*2860*/  IMAD.HI.U32 R9, R4, R15, RZ ;  /* 0x0000000f04097227 */ /* 0x000fe200078e00ff */
[----:B------:R-:W-:-:S02]  /*2870*/  IABS R146, R149 ;  /* 0x0000009500927213 */ /* 0x000fc40000000000 */
[----:B------:R-:W-:Y:S01]  /*2880*/  IABS R145, R150 ;  /* 0x0000009600917213 */ /* 0x000fe20000000000 */
[----:B------:R-:W-:Y:S01]  /*2890*/  IMAD.MOV R16, RZ, RZ, -R9 ;  /* 0x000000ffff107224 */ /* 0x000fe200078e0a09 */
[----:B------:R-:W-:Y:S01]  /*28a0*/  IADD3 R154, R206, 0xc9, RZ ;  /* 0x000000c9ce9a7810 */ /* 0x000fe20007ffe0ff */
[----:B------:R-:W-:Y:S01]  /*28b0*/  IMAD.HI.U32 R11, R4, R18, RZ ;  /* 0x00000012040b7227 */ /* 0x000fe200078e00ff */
[C---:B------:R-:W-:Y:S02]  /*28c0*/  IADD3 R155, R206.reuse, 0xca, RZ ;  /* 0x000000cace9b7810 */ /* 0x040fe40007ffe0ff */
[----:B------:R-:W-:Y:S01]  /*28d0*/  IADD3 R160, R206, 0xcf, RZ ;  /* 0x000000cfcea07810 */ /* 0x000fe20007ffe0ff */
[--C-:B------:R-:W-:Y:S01]  /*28e0*/  @!P5 IMAD.IADD R6, R6, 0x1, -R3.reuse ;  /* 0x000000010606d824 */ /* 0x100fe200078e0a03 */
[----:B------:R-:W-:Y:S01]  /*28f0*/  ISETP.GE.AND P5, PT, R7, RZ, PT ;  /* 0x000000ff0700720c */ /* 0x000fe20003fa6270 */
[----:B------:R-:W-:Y:S01]  /*2900*/  @!P3 IMAD.IADD R8, R8, 0x1, -R3 ;  /* 0x000000010808b824 */ /* 0x000fe200078e0a03 */
[C---:B------:R-:W-:Y:S01]  /*2910*/  IADD3 R161, R206.reuse, 0xd0, RZ ;  /* 0x000000d0cea17810 */ /* 0x040fe20007ffe0ff */
[----:B------:R-:W-:Y:S01]  /*2920*/  IMAD.MOV.U32 R38, RZ, RZ, R6 ;  /* 0x000000ffff267224 */ /* 0x000fe200078e0006 */
[----:B------:R-:W-:Y:S01]  /*2930*/  IADD3 R159, R206, 0xd2, RZ ;  /* 0x000000d2ce9f7810 */ /* 0x000fe20007ffe0ff */
[C---:B------:R-:W-:Y:S01]  /*2940*/  IMAD R14, R3.reuse, R16, R15 ;  /* 0x00000010030e7224 */ /* 0x040fe200078e020f */
[C---:B------:R-:W-:Y:S01]  /*2950*/  ISETP.GT.U32.AND P3, PT, R3.reuse, R8, PT ;  /* 0x000000080300720c */ /* 0x040fe20003f64070 */
[----:B------:R-:W-:Y:S01]  /*2960*/  @!P6 IMAD.MOV R38, RZ, RZ, -R38 ;  /* 0x000000ffff26e224 */ /* 0x000fe200078e0a26 */
[----:B------:R-:W-:Y:S01]  /*2970*/  ISETP.GT.U32.AND P6, PT, R3, R10, PT ;  /* 0x0000000a0300720c */ /* 0x000fe20003fc4070 */
[----:B------:R-:W-:Y:S01]  /*2980*/  IMAD.HI.U32 R6, R4, R12, RZ ;  /* 0x0000000c04067227 */ /* 0x000fe200078e00ff */
[----:B------:R-:W-:-:S02]  /*2990*/  IABS R15, R17 ;  /* 0x00000011000f7213 */ /* 0x000fc40000000000 */
[----:B------:R-:W-:Y:S01]  /*29a0*/  IABS R16, R19 ;  /* 0x0000001300107213 */ /* 0x000fe20000000000 */
[----:B------:R-:W-:Y:S01]  /*29b0*/  IMAD.MOV R6, RZ, RZ, -R6 ;  /* 0x000000ffff067224 */ /* 0x000fe200078e0a06 */
[----:B------:R-:W-:Y:S01]  /*29c0*/  IABS R156, R159 ;  /* 0x0000009f009c7213 */ /* 0x000fe20000000000 */
[----:B------:R-:W-:Y:S01]  /*29d0*/  IMAD.HI.U32 R7, R4, R15, RZ ;  /* 0x0000000f04077227 */ /* 0x000fe200078e00ff */
[C---:B------:R-:W-:Y:S02]  /*29e0*/  IADD3 R162, R206.reuse, 0xd1, RZ ;  /* 0x000000d1cea27810 */ /* 0x040fe40007ffe0ff */
[----:B------:R-:W-:Y:S01]  /*29f0*/  IADD3 R158, R206, 0xd3, RZ ;  /* 0x000000d3ce9e7810 */ /* 0x000fe20007ffe0ff */
[--C-:B------:R-:W-:Y:S01]  /*2a00*/  @!P3 IMAD.IADD R8, R8, 0x1, -R3.reuse ;  /* 0x000000010808b824 */ /* 0x100fe200078e0a03 */
[C---:B------:R-:W-:Y:S01]  /*2a10*/  ISETP.GT.U32.AND P3, PT, R3.reuse, R14, PT ;  /* 0x0000000e0300720c */ /* 0x040fe20003f64070 */
[----:B------:R-:W-:Y:S01]  /*2a20*/  @!P6 IMAD.IADD R10, R10, 0x1, -R3 ;  /* 0x000000010a0ae824 */ /* 0x000fe200078e0a03 */
[----:B------:R-:W-:Y:S01]  /*2a30*/  IABS R157, R158 ;  /* 0x0000009e009d7213 */ /* 0x000fe20000000000 */
[C---:B------:R-:W-:Y:S01]  /*2a40*/  IMAD R6, R3.reuse, R6, R12 ;  /* 0x0000000603067224 */ /* 0x040fe200078e020c */
[----:B------:R-:W-:Y:S01]  /*2a50*/  IADD3 R163, R206, 0xd4, RZ ;  /* 0x000000d4cea37810 */ /* 0x000fe20007ffe0ff */
[----:B------:R-:W-:Y:S01]  /*2a60*/  IMAD.HI.U32 R13, R4, R20, RZ ;  /* 0x00000014040d7227 */ /* 0x000fe200078e00ff */
[----:B------:R-:W-:-:S02]  /*2a70*/  ISETP.GT.U32.AND P6, PT, R3, R10, PT ;  /* 0x0000000a0300720c */ /* 0x000fc40003fc4070 */
[C---:B------:R-:W-:Y:S01]  /*2a80*/  IADD3 R166, R206.reuse, 0xd5, RZ ;  /* 0x000000d5cea67810 */ /* 0x040fe20007ffe0ff */
[----:B------:R-:W-:Y:S01]  /*2a90*/  IMAD.MOV R12, RZ, RZ, -R7 ;  /* 0x000000ffff0c7224 */ /* 0x000fe200078e0a07 */
[C---:B------:R-:W-:Y:S01]  /*2aa0*/  IADD3 R165, R206.reuse, 0xd7, RZ ;  /* 0x000000d7cea57810 */ /* 0x040fe20007ffe0ff */
[----:B------:R-:W-:Y:S01]  /*2ab0*/  IMAD.MOV R11, RZ, RZ, -R11 ;  /* 0x000000ffff0b7224 */ /* 0x000fe200078e0a0b */
[----:B------:R-:W-:Y:S01]  /*2ac0*/  IADD3 R164, R206, 0xd8, RZ ;  /* 0x000000d8cea47810 */ /* 0x000fe20007ffe0ff */
[----:B------:R-:W-:Y:S01]  /*2ad0*/  @!P3 IMAD.IADD R14, R14, 0x1, -R3 ;  /* 0x000000010e0eb824 */ /* 0x000fe200078e0a03 */
[----:B------:R-:W-:Y:S01]  /*2ae0*/  IADD3 R167, R206, 0xd6, RZ ;  /* 0x000000d6cea77810 */ /* 0x000fe20007ffe0ff */
[C---:B------:R-:W-:Y:S01]  /*2af0*/  IMAD R12, R3.reuse, R12, R15 ;  /* 0x0000000c030c7224 */ /* 0x040fe200078e020f */
[----:B------:R-:W-:Y:S01]  /*2b00*/  IABS R15, R26 ;  /* 0x0000001a000f7213 */ /* 0x000fe20000000000 */
[----:B------:R-:W-:Y:S01]  /*2b10*/  IMAD.MOV R13, RZ, RZ, -R13 ;  /* 0x000000ffff0d7224 */ /* 0x000fe200078e0a0d */
[C---:B------:R-:W-:Y:S01]  /*2b20*/  ISETP.GT.U32.AND P3, PT, R3.reuse, R14, PT ;  /* 0x0000000e0300720c */ /* 0x040fe20003f64070 */
[----:B------:R-:W-:Y:S01]  /*2b30*/  @!P6 IMAD.IADD R10, R10, 0x1, -R3 ;  /* 0x000000010a0ae824 */ /* 0x000fe200078e0a03 */
[C---:B------:R-:W-:Y:S01]  /*2b40*/  ISETP.GT.U32.AND P6, PT, R3.reuse, R6, PT ;  /* 0x000000060300720c */ /* 0x040fe20003fc4070 */
[C---:B------:R-:W-:Y:S01]  /*2b50*/  IMAD R18, R3.reuse, R11, R18 ;  /* 0x0000000b03127224 */ /* 0x040fe200078e0212 */
[----:B------:R-:W-:Y:S01]  /*2b60*/  IABS R11, R24 ;  /* 0x00000018000b7213 */ /* 0x000fe20000000000 */
[----:B------:R-:W-:Y:S01]  /*2b70*/  IMAD.MOV.U32 R239, RZ, RZ, R8 ;  /* 0x000000ffffef7224 */ /* 0x000fe200078e0008 */
[----:B------:R-:W-:Y:S01]  /*2b80*/  IADD3 R171, R206, 0xd9, RZ ;  /* 0x000000d9ceab7810 */ /* 0x000fe20007ffe0ff */
[C---:B------:R-:W-:Y:S01]  /*2b90*/  IMAD R20, R3.reuse, R13, R20 ;  /* 0x0000000d03147224 */ /* 0x040fe200078e0214 */
[----:B------:R-:W-:Y:S01]  /*2ba0*/  IABS R13, R25 ;  /* 0x00000019000d7213 */ /* 0x000fe20000000000 */
[----:B------:R-:W-:Y:S01]  /*2bb0*/  @!P4 IMAD.MOV R239, RZ, RZ, -R239 ;  /* 0x000000ffffefc224 */ /* 0x000fe200078e0aef */
[----:B------:R-:W-:Y:S01]  /*2bc0*/  ISETP.GT.U32.AND P4, PT, R3, R12, PT ;  /* 0x0000000c0300720c */ /* 0x000fe20003f84070 */
[----:B------:R-:W-:Y:S01]  /*2bd0*/  IMAD.HI.U32 R9, R4, R16, RZ ;  /* 0x0000001004097227 */ /* 0x000fe200078e00ff */
[----:B------:R-:W-:-:S02]  /*2be0*/  IADD3 R168, R206, 0xdb, RZ ;  /* 0x000000dbcea87810 */ /* 0x000fc40007ffe0ff */
[----:B------:R-:W-:Y:S01]  /*2bf0*/  IADD3 R170, R206, 0xdc, RZ ;  /* 0x000000dcceaa7810 */ /* 0x000fe20007ffe0ff */
[--C-:B------:R-:W-:Y:S01]  /*2c00*/  @!P3 IMAD.IADD R14, R14, 0x1, -R3.reuse ;  /* 0x000000010e0eb824 */ /* 0x100fe200078e0a03 */
        /* <DEDUP_REMOVED lines=9> */
[----:B------:R-:W-:Y:S01]  /*2ca0*/  @!P4 IMAD.IADD R12, R12, 0x1, -R3 ;  /* 0x000000010c0cc824 */ /* 0x000fe200078e0a03 */
[----:B------:R-:W-:Y:S01]  /*2cb0*/  ISETP.GT.U32.AND P4, PT, R3, R6, PT ;  /* 0x000000060300720c */ /* 0x000fe20003f84070 */
[----:B------:R-:W-:Y:S01]  /*2cc0*/  IMAD.HI.U32 R7, R4, R11, RZ ;  /* 0x0000000b04077227 */ /* 0x000fe200078e00ff */
[----:B------:R-:W-:-:S02]  /*2cd0*/  IADD3 R174, R206, 0xe4, RZ ;  /* 0x000000e4ceae7810 */ /* 0x000fc40007ffe0ff */
[----:B------:R-:W-:Y:S01]  /*2ce0*/  IADD3 R179, R206, 0xe6, RZ ;  /* 0x000000e6ceb37810 */ /* 0x000fe20007ffe0ff */
[--C-:B------:R-:W-:Y:S01]  /*2cf0*/  @!P3 IMAD.IADD R18, R18, 0x1, -R3.reuse ;  /* 0x000000011212b824 */ /* 0x100fe200078e0a03 */
[----:B------:R-:W-:Y:S01]  /*2d00*/  IABS R177, R174 ;  /* 0x000000ae00b17213 */ /* 0x000fe20000000000 */
[----:B------:R-:W-:Y:S01]  /*2d10*/  @!P2 IMAD.MOV R242, RZ, RZ, -R242 ;  /* 0x000000fffff2a224 */ /* 0x000fe200078e0af2 */
[C---:B------:R-:W-:Y:S01]  /*2d20*/  ISETP.GT.U32.AND P2, PT, R3.reuse, R16, PT ;  /* 0x000000100300720c */ /* 0x040fe20003f44070 */
[----:B------:R-:W-:Y:S01]  /*2d30*/  @!P6 IMAD.IADD R20, R20, 0x1, -R3 ;  /* 0x000000011414e824 */ /* 0x000fe200078e0a03 */
[----:B------:R-:W-:Y:S01]  /*2d40*/  ISETP.GT.U32.AND P6, PT, R3, R18, PT ;  /* 0x000000120300720c */ /* 0x000fe20003fc4070 */
[----:B------:R-:W-:Y:S01]  /*2d50*/  IMAD.MOV R8, RZ, RZ, -R7 ;  /* 0x000000ffff087224 */ /* 0x000fe200078e0a07 */
[----:B------:R-:W-:Y:S01]  /*2d60*/  IADD3 R181, R206, 0xe8, RZ ;  /* 0x000000e8ceb57810 */ /* 0x000fe20007ffe0ff */
[----:B------:R-:W-:Y:S01]  /*2d70*/  IMAD.HI.U32 R7, R4, R15, RZ ;  /* 0x0000000f04077227 */ /* 0x000fe200078e00ff */
[----:B------:R-:W-:-:S02]  /*2d80*/  IADD3 R184, R206, 0xef, RZ ;  /* 0x000000efceb87810 */ /* 0x000fc40007ffe0ff */
[----:B------:R-:W-:Y:S01]  /*2d90*/  IABS R182, R181 ;  /* 0x000000b500b67213 */ /* 0x000fe20000000000 */
[C---:B------:R-:W-:Y:S01]  /*2da0*/  IMAD R8, R3.reuse, R8, R11 ;  /* 0x0000000803087224 */ /* 0x040fe200078e020b */
[C---:B------:R-:W-:Y:S01]  /*2db0*/  IADD3 R11, R206.reuse, 0x2b, RZ ;  /* 0x0000002bce0b7810 */ /* 0x040fe20007ffe0ff */
[----:B------:R-:W-:Y:S01]  /*2dc0*/  IMAD.MOV R22, RZ, RZ, -R7 ;  /* 0x000000ffff167224 */ /* 0x000fe200078e0a07 */
[----:B------:R-:W-:Y:S01]  /*2dd0*/  IABS R200, R184 ;  /* 0x000000b800c87213 */ /* 0x000fe20000000000 */
[----:B------:R-:W-:Y:S01]  /*2de0*/  IMAD.MOV.U32 R44, RZ, RZ, R14 ;  /* 0x000000ffff2c7224 */ /* 0x000fe200078e000e */
[----:B------:R-:W-:Y:S01]  /*2df0*/  IABS R7, R11 ;  /* 0x0000000b00077213 */ /* 0x000fe20000000000 */
[C---:B------:R-:W-:Y:S01]  /*2e00*/  IMAD R14, R3.reuse, R22, R15 ;  /* 0x00000016030e7224 */ /* 0x040fe200078e020f */
[----:B------:R-:W-:Y:S01]  /*2e10*/  IADD3 R190, R206, 0xf0, RZ ;  /* 0x000000f0cebe7810 */ /* 0x000fe20007ffe0ff */
[--C-:B------:R-:W-:Y:S01]  /*2e20*/  @!P4 IMAD.IADD R6, R6, 0x1, -R3.reuse ;  /* 0x000000010606c824 */ /* 0x100fe200078e0a03 */
[C---:B------:R-:W-:Y:S01]  /*2e30*/  ISETP.GT.U32.AND P4, PT, R3.reuse, R8, PT ;  /* 0x000000080300720c */ /* 0x040fe20003f84070 */
[--C-:B------:R-:W-:Y:S01]  /*2e40*/  @!P2 IMAD.IADD R16, R16, 0x1, -R3.reuse ;  /* 0x000000011010a824 */ /* 0x100fe200078e0a03 */
[C---:B------:R-:W-:Y:S01]  /*2e50*/  ISETP.GT.U32.AND P2, PT, R3.reuse, R12, PT ;  /* 0x0000000c0300720c */ /* 0x040fe20003f44070 */
[----:B------:R-:W-:Y:S01]  /*2e60*/  @!P6 IMAD.IADD R18, R18, 0x1, -R3 ;  /* 0x000000011212e824 */ /* 0x000fe200078e0a03 */
[C---:B------:R-:W-:Y:S01]  /*2e70*/  ISETP.GT.U32.AND P6, PT, R3.reuse, R14, PT ;  /* 0x0000000e0300720c */ /* 0x040fe20003fc4070 */
[----:B------:R-:W-:Y:S01]  /*2e80*/  IMAD.HI.U32 R9, R4, R13, RZ ;  /* 0x0000000d04097227 */ /* 0x000fe200078e00ff */
[----:B------:R-:W-:-:S02]  /*2e90*/  ISETP.GT.U32.AND P3, PT, R3, R16, PT ;  /* 0x000000100300720c */ /* 0x000fc40003f64070 */
[----:B------:R-:W-:Y:S01]  /*2ea0*/  IABS R205, R190 ;  /* 0x000000be00cd7213 */ /* 0x000fe20000000000 */
[----:B------:R-:W-:Y:S01]  /*2eb0*/  IMAD.MOV R10, RZ, RZ, -R9 ;  /* 0x000000ffff0a7224 */ /* 0x000fe200078e0a09 */
[C---:B------:R-:W-:Y:S01]  /*2ec0*/  IADD3 R197, R206.reuse, 0xf1, RZ ;  /* 0x000000f1cec57810 */ /* 0x040fe20007ffe0ff */
[----:B------:R-:W-:Y:S01]  /*2ed0*/  @!P1 IMAD.MOV R44, RZ, RZ, -R44 ;  /* 0x000000ffff2c9224 */ /* 0x000fe200078e0a2c */
[C---:B------:R-:W-:Y:S01]  /*2ee0*/  ISETP.GT.U32.AND P1, PT, R3.reuse, R20, PT ;  /* 0x000000140300720c */ /* 0x040fe20003f24070 */
[----:B------:R-:W-:Y:S01]  /*2ef0*/  IMAD R10, R3, R10, R13 ;  /* 0x0000000a030a7224 */ /* 0x000fe200078e020d */
[----:B------:R-:W-:Y:S01]  /*2f00*/  IADD3 R13, R206, 0x2c, RZ ;  /* 0x0000002cce0d7810 */ /* 0x000fe20007ffe0ff */
[----:B------:R-:W-:Y:S01]  /*2f10*/  IMAD.MOV.U32 R22, RZ, RZ, R7 ;  /* 0x000000ffff167224 */ /* 0x000fe200078e0007 */
[----:B------:R-:W-:Y:S01]  /*2f20*/  IABS R209, R197 ;  /* 0x000000c500d17213 */ /* 0x000fe20000000000 */
[--C-:B------:R-:W-:Y:S01]  /*2f30*/  @!P4 IMAD.IADD R8, R8, 0x1, -R3.reuse ;  /* 0x000000010808c824 */ /* 0x100fe200078e0a03 */
[----:B------:R-:W-:Y:S01]  /*2f40*/  ISETP.GE.AND P4, PT, R21, RZ, PT ;  /* 0x000000ff1500720c */ /* 0x000fe20003f86270 */
[----:B------:R-:W-:Y:S01]  /*2f50*/  @!P2 IMAD.IADD R12, R12, 0x1, -R3 ;  /* 0x000000010c0ca824 */ /* 0x000fe200078e0a03 */
[----:B------:R-:W-:Y:S01]  /*2f60*/  ISETP.GT.U32.AND P2, PT, R3, R10, PT ;  /* 0x0000000a0300720c */ /* 0x000fe20003f44070 */
[----:B------:R-:W-:Y:S01]  /*2f70*/  IMAD.HI.U32 R7, R4, R22, RZ ;  /* 0x0000001604077227 */ /* 0x000fe200078e00ff */
[----:B------:R-:W-:-:S02]  /*2f80*/  IABS R9, R13 ;  /* 0x0000000d00097213 */ /* 0x000fc40000000000 */
[----:B------:R-:W-:Y:S01]  /*2f90*/  IADD3 R21, R206, 0x31, RZ ;  /* 0x00000031ce157810 */ /* 0x000fe20007ffe0ff */
[----:B------:R-:W-:Y:S01]  /*2fa0*/  @!P6 IMAD.IADD R14, R14, 0x1, -R3 ;  /* 0x000000010e0ee824 */ /* 0x000fe200078e0a03 */
[C---:B------:R-:W-:Y:S01]  /*2fb0*/  ISETP.GT.U32.AND P6, PT, R3.reuse, R8, PT ;  /* 0x000000080300720c */ /* 0x040fe20003fc4070 */
[----:B------:R-:W-:Y:S01]  /*2fc0*/  IMAD.MOV.U32 R55, RZ, RZ, R6 ;  /* 0x000000ffff377224 */ /* 0x000fe200078e0006 */
[C---:B------:R-:W-:Y:S01]  /*2fd0*/  IADD3 R198, R206.reuse, 0xf2, RZ ;  /* 0x000000f2cec67810 */ /* 0x040fe20007ffe0ff */
[----:B------:R-:W-:Y:S01]  /*2fe0*/  IMAD.MOV R7, RZ, RZ, -R7 ;  /* 0x000000ffff077224 */ /* 0x000fe200078e0a07 */
[----:B------:R-:W-:Y:S01]  /*2ff0*/  IADD3 R202, R206, 0xf3, RZ ;  /* 0x000000f3ceca7810 */ /* 0x000fe20007ffe0ff */
[----:B------:R-:W-:Y:S01]  /*3000*/  @!P5 IMAD.MOV R55, RZ, RZ, -R55 ;  /* 0x000000ffff37d224 */ /* 0x000fe200078e0a37 */
[C---:B------:R-:W-:Y:S01]  /*3010*/  ISETP.GT.U32.AND P5, PT, R3.reuse, R14, PT ;  /* 0x0000000e0300720c */ /* 0x040fe20003fa4070 */
[----:B------:R-:W-:Y:S01]  /*3020*/  IMAD R22, R3, R7, R22 ;  /* 0x0000000703167224 */ /* 0x000fe200078e0216 */
[----:B------:R-:W-:Y:S01]  /*3030*/  IABS R211, R198 ;  /* 0x000000c600d37213 */ /* 0x000fe20000000000 */
[----:B------:R-:W-:Y:S01]  /*3040*/  IMAD.MOV.U32 R250, RZ, RZ, R18 ;  /* 0x000000fffffa7224 */ /* 0x000fe200078e0012 */
[----:B------:R-:W-:Y:S01]  /*3050*/  IABS R219, R202 ;  /* 0x000000ca00db7213 */ /* 0x000fe20000000000 */
[--C-:B------:R-:W-:Y:S01]  /*3060*/  @!P1 IMAD.IADD R20, R20, 0x1, -R3.reuse ;  /* 0x0000000114149824 */ /* 0x100fe200078e0a03 */
[----:B------:R-:W-:Y:S01]  /*3070*/  ISETP.GE.AND P1, PT, R19, RZ, PT ;  /* 0x000000ff1300720c */ /* 0x000fe20003f26270 */
[----:B------:R-:W-:Y:S01]  /*3080*/  @!P3 IMAD.IADD R16, R16, 0x1, -R3 ;  /* 0x000000011010b824 */ /* 0x000fe200078e0a03 */
[----:B------:R-:W-:Y:S01]  /*3090*/  ISETP.GE.AND P3, PT, R17, RZ, PT ;  /* 0x000000ff1100720c */ /* 0x000fe20003f66270 */
[----:B------:R-:W-:Y:S01]  /*30a0*/  IMAD.MOV.U32 R7, RZ, RZ, R9 ;  /* 0x000000ffff077224 */ /* 0x000fe200078e0009 */
[----:B------:R-:W-:Y:S01]  /*30b0*/  IADD3 R9, R206, 0x2e, RZ ;  /* 0x0000002ece097810 */ /* 0x000fe20007ffe0ff */
[----:B------:R-:W-:Y:S01]  /*30c0*/  @!P4 IMAD.MOV R250, RZ, RZ, -R250 ;  /* 0x000000fffffac224 */ /* 0x000fe200078e0afa */
[----:B------:R-:W-:Y:S01]  /*30d0*/  ISETP.GT.U32.AND P4, PT, R3, R22, PT ;  /* 0x000000160300720c */ /* 0x000fe20003f84070 */
[--C-:B------:R-:W-:Y:S01]  /*30e0*/  @!P2 IMAD.IADD R10, R10, 0x1, -R3.reuse ;  /* 0x000000010a0aa824 */ /* 0x100fe200078e0a03 */
[----:B------:R-:W-:Y:S01]  /*30f0*/  ISETP.GE.AND P2, PT, R23, RZ, PT ;  /* 0x000000ff1700720c */ /* 0x000fe20003f46270 */
[----:B------:R-:W-:Y:S01]  /*3100*/  @!P6 IMAD.IADD R8, R8, 0x1, -R3 ;  /* 0x000000010808e824 */ /* 0x000fe200078e0a03 */
[----:B------:R-:W-:Y:S01]  /*3110*/  ISETP.GE.AND P6, PT, R26, RZ, PT ;  /* 0x000000ff1a00720c */ /* 0x000fe20003fc6270 */
[----:B------:R-:W-:Y:S01]  /*3120*/  IMAD.HI.U32 R6, R4, R7, RZ ;  /* 0x0000000704067227 */ /* 0x000fe200078e00ff */
[----:B------:R-:W-:-:S02]  /*3130*/  IADD3 R19, R206, 0x30, RZ ;  /* 0x00000030ce137810 */ /* 0x000fc40007ffe0ff */
[----:B------:R-:W-:Y:S01]  /*3140*/  IABS R17, R21 ;  /* 0x0000001500117213 */ /* 0x000fe20000000000 */
[----:B------:R-:W-:Y:S01]  /*3150*/  IMAD.MOV.U32 R243, RZ, RZ, R16 ;  /* 0x000000fffff37224 */ /* 0x000fe200078e0010 */
[----:B------:R-:W-:Y:S01]  /*3160*/  IABS R15, R19 ;  /* 0x00000013000f7213 */ /* 0x000fe20000000000 */
[----:B------:R-:W-:Y:S01]  /*3170*/  IMAD.MOV.U32 R46, RZ, RZ, R12 ;  /* 0x000000ffff2e7224 */ /* 0x000fe200078e000c */
[C---:B------:R-:W-:Y:S01]  /*3180*/  IADD3 R23, R206.reuse, 0x34, RZ ;  /* 0x00000034ce177810 */ /* 0x040fe20007ffe0ff */
[----:B------:R-:W-:Y:S01]  /*3190*/  IMAD.MOV R6, RZ, RZ, -R6 ;  /* 0x000000ffff067224 */ /* 0x000fe200078e0a06 */
[----:B------:R-:W-:Y:S01]  /*31a0*/  IADD3 R26, R206, 0x36, RZ ;  /* 0x00000036ce1a7810 */ /* 0x000fe20007ffe0ff */
[----:B------:R-:W-:Y:S01]  /*31b0*/  @!P5 IMAD.IADD R14, R14, 0x1, -R3 ;  /* 0x000000010e0ed824 */ /* 0x000fe200078e0a03 */
[----:B------:R-:W-:Y:S01]  /*31c0*/  ISETP.GE.AND P5, PT, R13, RZ, PT ;  /* 0x000000ff0d00720c */ /* 0x000fe20003fa6270 */
[----:B------:R-:W-:Y:S01]  /*31d0*/  @!P1 IMAD.MOV R243, RZ, RZ, -R243 ;  /* 0x000000fffff39224 */ /* 0x000fe200078e0af3 */
[----:B------:R-:W-:Y:S01]  /*31e0*/  ISETP.GE.AND P1, PT, R24, RZ, PT ;  /* 0x000000ff1800720c */ /* 0x000fe20003f26270 */
[----:B------:R-:W-:Y:S01]  /*31f0*/  @!P3 IMAD.MOV R46, RZ, RZ, -R46 ;  /* 0x000000ffff2eb224 */ /* 0x000fe200078e0a2e */
[C---:B------:R-:W-:Y:S01]  /*3200*/  ISETP.GT.U32.AND P3, PT, R3.reuse, R10, PT ;  /* 0x0000000a0300720c */ /* 0x040fe20003f64070 */
[----:B------:R-:W-:Y:S01]  /*3210*/  IMAD.MOV.U32 R27, RZ, RZ, R20 ;  /* 0x000000ffff1b7224 */ /* 0x000fe200078e0014 */
[C---:B------:R-:W-:Y:S01]  /*3220*/  IADD3 R212, R206.reuse, 0xf5, RZ ;  /* 0x000000f5ced47810 */ /* 0x040fe20007ffe0ff */
[----:B------:R-:W-:Y:S01]  /*3230*/  IMAD R6, R3, R6, R7 ;  /* 0x0000000603067224 */ /* 0x000fe200078e0207 */
[----:B------:R-:W-:Y:S01]  /*3240*/  IADD3 R7, R206, 0x2d, RZ ;  /* 0x0000002dce077810 */ /* 0x000fe20007ffe0ff */
[----:B------:R-:W-:Y:S01]  /*3250*/  IMAD.MOV.U32 R13, RZ, RZ, R14 ;  /* 0x000000ffff0d7224 */ /* 0x000fe200078e000e */
[----:B------:R-:W-:Y:S01]  /*3260*/  IABS R228, R212 ;  /* 0x000000d400e47213 */ /* 0x000fe20000000000 */
[----:B------:R-:W-:Y:S01]  /*3270*/  @!P4 IMAD.IADD R22, R22, 0x1, -R3 ;  /* 0x000000011616c824 */ /* 0x000fe200078e0a03 */
[----:B------:R-:W-:Y:S01]  /*3280*/  IADD3 R203, R206, 0xf4, RZ ;  /* 0x000000f4cecb7810 */ /* 0x000fe20007ffe0ff */
[----:B------:R-:W-:Y:S01]  /*3290*/  @!P2 IMAD.MOV R27, RZ, RZ, -R27 ;  /* 0x000000ffff1ba224 */ /* 0x000fe200078e0a1b */
[----:B------:R-:W-:Y:S01]  /*32a0*/  ISETP.GE.AND P2, PT, R25, RZ, PT ;  /* 0x000000ff1900720c */ /* 0x000fe20003f46270 */
[----:B------:R-:W-:Y:S01]  /*32b0*/  @!P6 IMAD.MOV R13, RZ, RZ, -R13 ;  /* 0x000000ffff0de224 */ /* 0x000fe200078e0a0d */
[C---:B------:R-:W-:Y:S01]  /*32c0*/  ISETP.GT.U32.AND P6, PT, R3.reuse, R6, PT ;  /* 0x000000060300720c */ /* 0x040fe20003fc4070 */
[----:B------:R-:W-:Y:S01]  /*32d0*/  IMAD.MOV.U32 R12, RZ, RZ, R8 ;  /* 0x000000ffff0c7224 */ /* 0x000fe200078e0008 */
[----:B------:R-:W-:Y:S01]  /*32e0*/  ISETP.GT.U32.AND P4, PT, R3, R22, PT ;  /* 0x000000160300720c */ /* 0x000fe20003f84070 */
[--C-:B------:R-:W-:Y:S01]  /*32f0*/  @!P3 IMAD.IADD R10, R10, 0x1, -R3.reuse ;  /* 0x000000010a0ab824 */ /* 0x100fe200078e0a03 */
[----:B------:R-:W-:Y:S01]  /*3300*/  IABS R8, R7 ;  /* 0x0000000700087213 */ /* 0x000fe20000000000 */
[----:B------:R-:W-:Y:S01]  /*3310*/  @!P1 IMAD.MOV R12, RZ, RZ, -R12 ;  /* 0x000000ffff0c9224 */ /* 0x000fe200078e0a0c */
[----:B------:R-:W-:Y:S01]  /*3320*/  ISETP.GE.AND P1, PT, R7, RZ, PT ;  /* 0x000000ff0700720c */ /* 0x000fe20003f26270 */
[----:B------:R-:W-:Y:S01]  /*3330*/  STL [R1+0x5c], R27 ;  /* 0x00005c1b01007387 */ /* 0x000fe20000100800 */
[----:B------:R-:W-:Y:S01]  /*3340*/  ISETP.GE.AND P3, PT, R11, RZ, PT ;  /* 0x000000ff0b00720c */ /* 0x000fe20003f66270 */
[----:B------:R-:W-:Y:S01]  /*3350*/  IMAD.HI.U32 R7, R4, R8, RZ ;  /* 0x0000000804077227 */ /* 0x000fe200078e00ff */
[C---:B------:R-:W-:Y:S01]  /*3360*/  IADD3 R11, R206.reuse, 0x2f, RZ ;  /* 0x0000002fce0b7810 */ /* 0x040fe20007ffe0ff */
[----:B------:R1:W-:Y:S01]  /*3370*/  STL [R1+0x58], R12 ;  /* 0x0000580c01007387 */ /* 0x0003e20000100800 */
[----:B------:R-:W-:Y:S01]  /*3380*/  IADD3 R25, R206, 0x35, RZ ;  /* 0x00000035ce197810 */ /* 0x000fe20007ffe0ff */
[----:B------:R-:W-:Y:S01]  /*3390*/  @!P2 IMAD.MOV R10, RZ, RZ, -R10 ;  /* 0x000000ffff0aa224 */ /* 0x000fe200078e0a0a */
[----:B------:R-:W-:Y:S01]  /*33a0*/  ISETP.GE.AND P2, PT, R9, RZ, PT ;  /* 0x000000ff0900720c */ /* 0x000fe20003f46270 */
[----:B------:R-:W-:Y:S01]  /*33b0*/  @!P6 IMAD.IADD R6, R6, 0x1, -R3 ;  /* 0x000000010606e824 */ /* 0x000fe200078e0a03 */
[----:B------:R-:W-:Y:S01]  /*33c0*/  IABS R227, R203 ;  /* 0x000000cb00e37213 */ /* 0x000fe20000000000 */
[----:B------:R-:W-:Y:S01]  /*33d0*/  IMAD.MOV R7, RZ, RZ, -R7 ;  /* 0x000000ffff077224 */ /* 0x000fe200078e0a07 */
[----:B------:R-:W-:Y:S01]  /*33e0*/  STL [R1+0x54], R10 ;  /* 0x0000540a01007387 */ /* 0x000fe20000100800 */
[----:B------:R-:W-:Y:S01]  /*33f0*/  @!P4 IMAD.IADD R22, R22, 0x1, -R3 ;  /* 0x000000011616c824 */ /* 0x000fe200078e0a03 */
[C---:B------:R-:W-:Y:S01]  /*3400*/  ISETP.GT.U32.AND P6, PT, R3.reuse, R6, PT ;  /* 0x000000060300720c */ /* 0x040fe20003fc4070 */
[----:B------:R-:W-:Y:S01]  /*3410*/  IMAD R8, R3, R7, R8 ;  /* 0x0000000703087224 */ /* 0x000fe200078e0208 */
[----:B-1----:R-:W-:Y:S01]  /*3420*/  IABS R12, R9 ;  /* 0x00000009000c7213 */ /* 0x002fe20000000000 */
[----:B------:R1:W-:Y:S01]  /*3430*/  STL [R1+0x50], R13 ;  /* 0x0000500d01007387 */ /* 0x0003e20000100800 */
[----:B------:R-:W-:Y:S01]  /*3440*/  IMAD.MOV.U32 R20, RZ, RZ, R22 ;  /* 0x000000ffff147224 */ /* 0x000fe200078e0016 */
[----:B------:R-:W-:Y:S01]  /*3450*/  ISETP.GE.AND P4, PT, R11, RZ, PT ;  /* 0x000000ff0b00720c */ /* 0x000fe20003f86270 */
[----:B------:R-:W-:Y:S01]  /*3460*/  IMAD.HI.U32 R188, R4, R200, RZ ;  /* 0x000000c804bc7227 */ /* 0x000fe200078e00ff */
[----:B------:R-:W-:-:S02]  /*3470*/  IABS R22, R25 ;  /* 0x0000001900167213 */ /* 0x000fc40000000000 */
[----:B------:R-:W-:Y:S01]  /*3480*/  IADD3 R225, R206, 0xf7, RZ ;  /* 0x000000f7cee17810 */ /* 0x000fe20007ffe0ff */
[----:B------:R-:W-:Y:S01]  /*3490*/  IMAD.HI.U32 R7, R4, R12, RZ ;  /* 0x0000000c04077227 */ /* 0x000fe200078e00ff */
[----:B------:R-:W-:Y:S02]  /*34a0*/  IADD3 R226, R206, 0xf8, RZ ;  /* 0x000000f8cee27810 */ /* 0x000fe40007ffe0ff */
[----:B-1----:R-:W-:Y:S01]  /*34b0*/  IABS R13, R11 ;  /* 0x0000000b000d7213 */ /* 0x002fe20000000000 */
[----:B------:R-:W-:Y:S01]  /*34c0*/  IMAD.HI.U32 R10, R4, R15, RZ ;  /* 0x0000000f040a7227 */ /* 0x000fe200078e00ff */
[----:B------:R-:W-:Y:S02]  /*34d0*/  IABS R230, R225 ;  /* 0x000000e100e67213 */ /* 0x000fe40000000000 */
[----:B------:R-:W-:Y:S01]  /*34e0*/  IADD3 R236, R206, 0xfa, RZ ;  /* 0x000000faceec7810 */ /* 0x000fe20007ffe0ff */
[----:B------:R-:W-:Y:S01]  /*34f0*/  IMAD.MOV R7, RZ, RZ, -R7 ;  /* 0x000000ffff077224 */ /* 0x000fe200078e0a07 */
[----:B------:R-:W-:Y:S01]  /*3500*/  IABS R231, R226 ;  /* 0x000000e200e77213 */ /* 0x000fe20000000000 */
[----:B------:R-:W-:Y:S01]  /*3510*/  @!P3 IMAD.MOV R20, RZ, RZ, -R20 ;  /* 0x000000ffff14b224 */ /* 0x000fe200078e0a14 */
[----:B------:R-:W-:Y:S01]  /*3520*/  ISETP.GT.U32.AND P3, PT, R3, R8, PT ;  /* 0x000000080300720c */ /* 0x000fe20003f64070 */
[----:B------:R-:W-:Y:S01]  /*3530*/  IMAD.HI.U32 R9, R4, R13, RZ ;  /* 0x0000000d04097227 */ /* 0x000fe200078e00ff */
[----:B------:R-:W-:-:S02]  /*3540*/  IABS R240, R236 ;  /* 0x000000ec00f07213 */ /* 0x000fc40000000000 */
[----:B------:R1:W-:Y:S01]  /*3550*/  STL [R1+0x4c], R20 ;  /* 0x00004c1401007387 */ /* 0x0003e20000100800 */
[----:B------:R-:W-:Y:S01]  /*3560*/  IMAD.MOV R16, RZ, RZ, -R10 ;  /* 0x000000ffff107224 */ /* 0x000fe200078e0a0a */
[C---:B------:R-:W-:Y:S01]  /*3570*/  IADD3 R234, R206.reuse, 0xf9, RZ ;  /* 0x000000f9ceea7810 */ /* 0x040fe20007ffe0ff */
[C---:B------:R-:W-:Y:S01]  /*3580*/  IMAD R10, R3.reuse, R7, R12 ;  /* 0x00000007030a7224 */ /* 0x040fe200078e020c */
[----:B------:R-:W-:Y:S01]  /*3590*/  IADD3 R246, R206, 0xfd, RZ ;  /* 0x000000fdcef67810 */ /* 0x000fe20007ffe0ff */
[----:B------:R-:W-:Y:S01]  /*35a0*/  IMAD.MOV R14, RZ, RZ, -R9 ;  /* 0x000000ffff0e7224 */ /* 0x000fe200078e0a09 */
[----:B------:R-:W-:Y:S01]  /*35b0*/  IABS R237, R234 ;  /* 0x000000ea00ed7213 */ /* 0x000fe20000000000 */
[----:B------:R-:W-:Y:S01]  /*35c0*/  @!P6 IMAD.IADD R6, R6, 0x1, -R3 ;  /* 0x000000010606e824 */ /* 0x000fe200078e0a03 */
[C---:B------:R-:W-:Y:S01]  /*35d0*/  ISETP.GT.U32.AND P6, PT, R3.reuse, R10, PT ;  /* 0x0000000a0300720c */ /* 0x040fe20003fc4070 */
[C---:B------:R-:W-:Y:S01]  /*35e0*/  IMAD R12, R3.reuse, R14, R13 ;  /* 0x0000000e030c7224 */ /* 0x040fe200078e020d */
[----:B-1----:R-:W-:Y:S01]  /*35f0*/  IABS R20, R23 ;  /* 0x0000001700147213 */ /* 0x002fe20000000000 */
[----:B------:R-:W-:Y:S01]  /*3600*/  @!P3 IMAD.IADD R8, R8, 0x1, -R3 ;  /* 0x000000010808b824 */ /* 0x000fe200078e0a03 */
[----:B------:R-:W-:Y:S01]  /*3610*/  IABS R13, R26 ;  /* 0x0000001a000d7213 */ /* 0x000fe20000000000 */
[----:B------:R-:W-:Y:S01]  /*3620*/  IMAD.HI.U32 R11, R4, R17, RZ ;  /* 0x00000011040b7227 */ /* 0x000fe200078e00ff */
[----:B------:R-:W-:-:S02]  /*3630*/  ISETP.GT.U32.AND P3, PT, R3, R12, PT ;  /* 0x0000000c0300720c */ /* 0x000fc40003f64070 */
[----:B------:R-:W-:Y:S01]  /*3640*/  IABS R248, R246 ;  /* 0x000000f600f87213 */ /* 0x000fe20000000000 */
[----:B------:R-:W-:Y:S01]  /*3650*/  IMAD.MOV R18, RZ, RZ, -R11 ;  /* 0x000000ffff127224 */ /* 0x000fe200078e0a0b */
[C---:B------:R-:W-:Y:S01]  /*3660*/  IADD3 R244, R206.reuse, 0xfc, RZ ;  /* 0x000000fccef47810 */ /* 0x040fe20007ffe0ff */
[C---:B------:R-:W-:Y:S01]  /*3670*/  IMAD R14, R3.reuse, R16, R15 ;  /* 0x00000010030e7224 */ /* 0x040fe200078e020f */
[----:B------:R-:W-:Y:S01]  /*3680*/  IADD3 R15, R206, 0x32, RZ ;  /* 0x00000032ce0f7810 */ /* 0x000fe20007ffe0ff */
[----:B------:R-:W-:Y:S01]  /*3690*/  @!P6 IMAD.IADD R10, R10, 0x1, -R3 ;  /* 0x000000010a0ae824 */ /* 0x000fe200078e0a03 */
[C---:B------:R-:W-:Y:S01]  /*36a0*/  ISETP.GT.U32.AND P6, PT, R3.reuse, R8, PT ;  /* 0x000000080300720c */ /* 0x040fe20003fc4070 */
[C---:B------:R-:W-:Y:S01]  /*36b0*/  IMAD R16, R3.reuse, R18, R17 ;  /* 0x0000001203107224 */ /* 0x040fe200078e0211 */
[----:B------:R-:W-:Y:S01]  /*36c0*/  IADD3 R17, R206, 0x33, RZ ;  /* 0x00000033ce117810 */ /* 0x000fe20007ffe0ff */
[----:B------:R-:W-:Y:S01]  /*36d0*/  IMAD.MOV.U32 R11, RZ, RZ, R6 ;  /* 0x000000ffff0b7224 */ /* 0x000fe200078e0006 */
[----:B------:R-:W-:Y:S01]  /*36e0*/  IABS R9, R15 ;  /* 0x0000000f00097213 */ /* 0x000fe20000000000 */
[----:B------:R-:W-:Y:S01]  /*36f0*/  @!P3 IMAD.IADD R12, R12, 0x1, -R3 ;  /* 0x000000010c0cb824 */ /* 0x000fe200078e0a03 */
[----:B------:R-:W-:Y:S01]  /*3700*/  IABS R18, R17 ;  /* 0x0000001100127213 */ /* 0x000fe20000000000 */
[----:B------:R-:W-:Y:S01]  /*3710*/  @!P5 IMAD.MOV R11, RZ, RZ, -R11 ;  /* 0x000000ffff0bd224 */ /* 0x000fe200078e0a0b */
[C---:B------:R-:W-:Y:S01]  /*3720*/  ISETP.GT.U32.AND P5, PT, R3.reuse, R10, PT ;  /* 0x0000000a0300720c */ /* 0x040fe20003fa4070 */
[----:B------:R-:W-:Y:S01]  /*3730*/  IMAD.HI.U32 R6, R4, R9, RZ ;  /* 0x0000000904067227 */ /* 0x000fe200078e00ff */
[----:B------:R-:W-:-:S02]  /*3740*/  ISETP.GT.U32.AND P3, PT, R3, R12, PT ;  /* 0x0000000c0300720c */ /* 0x000fc40003f64070 */
[----:B------:R1:W-:Y:S01]  /*3750*/  STL [R1+0x48], R11 ;  /* 0x0000480b01007387 */ /* 0x0003e20000100800 */
[----:B------:R-:W-:Y:S01]  /*3760*/  @!P6 IMAD.IADD R8, R8, 0x1, -R3 ;  /* 0x000000010808e824 */ /* 0x000fe200078e0a03 */
[C---:B------:R-:W-:Y:S01]  /*3770*/  ISETP.GT.U32.AND P6, PT, R3.reuse, R14, PT ;  /* 0x0000000e0300720c */ /* 0x040fe20003fc4070 */
[----:B------:R-:W-:Y:S01]  /*3780*/  IMAD.HI.U32 R7, R4, R18, RZ ;  /* 0x0000001204077227 */ /* 0x000fe200078e00ff */
[----:B------:R-:W-:Y:S02]  /*3790*/  IABS R247, R244 ;  /* 0x000000f400f77213 */ /* 0x000fe40000000000 */
[C---:B------:R-:W-:Y:S01]  /*37a0*/  IADD3 R235, R206.reuse, 0xfb, RZ ;  /* 0x000000fbceeb7810 */ /* 0x040fe20007ffe0ff */
[----:B------:R-:W-:Y:S01]  /*37b0*/  IMAD.MOV R6, RZ, RZ, -R6 ;  /* 0x000000ffff067224 */ /* 0x000fe200078e0a06 */
[----:B------:R-:W-:Y:S01]  /*37c0*/  IADD3 R245, R206, 0xfe, RZ ;  /* 0x000000fecef57810 */ /* 0x000fe20007ffe0ff */
[----:B------:R-:W-:Y:S01]  /*37d0*/  IMAD.MOV R7, RZ, RZ, -R7 ;  /* 0x000000ffff077224 */ /* 0x000fe200078e0a07 */
[----:B------:R-:W-:Y:S01]  /*37e0*/  IABS R241, R235 ;  /* 0x000000eb00f17213 */ /* 0x000fe20000000000 */
[C---:B------:R-:W-:Y:S01]  /*37f0*/  IMAD R6, R3.reuse, R6, R9 ;  /* 0x0000000603067224 */ /* 0x040fe200078e0209 */
[----:B------:R-:W-:Y:S01]  /*3800*/  IABS R249, R245 ;  /* 0x000000f500f97213 */ /* 0x000fe20000000000 */
[----:B------:R-:W-:Y:S01]  /*3810*/  IMAD R18, R3, R7, R18 ;  /* 0x0000000703127224 */ /* 0x000fe200078e0212 */
[----:B------:R-:W-:Y:S01]  /*3820*/  IABS R233, R206 ;  /* 0x000000ce00e97213 */ /* 0x000fe20000000000 */
[----:B------:R-:W-:-:S04]  /*3830*/  IMAD.HI.U32 R7, R4, R20, RZ ;  /* 0x0000001404077227 */ /* 0x000fc800078e00ff */
[--C-:B------:R-:W-:Y:S01]  /*3840*/  @!P3 IMAD.IADD R12, R12, 0x1, -R3.reuse ;  /* 0x000000010c0cb824 */ /* 0x100fe200078e0a03 */
[C---:B------:R-:W-:Y:S01]  /*3850*/  ISETP.GT.U32.AND P3, PT, R3.reuse, R6, PT ;  /* 0x000000060300720c */ /* 0x040fe20003f64070 */
[----:B------:R-:W-:Y:S01]  /*3860*/  @!P5 IMAD.IADD R10, R10, 0x1, -R3 ;  /* 0x000000010a0ad824 */ /* 0x000fe200078e0a03 */
[C---:B------:R-:W-:Y:S01]  /*3870*/  ISETP.GT.U32.AND P5, PT, R3.reuse, R16, PT ;  /* 0x000000100300720c */ /* 0x040fe20003fa4070 */
[----:B------:R-:W-:Y:S02]  /*3880*/  IMAD.MOV R7, RZ, RZ, -R7 ;  /* 0x000000ffff077224 */ /* 0x000fe400078e0a07 */
[----:B------:R-:W-:Y:S01]  /*3890*/  @!P6 IMAD.IADD R14, R14, 0x1, -R3 ;  /* 0x000000010e0ee824 */ /* 0x000fe200078e0a03 */
[C---:B------:R-:W-:Y:S01]  /*38a0*/  ISETP.GT.U32.AND P6, PT, R3.reuse, R18, PT ;  /* 0x000000120300720c */ /* 0x040fe20003fc4070 */
[----:B------:R-:W-:Y:S02]  /*38b0*/  IMAD R20, R3, R7, R20 ;  /* 0x0000000703147224 */ /* 0x000fe400078e0214 */
[----:B------:R-:W-:-:S02]  /*38c0*/  IMAD.MOV.U32 R27, RZ, RZ, R8 ;  /* 0x000000ffff1b7224 */ /* 0x000fc400078e0008 */
[----:B------:R-:W-:Y:S02]  /*38d0*/  IMAD.MOV.U32 R7, RZ, RZ, R10 ;  /* 0x000000ffff077224 */ /* 0x000fe400078e000a */
[----:B------:R-:W-:Y:S02]  /*38e0*/  @!P1 IMAD.MOV R27, RZ, RZ, -R27 ;  /* 0x000000ffff1b9224 */ /* 0x000fe400078e0a1b */
[----:B------:R-:W-:Y:S02]  /*38f0*/  @!P2 IMAD.MOV R7, RZ, RZ, -R7 ;  /* 0x000000ffff07a224 */ /* 0x000fe400078e0a07 */
[--C-:B------:R-:W-:Y:S01]  /*3900*/  @!P3 IMAD.IADD R6, R6, 0x1, -R3.reuse ;  /* 0x000000010606b824 */ /* 0x100fe200078e0a03 */
[C---:B------:R-:W-:Y:S01]  /*3910*/  ISETP.GT.U32.AND P3, PT, R3.reuse, R14, PT ;  /* 0x0000000e0300720c */ /* 0x040fe20003f64070 */
[----:B------:R-:W-:Y:S01]  /*3920*/  IMAD.HI.U32 R9, R4, R22, RZ ;  /* 0x0000001604097227 */ /* 0x000fe200078e00ff */
[----:B------:R-:W-:Y:S03]  /*3930*/  STL [R1+0x44], R27 ;  /* 0x0000441b01007387 */ /* 0x000fe60000100800 */
[--C-:B------:R-:W-:Y:S01]  /*3940*/  @!P5 IMAD.IADD R16, R16, 0x1, -R3.reuse ;  /* 0x000000011010d824 */ /* 0x100fe200078e0a03 */
[----:B------:R2:W-:Y:S01]  /*3950*/  STL [R1+0x40], R7 ;  /* 0x0000400701007387 */ /* 0x0005e20000100800 */
[----:B------:R-:W-:Y:S01]  /*3960*/  @!P6 IMAD.IADD R18, R18, 0x1, -R3 ;  /* 0x000000011212e824 */ /* 0x000fe200078e0a03 */
[C---:B------:R-:W-:Y:S01]  /*3970*/  ISETP.GT.U32.AND P6, PT, R3.reuse, R6, PT ;  /* 0x000000060300720c */ /* 0x040fe20003fc4070 */
[----:B-1----:R-:W-:Y:S01]  /*3980*/  IMAD.HI.U32 R11, R4, R13, RZ ;  /* 0x0000000d040b7227 */ /* 0x002fe200078e00ff */
[----:B------:R-:W-:-:S02]  /*3990*/  ISETP.GT.U32.AND P1, PT, R3, R16, PT ;  /* 0x000000100300720c */ /* 0x000fc40003f24070 */
[----:B------:R-:W-:Y:S01]  /*39a0*/  ISETP.GT.U32.AND P2, PT, R3, R18, PT ;  /* 0x000000120300720c */ /* 0x000fe20003f44070 */
[----:B------:R-:W-:Y:S01]  /*39b0*/  IMAD.MOV R9, RZ, RZ, -R9 ;  /* 0x000000ffff097224 */ /* 0x000fe200078e0a09 */
[----:B------:R-:W-:Y:S01]  /*39c0*/  ISETP.GE.AND P5, PT, R19, RZ, PT ;  /* 0x000000ff1300720c */ /* 0x000fe20003fa6270 */
[----:B------:R-:W-:Y:S01]  /*39d0*/  IMAD.MOV R24, RZ, RZ, -R11 ;  /* 0x000000ffff187224 */ /* 0x000fe200078e0a0b */
[C---:B------:R-:W-:Y:S01]  /*39e0*/  IADD3 R19, R206.reuse, 0x38, RZ ;  /* 0x00000038ce137810 */ /* 0x040fe20007ffe0ff */
[----:B--2---:R-:W-:Y:S02]  /*39f0*/  IMAD.MOV.U32 R7, RZ, RZ, R12 ;  /* 0x000000ffff077224 */ /* 0x004fe400078e000c */
[C---:B------:R-:W-:Y:S01]  /*3a00*/  IMAD R22, R3.reuse, R9, R22 ;  /* 0x0000000903167224 */ /* 0x040fe200078e0216 */
[----:B------:R-:W-:Y:S01]  /*3a10*/  IABS R11, R19 ;  /* 0x00000013000b7213 */ /* 0x000fe20000000000 */
[----:B------:R-:W-:Y:S01]  /*3a20*/  @!P4 IMAD.MOV R7, RZ, RZ, -R7 ;  /* 0x000000ffff07c224 */ /* 0x000fe200078e0a07 */
[C---:B------:R-:W-:Y:S01]  /*3a30*/  ISETP.GT.U32.AND P4, PT, R3.reuse, R20, PT ;  /* 0x000000140300720c */ /* 0x040fe20003f84070 */
[C---:B------:R-:W-:Y:S01]  /*3a40*/  IMAD R8, R3.reuse, R24, R13 ;  /* 0x0000001803087224 */ /* 0x040fe200078e020d */
[----:B------:R-:W-:Y:S01]  /*3a50*/  IADD3 R13, R206, 0x37, RZ ;  /* 0x00000037ce0d7810 */ /* 0x000fe20007ffe0ff */
[--C-:B------:R-:W-:Y:S01]  /*3a60*/  @!P3 IMAD.IADD R14, R14, 0x1, -R3.reuse ;  /* 0x000000010e0eb824 */ /* 0x100fe200078e0a03 */
[C---:B------:R-:W-:Y:S01]  /*3a70*/  ISETP.GT.U32.AND P3, PT, R3.reuse, R22, PT ;  /* 0x000000160300720c */ /* 0x040fe20003f64070 */
[--C-:B------:R-:W-:Y:S01]  /*3a80*/  @!P6 IMAD.IADD R6, R6, 0x1, -R3.reuse ;  /* 0x000000010606e824 */ /* 0x100fe200078e0a03 */
[----:B------:R-:W-:Y:S01]  /*3a90*/  IABS R10, R13 ;  /* 0x0000000d000a7213 */ /* 0x000fe20000000000 */
[--C-:B------:R-:W-:Y:S01]  /*3aa0*/  @!P1 IMAD.IADD R16, R16, 0x1, -R3.reuse ;  /* 0x0000000110109824 */ /* 0x100fe200078e0a03 */
[----:B------:R-:W-:Y:S01]  /*3ab0*/  ISETP.GT.U32.AND P6, PT, R3, R8, PT ;  /* 0x000000080300720c */ /* 0x000fe20003fc4070 */
[----:B------:R1:W-:Y:S01]  /*3ac0*/  STL [R1+0x3c], R7 ;  /* 0x00003c0701007387 */ /* 0x0003e20000100800 */
[----:B------:R-:W-:Y:S01]  /*3ad0*/  ISETP.GE.AND P1, PT, R21, RZ, PT ;  /* 0x000000ff1500720c */ /* 0x000fe20003f26270 */
[--C-:B------:R-:W-:Y:S01]  /*3ae0*/  @!P2 IMAD.IADD R18, R18, 0x1, -R3.reuse ;  /* 0x000000011212a824 */ /* 0x100fe200078e0a03 */
[----:B------:R-:W-:Y:S01]  /*3af0*/  ISETP.GE.AND P2, PT, R15, RZ, PT ;  /* 0x000000ff0f00720c */ /* 0x000fe20003f46270 */
[--C-:B------:R-:W-:Y:S01]  /*3b00*/  @!P4 IMAD.IADD R20, R20, 0x1, -R3.reuse ;  /* 0x000000011414c824 */ /* 0x100fe200078e0a03 */
[----:B------:R-:W-:Y:S01]  /*3b10*/  ISETP.GE.AND P4, PT, R17, RZ, PT ;  /* 0x000000ff1100720c */ /* 0x000fe20003f86270 */
[----:B------:R-:W-:Y:S01]  /*3b20*/  IMAD.MOV.U32 R27, RZ, RZ, R14 ;  /* 0x000000ffff1b7224 */ /* 0x000fe200078e000e */
[----:B------:R-:W-:Y:S01]  /*3b30*/  IADD3 R14, R206, 0x39, RZ ;  /* 0x00000039ce0e7810 */ /* 0x000fe20007ffe0ff */
[----:B------:R-:W-:Y:S01]  /*3b40*/  @!P3 IMAD.IADD R22, R22, 0x1, -R3 ;  /* 0x000000011616b824 */ /* 0x000fe200078e0a03 */
[----:B------:R-:W-:Y:S01]  /*3b50*/  ISETP.GE.AND P3, PT, R23, RZ, PT ;  /* 0x000000ff1700720c */ /* 0x000fe20003f66270 */
[----:B-1----:R-:W-:Y:S01]  /*3b60*/  IMAD.HI.U32 R7, R4, R10, RZ ;  /* 0x0000000a04077227 */ /* 0x002fe200078e00ff */
[----:B------:R-:W-:-:S02]  /*3b70*/  IADD3 R15, R206, 0x3a, RZ ;  /* 0x0000003ace0f7810 */ /* 0x000fc40007ffe0ff */
[----:B------:R-:W-:Y:S01]  /*3b80*/  IADD3 R21, R206, 0x40, RZ ;  /* 0x00000040ce157810 */ /* 0x000fe20007ffe0ff */
[----:B------:R-:W-:Y:S02]  /*3b90*/  IMAD.MOV R9, RZ, RZ, -R7 ;  /* 0x000000ffff097224 */ /* 0x000fe400078e0a07 */
[----:B------:R-:W-:-:S04]  /*3ba0*/  IMAD.HI.U32 R7, R4, R11, RZ ;  /* 0x0000000b04077227 */ /* 0x000fc800078e00ff */
[----:B------:R-:W-:Y:S01]  /*3bb0*/  IMAD.MOV.U32 R24, RZ, RZ, R16 ;  /* 0x000000ffff187224 */ /* 0x000fe200078e0010 */
[----:B------:R-:W-:Y:S01]  /*3bc0*/  IADD3 R16, R206, 0x3c, RZ ;  /* 0x0000003cce107810 */ /* 0x000fe20007ffe0ff */
[----:B------:R-:W-:Y:S02]  /*3bd0*/  IMAD.MOV R12, RZ, RZ, -R7 ;  /* 0x000000ffff0c7224 */ /* 0x000fe400078e0a07 */
[----:B------:R-:W-:Y:S01]  /*3be0*/  @!P5 IMAD.MOV R27, RZ, RZ, -R27 ;  /* 0x000000ffff1bd224 */ /* 0x000fe200078e0a1b */
[C---:B------:R-:W-:Y:S01]  /*3bf0*/  ISETP.GT.U32.AND P5, PT, R3.reuse, R22, PT ;  /* 0x000000160300720c */ /* 0x040fe20003fa4070 */
[C---:B------:R-:W-:Y:S01]  /*3c00*/  IMAD R10, R3.reuse, R9, R10 ;  /* 0x00000009030a7224 */ /* 0x040fe200078e020a */
[----:B------:R-:W-:Y:S01]  /*3c10*/  IABS R9, R14 ;  /* 0x0000000e00097213 */ /* 0x000fe20000000000 */
[----:B------:R-:W-:Y:S01]  /*3c20*/  @!P6 IMAD.IADD R8, R8, 0x1, -R3 ;  /* 0x000000010808e824 */ /* 0x000fe200078e0a03 */
[C---:B------:R-:W-:Y:S01]  /*3c30*/  ISETP.GT.U32.AND P6, PT, R3.reuse, R20, PT ;  /* 0x000000140300720c */ /* 0x040fe20003fc4070 */
[----:B------:R-:W-:Y:S01]  /*3c40*/  IMAD.MOV.U32 R7, RZ, RZ, R18 ;  /* 0x000000ffff077224 */ /* 0x000fe200078e0012 */
[----:B------:R-:W-:Y:S01]  /*3c50*/  STL [R1+0x38], R27 ;  /* 0x0000381b01007387 */ /* 0x000fe20000100800 */
[----:B------:R-:W-:Y:S01]  /*3c60*/  @!P1 IMAD.MOV R24, RZ, RZ, -R24 ;  /* 0x000000ffff189224 */ /* 0x000fe200078e0a18 */
[----:B------:R-:W-:Y:S01]  /*3c70*/  ISETP.GT.U32.AND P1, PT, R3, R8, PT ;  /* 0x000000080300720c */ /* 0x000fe20003f24070 */
[----:B------:R-:W-:Y:S01]  /*3c80*/  @!P2 IMAD.MOV R6, RZ, RZ, -R6 ;  /* 0x000000ffff06a224 */ /* 0x000fe200078e0a06 */
[----:B------:R-:W-:Y:S01]  /*3c90*/  ISETP.GE.AND P2, PT, R25, RZ, PT ;  /* 0x000000ff1900720c */ /* 0x000fe20003f46270 */
[----:B------:R-:W-:Y:S01]  /*3ca0*/  @!P4 IMAD.MOV R7, RZ, RZ, -R7 ;  /* 0x000000ffff07c224 */ /* 0x000fe200078e0a07 */
[C---:B------:R-:W-:Y:S01]  /*3cb0*/  ISETP.GT.U32.AND P4, PT, R3.reuse, R10, PT ;  /* 0x0000000a0300720c */ /* 0x040fe20003f84070 */
[----:B------:R-:W-:Y:S01]  /*3cc0*/  STL [R1+0x34], R24 ;  /* 0x0000341801007387 */ /* 0x000fe20000100800 */
[--C-:B------:R-:W-:Y:S01]  /*3cd0*/  @!P5 IMAD.IADD R22, R22, 0x1, -R3.reuse ;  /* 0x000000011616d824 */ /* 0x100fe200078e0a03 */
[----:B------:R-:W-:Y:S01]  /*3ce0*/  IADD3 R18, R206, 0x3d, RZ ;  /* 0x0000003dce127810 */ /* 0x000fe20007ffe0ff */
[----:B------:R-:W-:Y:S01]  /*3cf0*/  IMAD.MOV R188, RZ, RZ, -R188 ;  /* 0x000000ffffbc7224 */ /* 0x000fe200078e0abc */
[----:B------:R1:W-:Y:S01]  /*3d00*/  STL [R1+0x30], R6 ;  /* 0x0000300601007387 */ /* 0x0003e20000100800 */
[--C-:B------:R-:W-:Y:S01]  /*3d10*/  @!P6 IMAD.IADD R20, R20, 0x1, -R3.reuse ;  /* 0x000000011414e824 */ /* 0x100fe200078e0a03 */
[----:B------:R-:W-:Y:S01]  /*3d20*/  ISETP.GE.AND P6, PT, R26, RZ, PT ;  /* 0x000000ff1a00720c */ /* 0x000fe20003fc6270 */
[----:B------:R-:W-:Y:S01]  /*3d30*/  IMAD R200, R3, R188, R200 ;  /* 0x000000bc03c87224 */ /* 0x000fe200078e02c8 */
[----:B------:R2:W-:Y:S01]  /*3d40*/  STL [R1+0x2c], R7 ;  /* 0x00002c0701007387 */ /* 0x0005e20000100800 */
[--C-:B------:R-:W-:Y:S01]  /*3d50*/  @!P1 IMAD.IADD R8, R8, 0x1, -R3.reuse ;  /* 0x0000000108089824 */ /* 0x100fe200078e0a03 */
[----:B------:R-:W-:Y:S01]  /*3d60*/  ISETP.GE.AND P1, PT, R13, RZ, PT ;  /* 0x000000ff0d00720c */ /* 0x000fe20003f26270 */
[----:B------:R-:W-:Y:S01]  /*3d70*/  IMAD.MOV.U32 R13, RZ, RZ, R22 ;  /* 0x000000ffff0d7224 */ /* 0x000fe200078e0016 */
[----:B------:R-:W-:Y:S01]  /*3d80*/  IADD3 R22, R206, 0x41, RZ ;  /* 0x00000041ce167810 */ /* 0x000fe20007ffe0ff */
[----:B------:R-:W-:Y:S01]  /*3d90*/  @!P4 IMAD.IADD R10, R10, 0x1, -R3 ;  /* 0x000000010a0ac824 */ /* 0x000fe200078e0a03 */
[----:B------:R-:W-:Y:S01]  /*3da0*/  ISETP.GE.AND P4, PT, R19, RZ, PT ;  /* 0x000000ff1300720c */ /* 0x000fe20003f86270 */
[C---:B-1----:R-:W-:Y:S01]  /*3db0*/  IMAD R6, R3.reuse, R12, R11 ;  /* 0x0000000c03067224 */ /* 0x042fe200078e020b */
[----:B------:R-:W-:Y:S01]  /*3dc0*/  IABS R11, R15 ;  /* 0x0000000f000b7213 */ /* 0x000fe20000000000 */
[----:B------:R-:W-:Y:S01]  /*3dd0*/  IMAD.MOV.U32 R12, RZ, RZ, R20 ;  /* 0x000000ffff0c7224 */ /* 0x000fe200078e0014 */
[----:B------:R-:W-:Y:S01]  /*3de0*/  IADD3 R19, R206, 0x3e, RZ ;  /* 0x0000003ece137810 */ /* 0x000fe20007ffe0ff */
[----:B--2---:R-:W-:Y:S01]  /*3df0*/  IMAD.HI.U32 R7, R4, R9, RZ ;  /* 0x0000000904077227 */ /* 0x004fe200078e00ff */
[----:B------:R-:W-:-:S02]  /*3e00*/  ISETP.GT.U32.AND P5, PT, R3, R6, PT ;  /* 0x000000060300720c */ /* 0x000fc40003fa4070 */
[----:B------:R-:W-:Y:S01]  /*3e10*/  IADD3 R20, R206, 0x3f, RZ ;  /* 0x0000003fce147810 */ /* 0x000fe20007ffe0ff */
[----:B------:R-:W-:Y:S01]  /*3e20*/  @!P3 IMAD.MOV R12, RZ, RZ, -R12 ;  /* 0x000000ffff0cb224 */ /* 0x000fe200078e0a0c */
[C---:B------:R-:W-:Y:S01]  /*3e30*/  ISETP.GT.U32.AND P3, PT, R3.reuse, R10, PT ;  /* 0x0000000a0300720c */ /* 0x040fe20003f64070 */
[----:B------:R-:W-:Y:S01]  /*3e40*/  @!P2 IMAD.MOV R13, RZ, RZ, -R13 ;  /* 0x000000ffff0da224 */ /* 0x000fe200078e0a0d */
[----:B------:R-:W-:Y:S01]  /*3e50*/  ISETP.GE.AND P2, PT, R14, RZ, PT ;  /* 0x000000ff0e00720c */ /* 0x000fe20003f46270 */
[----:B------:R-:W-:Y:S01]  /*3e60*/  IMAD.HI.U32 R191, R4, R205, RZ ;  /* 0x000000cd04bf7227 */ /* 0x000fe200078e00ff */
[----:B------:R1:W-:Y:S01]  /*3e70*/  STL [R1+0x28], R12 ;  /* 0x0000280c01007387 */ /* 0x0003e20000100800 */
[C---:B------:R-:W-:Y:S02]  /*3e80*/  IADD3 R24, R206.reuse, 0x49, RZ ;  /* 0x00000049ce187810 */ /* 0x040fe40007ffe0ff */
[----:B------:R-:W-:Y:S01]  /*3e90*/  IADD3 R25, R206, 0x4a, RZ ;  /* 0x0000004ace197810 */ /* 0x000fe20007ffe0ff */
[----:B------:R2:W-:Y:S01]  /*3ea0*/  STL [R1+0x24], R13 ;  /* 0x0000240d01007387 */ /* 0x0005e20000100800 */
[----:B------:R-:W-:Y:S01]  /*3eb0*/  @!P5 IMAD.IADD R6, R6, 0x1, -R3 ;  /* 0x000000010606d824 */ /* 0x000fe200078e0a03 */
[----:B------:R-:W-:Y:S01]  /*3ec0*/  IADD3 R26, R206, 0x4b, RZ ;  /* 0x0000004bce1a7810 */ /* 0x000fe20007ffe0ff */
[----:B------:R-:W-:Y:S01]  /*3ed0*/  IMAD.MOV R191, RZ, RZ, -R191 ;  /* 0x000000ffffbf7224 */ /* 0x000fe200078e0abf */
[----:B------:R-:W-:Y:S01]  /*3ee0*/  IABS R27, R31 ;  /* 0x0000001f001b7213 */ /* 0x000fe20000000000 */
[----:B------:R-:W-:Y:S01]  /*3ef0*/  @!P3 IMAD.IADD R10, R10, 0x1, -R3 ;  /* 0x000000010a0ab824 */ /* 0x000fe200078e0a03 */
[----:B------:R-:W-:Y:S01]  /*3f00*/  ISETP.GT.U32.AND P5, PT, R3, R6, PT ;  /* 0x000000060300720c */ /* 0x000fe20003fa4070 */
[----:B-1----:R-:W-:-:S02]  /*3f10*/  IMAD.MOV R12, RZ, RZ, -R7 ;  /* 0x000000ffff0c7224 */ /* 0x002fc400078e0a07 */
[----:B------:R-:W-:-:S04]  /*3f20*/  IMAD.HI.U32 R7, R4, R11, RZ ;  /* 0x0000000b04077227 */ /* 0x000fc800078e00ff */
[----:B--2---:R-:W-:Y:S02]  /*3f30*/  IMAD.MOV.U32 R13, RZ, RZ, R8 ;  /* 0x000000ffff0d7224 */ /* 0x004fe400078e0008 */
[C---:B------:R-:W-:Y:S02]  /*3f40*/  IMAD R8, R3.reuse, R12, R9 ;  /* 0x0000000c03087224 */ /* 0x040fe400078e0209 */
[----:B------:R-:W-:Y:S01]  /*3f50*/  IMAD.MOV R12, RZ, RZ, -R7 ;  /* 0x000000ffff0c7224 */ /* 0x000fe200078e0a07 */
[----:B------:R-:W-:Y:S01]  /*3f60*/  IADD3 R7, R206, 0x3b, RZ ;  /* 0x0000003bce077810 */ /* 0x000fe20007ffe0ff */
[----:B------:R-:W-:Y:S01]  /*3f70*/  @!P5 IMAD.IADD R6, R6, 0x1, -R3 ;  /* 0x000000010606d824 */ /* 0x000fe200078e0a03 */
[C---:B------:R-:W-:Y:S01]  /*3f80*/  ISETP.GT.U32.AND P3, PT, R3.reuse, R8, PT ;  /* 0x000000080300720c */ /* 0x040fe20003f64070 */
[----:B------:R-:W-:Y:S01]  /*3f90*/  IMAD R12, R3, R12, R11 ;  /* 0x0000000c030c7224 */ /* 0x000fe200078e020b */
[----:B------:R-:W-:Y:S01]  /*3fa0*/  IABS R11, R7 ;  /* 0x00000007000b7213 */ /* 0x000fe20000000000 */
[----:B------:R-:W-:Y:S01]  /*3fb0*/  @!P6 IMAD.MOV R13, RZ, RZ, -R13 ;  /* 0x000000ffff0de224 */ /* 0x000fe200078e0a0d */
[----:B------:R-:W-:Y:S01]  /*3fc0*/  ISETP.GE.AND P6, PT, R15, RZ, PT ;  /* 0x000000ff0f00720c */ /* 0x000fe20003fc6270 */
[----:B------:R-:W-:Y:S01]  /*3fd0*/  IMAD.MOV.U32 R9, RZ, RZ, R10 ;  /* 0x000000ffff097224 */ /* 0x000fe200078e000a */
[----:B------:R-:W-:Y:S01]  /*3fe0*/  ISETP.GT.U32.AND P5, PT, R3, R12, PT ;  /* 0x0000000c0300720c */ /* 0x000fe20003fa4070 */
[----:B------:R-:W-:Y:S01]  /*3ff0*/  IMAD.MOV.U32 R17, RZ, RZ, R6 ;  /* 0x000000ffff117224 */ /* 0x000fe200078e0006 */
[----:B------:R1:W-:Y:S01]  /*4000*/  STL [R1+0x20], R13 ;  /* 0x0000200d01007387 */ /* 0x0003e20000100800 */
[----:B------:R-:W-:Y:S01]  /*4010*/  @!P1 IMAD.MOV R9, RZ, RZ, -R9 ;  /* 0x000000ffff099224 */ /* 0x000fe200078e0a09 */
[----:B------:R-:W-:Y:S01]  /*4020*/  ISETP.GE.AND P1, PT, R7, RZ, PT ;  /* 0x000000ff0700720c */ /* 0x000fe20003f26270 */
[----:B------:R-:W-:Y:S01]  /*4030*/  IMAD.HI.U32 R7, R4, R11, RZ ;  /* 0x0000000b04077227 */ /* 0x000fe200078e00ff */
[----:B------:R-:W-:-:S02]  /*4040*/  IABS R15, R18 ;  /* 0x00000012000f7213 */ /* 0x000fc40000000000 */
[----:B------:R2:W-:Y:S01]  /*4050*/  STL [R1+0x1c], R9 ;  /* 0x00001c0901007387 */ /* 0x0005e20000100800 */
[----:B------:R-:W-:Y:S02]  /*4060*/  @!P3 IMAD.IADD R8, R8, 0x1, -R3 ;  /* 0x000000010808b824 */ /* 0x000fe400078e0a03 */
[----:B------:R-:W-:Y:S01]  /*4070*/  IMAD.MOV R6, RZ, RZ, -R7 ;  /* 0x000000ffff067224 */ /* 0x000fe200078e0a07 */
[----:B-1----:R-:W-:Y:S01]  /*4080*/  IABS R13, R16 ;  /* 0x00000010000d7213 */ /* 0x002fe20000000000 */
[----:B------:R-:W-:Y:S01]  /*4090*/  @!P5 IMAD.IADD R12, R12, 0x1, -R3 ;  /* 0x000000010c0cd824 */ /* 0x000fe200078e0a03 */
[----:B------:R-:W-:Y:S01]  /*40a0*/  ISETP.GT.U32.AND P3, PT, R3, R8, PT ;  /* 0x000000080300720c */ /* 0x000fe20003f64070 */
[----:B------:R-:W-:-:S03]  /*40b0*/  IMAD.HI.U32 R10, R4, R15, RZ ;  /* 0x0000000f040a7227 */ /* 0x000fc600078e00ff */
[----:B------:R-:W-:Y:S01]  /*40c0*/  ISETP.GT.U32.AND P5, PT, R3, R12, PT ;  /* 0x0000000c0300720c */ /* 0x000fe20003fa4070 */
[----:B--2---:R-:W-:-:S04]  /*40d0*/  IMAD.HI.U32 R9, R4, R13, RZ ;  /* 0x0000000d04097227 */ /* 0x004fc800078e00ff */
[----:B------:R-:W-:Y:S01]  /*40e0*/  @!P4 IMAD.MOV R17, RZ, RZ, -R17 ;  /* 0x000000ffff11c224 */ /* 0x000fe200078e0a11 */
[----:B------:R-:W-:Y:S01]  /*40f0*/  ISETP.GE.AND P4, PT, R16, RZ, PT ;  /* 0x000000ff1000720c */ /* 0x000fe20003f86270 */
[C---:B------:R-:W-:Y:S02]  /*4100*/  IMAD R6, R3.reuse, R6, R11 ;  /* 0x0000000603067224 */ /* 0x040fe400078e020b */
[----:B------:R-:W-:Y:S01]  /*4110*/  IMAD.MOV R14, RZ, RZ, -R9 ;  /* 0x000000ffff0e7224 */ /* 0x000fe200078e0a09 */
[----:B------:R-:W-:Y:S01]  /*4120*/  IABS R9, R19 ;  /* 0x0000001300097213 */ /* 0x000fe20000000000 */
[----:B------:R-:W-:Y:S01]  /*4130*/  IMAD.MOV R16, RZ, RZ, -R10 ;  /* 0x000000ffff107224 */ /* 0x000fe200078e0a0a */
[----:B------:R1:W-:Y:S01]  /*4140*/  STL [R1+0x18], R17 ;  /* 0x0000181101007387 */ /* 0x0003e20000100800 */
[----:B------:R-:W-:Y:S01]  /*4150*/  @!P3 IMAD.IADD R8, R8, 0x1, -R3 ;  /* 0x000000010808b824 */ /* 0x000fe200078e0a03 */
[C---:B------:R-:W-:Y:S01]  /*4160*/  ISETP.GT.U32.AND P3, PT, R3.reuse, R6, PT ;  /* 0x000000060300720c */ /* 0x040fe20003f64070 */
[C---:B------:R-:W-:Y:S01]  /*4170*/  IMAD R10, R3.reuse, R14, R13 ;  /* 0x0000000e030a7224 */ /* 0x040fe200078e020d */
[----:B------:R-:W-:Y:S01]  /*4180*/  IABS R13, R20 ;  /* 0x00000014000d7213 */ /* 0x000fe20000000000 */
[----:B------:R-:W-:Y:S01]  /*4190*/  IMAD R14, R3, R16, R15 ;  /* 0x00000010030e7224 */ /* 0x000fe200078e020f */
[----:B------:R-:W-:Y:S01]  /*41a0*/  IABS R15, R21 ;  /* 0x00000015000f7213 */ /* 0x000fe20000000000 */
[----:B------:R-:W-:-:S02]  /*41b0*/  IMAD.MOV.U32 R23, RZ, RZ, R8 ;  /* 0x000000ffff177224 */ /* 0x000fc400078e0008 */
[----:B------:R-:W-:Y:S01]  /*41c0*/  @!P5 IMAD.IADD R12, R12, 0x1, -R3 ;  /* 0x000000010c0cd824 */ /* 0x000fe200078e0a03 */
[C---:B------:R-:W-:Y:S01]  /*41d0*/  ISETP.GT.U32.AND P5, PT, R3.reuse, R10, PT ;  /* 0x0000000a0300720c */ /* 0x040fe20003fa4070 */
[----:B------:R-:W-:Y:S01]  /*41e0*/  @!P2 IMAD.MOV R23, RZ, RZ, -R23 ;  /* 0x000000ffff17a224 */ /* 0x000fe200078e0a17 */
[----:B------:R-:W-:Y:S01]  /*41f0*/  ISETP.GT.U32.AND P2, PT, R3, R14, PT ;  /* 0x0000000e0300720c */ /* 0x000fe20003f44070 */
[----:B------:R-:W-:Y:S01]  /*4200*/  IMAD.HI.U32 R7, R4, R9, RZ ;  /* 0x0000000904077227 */ /* 0x000fe200078e00ff */
[----:B-1----:R-:W-:Y:S02]  /*4210*/  IABS R17, R22 ;  /* 0x0000001600117213 */ /* 0x002fe40000000000 */
[----:B------:R-:W-:Y:S01]  /*4220*/  STL [R1+0x14], R23 ;  /* 0x0000141701007387 */ /* 0x000fe20000100800 */
[----:B------:R-:W-:Y:S02]  /*4230*/  @!P3 IMAD.IADD R6, R6, 0x1, -R3 ;  /* 0x000000010606b824 */ /* 0x000fe400078e0a03 */
[----:B------:R-:W-:-:S02]  /*4240*/  IMAD.MOV.U32 R11, RZ, RZ, R12 ;  /* 0x000000ffff0b7224 */ /* 0x000fc400078e000c */
[----:B------:R-:W-:Y:S01]  /*4250*/  IMAD.MOV R8, RZ, RZ, -R7 ;  /* 0x000000ffff087224 */ /* 0x000fe200078e0a07 */
[C---:B------:R-:W-:Y:S01]  /*4260*/  ISETP.GT.U32.AND P3, PT, R3.reuse, R6, PT ;  /* 0x000000060300720c */ /* 0x040fe20003f64070 */
[--C-:B------:R-:W-:Y:S02]  /*4270*/  @!P5 IMAD.IADD R10, R10, 0x1, -R3.reuse ;  /* 0x000000010a0ad824 */ /* 0x100fe400078e0a03 */
[----:B------:R-:W-:Y:S02]  /*4280*/  @!P2 IMAD.IADD R14, R14, 0x1, -R3 ;  /* 0x000000010e0ea824 */ /* 0x000fe400078e0a03 */
[----:B------:R-:W-:Y:S01]  /*4290*/  @!P6 IMAD.MOV R11, RZ, RZ, -R11 ;  /* 0x000000ffff0be224 */ /* 0x000fe200078e0a0b */
[C---:B------:R-:W-:Y:S01]  /*42a0*/  ISETP.GT.U32.AND P5, PT, R3.reuse, R10, PT ;  /* 0x0000000a0300720c */ /* 0x040fe20003fa4070 */
[C---:B------:R-:W-:Y:S01]  /*42b0*/  IMAD R8, R3.reuse, R8, R9 ;  /* 0x0000000803087224 */ /* 0x040fe200078e0209 */
[C---:B------:R-:W-:Y:S01]  /*42c0*/  ISETP.GT.U32.AND P2, PT, R3.reuse, R14, PT ;  /* 0x0000000e0300720c */ /* 0x040fe20003f44070 */
[----:B------:R-:W-:Y:S01]  /*42d0*/  IMAD.HI.U32 R9, R4, R15, RZ ;  /* 0x0000000f04097227 */ /* 0x000fe200078e00ff */
[----:B------:R-:W-:Y:S01]  /*42e0*/  ISETP.GE.AND P6, PT, R18, RZ, PT ;  /* 0x000000ff1200720c */ /* 0x000fe20003fc6270 */
[----:B------:R1:W-:Y:S02]  /*42f0*/  STL [R1+0x10], R11 ;  /* 0x0000100b01007387 */ /* 0x0003e40000100800 */
[----:B------:R-:W-:Y:S01]  /*4300*/  @!P3 IMAD.IADD R6, R6, 0x1, -R3 ;  /* 0x000000010606b824 */ /* 0x000fe200078e0a03 */
[----:B------:R-:W-:Y:S01]  /*4310*/  ISETP.GT.U32.AND P3, PT, R3, R8, PT ;  /* 0x000000080300720c */ /* 0x000fe20003f64070 */
[----:B------:R-:W-:-:S04]  /*4320*/  IMAD.HI.U32 R7, R4, R13, RZ ;  /* 0x0000000d04077227 */ /* 0x000fc800078e00ff */
[----:B------:R-:W-:Y:S02]  /*4330*/  IMAD.MOV R16, RZ, RZ, -R9 ;  /* 0x000000ffff107224 */ /* 0x000fe400078e0a09 */
[----:B-1----:R-:W-:-:S04]  /*4340*/  IMAD.HI.U32 R11, R4, R17, RZ ;  /* 0x00000011040b7227 */ /* 0x002fc800078e00ff */
[----:B------:R-:W-:Y:S02]  /*4350*/  IMAD.MOV R12, RZ, RZ, -R7 ;  /* 0x000000ffff0c7224 */ /* 0x000fe400078e0a07 */
[----:B------:R-:W-:Y:S01]  /*4360*/  IMAD.MOV R18, RZ, RZ, -R11 ;  /* 0x000000ffff127224 */ /* 0x000fe200078e0a0b */
[----:B------:R-:W-:Y:S01]  /*4370*/  IADD3 R11, R206, 0x42, RZ ;  /* 0x00000042ce0b7810 */ /* 0x000fe20007ffe0ff */
[C---:B------:R-:W-:Y:S02]  /*4380*/  IMAD R7, R3.reuse, R16, R15 ;  /* 0x0000001003077224 */ /* 0x040fe400078e020f */
[--C-:B------:R-:W-:Y:S01]  /*4390*/  @!P2 IMAD.IADD R14, R14, 0x1, -R3.reuse ;  /* 0x000000010e0ea824 */ /* 0x100fe200078e0a03 */
[----:B------:R-:W-:Y:S01]  /*43a0*/  IABS R9, R11 ;  /* 0x0000000b00097213 */ /* 0x000fe20000000000 */
[----:B------:R-:W-:Y:S01]  /*43b0*/  @!P5 IMAD.IADD R10, R10, 0x1, -R3 ;  /* 0x000000010a0ad824 */ /* 0x000fe200078e0a03 */
[C---:B------:R-:W-:Y:S01]  /*43c0*/  ISETP.GT.U32.AND P2, PT, R3.reuse, R7, PT ;  /* 0x000000070300720c */ /* 0x040fe20003f44070 */
[----:B------:R-:W-:Y:S01]  /*43d0*/  IMAD R12, R3, R12, R13 ;  /* 0x0000000c030c7224 */ /* 0x000fe200078e020d */
[C---:B------:R-:W-:Y:S01]  /*43e0*/  IADD3 R13, R206.reuse, 0x43, RZ ;  /* 0x00000043ce0d7810 */ /* 0x040fe20007ffe0ff */
[----:B------:R-:W-:Y:S01]  /*43f0*/  IMAD.MOV.U32 R23, RZ, RZ, R6 ;  /* 0x000000ffff177224 */ /* 0x000fe200078e0006 */
[----:B------:R-:W-:Y:S01]  /*4400*/  ISETP.GE.AND P5, PT, R19, RZ, PT ;  /* 0x000000ff1300720c */ /* 0x000fe20003fa6270 */
[C---:B------:R-:W-:Y:S01]  /*4410*/  IMAD R16, R3.reuse, R18, R17 ;  /* 0x0000001203107224 */ /* 0x040fe200078e0211 */
[C---:B------:R-:W-:Y:S01]  /*4420*/  IADD3 R18, R206.reuse, 0x44, RZ ;  /* 0x00000044ce127810 */ /* 0x040fe20007ffe0ff */
[----:B------:R-:W-:Y:S01]  /*4430*/  IMAD.MOV.U32 R15, RZ, RZ, R14 ;  /* 0x000000ffff0f7224 */ /* 0x000fe200078e000e */
[----:B------:R-:W-:Y:S01]  /*4440*/  IADD3 R19, R206, 0x45, RZ ;  /* 0x00000045ce137810 */ /* 0x000fe20007ffe0ff */
[----:B------:R-:W-:Y:S01]  /*4450*/  IMAD.MOV.U32 R6, RZ, RZ, R10 ;  /* 0x000000ffff067224 */ /* 0x000fe200078e000a */
[----:B------:R-:W-:Y:S01]  /*4460*/  IABS R10, R13 ;  /* 0x0000000d000a7213 */ /* 0x000fe20000000000 */
[----:B------:R-:W-:Y:S01]  /*4470*/  @!P3 IMAD.IADD R8, R8, 0x1, -R3 ;  /* 0x000000010808b824 */ /* 0x000fe200078e0a03 */
[C---:B------:R-:W-:Y:S01]  /*4480*/  ISETP.GT.U32.AND P3, PT, R3.reuse, R12, PT ;  /* 0x0000000c0300720c */ /* 0x040fe20003f64070 */
[----:B------:R-:W-:Y:S01]  /*4490*/  @!P1 IMAD.MOV R23, RZ, RZ, -R23 ;  /* 0x000000ffff179224 */ /* 0x000fe200078e0a17 */
[----:B------:R-:W-:Y:S01]  /*44a0*/  IABS R14, R18 ;  /* 0x00000012000e7213 */ /* 0x000fe20000000000 */
[----:B------:R-:W-:Y:S01]  /*44b0*/  @!P6 IMAD.MOV R15, RZ, RZ, -R15 ;  /* 0x000000ffff0fe224 */ /* 0x000fe200078e0a0f */
[C---:B------:R-:W-:Y:S01]  /*44c0*/  ISETP.GT.U32.AND P6, PT, R3.reuse, R16, PT ;  /* 0x000000100300720c */ /* 0x040fe20003fc4070 */
[----:B------:R-:W-:Y:S01]  /*44d0*/  @!P4 IMAD.MOV R6, RZ, RZ, -R6 ;  /* 0x000000ffff06c224 */ /* 0x000fe200078e0a06 */
[----:B------:R-:W-:Y:S01]  /*44e0*/  STL [R1+0xc], R23 ;  /* 0x00000c1701007387 */ /* 0x000fe20000100800 */
[----:B------:R-:W-:Y:S01]  /*44f0*/  ISETP.GT.U32.AND P1, PT, R3, R8, PT ;  /* 0x000000080300720c */ /* 0x000fe20003f24070 */
[----:B------:R-:W-:Y:S01]  /*4500*/  @!P2 IMAD.IADD R7, R7, 0x1, -R3 ;  /* 0x000000010707a824 */ /* 0x000fe200078e0a03 */
[----:B------:R-:W-:Y:S01]  /*4510*/  ISETP.GE.AND P4, PT, R20, RZ, PT ;  /* 0x000000ff1400720c */ /* 0x000fe20003f86270 */
[----:B------:R1:W-:Y:S01]  /*4520*/  STL [R1+0x8], R6 ;  /* 0x0000080601007387 */ /* 0x0003e20000100800 */
[----:B------:R-:W-:Y:S01]  /*4530*/  IADD3 R20, R206, 0x46, RZ ;  /* 0x00000046ce147810 */ /* 0x000fe20007ffe0ff */
[----:B------:R-:W-:-:S02]  /*4540*/  IMAD R205, R3, R191, R205 ;  /* 0x000000bf03cd7224 */ /* 0x000fc400078e02cd */
[--C-:B------:R-:W-:Y:S01]  /*4550*/  @!P3 IMAD.IADD R12, R12, 0x1, -R3.reuse ;  /* 0x000000010c0cb824 */ /* 0x100fe200078e0a03 */
[----:B------:R2:W-:Y:S01]  /*4560*/  STL [R1+0x4], R15 ;  /* 0x0000040f01007387 */ /* 0x0005e20000100800 */
[----:B------:R-:W-:Y:S01]  /*4570*/  ISETP.GE.AND P3, PT, R22, RZ, PT ;  /* 0x000000ff1600720c */ /* 0x000fe20003f66270 */
[----:B------:R-:W-:Y:S01]  /*4580*/  @!P6 IMAD.IADD R16, R16, 0x1, -R3 ;  /* 0x000000011010e824 */ /* 0x000fe200078e0a03 */
[C---:B------:R-:W-:Y:S01]  /*4590*/  ISETP.GT.U32.AND P6, PT, R3.reuse, R7, PT ;  /* 0x000000070300720c */ /* 0x040fe20003fc4070 */
[C---:B------:R-:W-:Y:S01]  /*45a0*/  IMAD.HI.U32 R192, R4.reuse, R209, RZ ;  /* 0x000000d104c07227 */ /* 0x040fe200078e00ff */
[----:B------:R-:W-:Y:S02]  /*45b0*/  ISETP.GT.U32.AND P2, PT, R3, R12, PT ;  /* 0x0000000c0300720c */ /* 0x000fe40003f44070 */
[----:B------:R-:W-:Y:S01]  /*45c0*/  IABS R17, R20 ;  /* 0x0000001400117213 */ /* 0x000fe20000000000 */
[----:B-1----:R-:W-:Y:S01]  /*45d0*/  IMAD.HI.U32 R6, R4, R9, RZ ;  /* 0x0000000904067227 */ /* 0x002fe200078e00ff */
[----:B------:R-:W-:-:S02]  /*45e0*/  IADD3 R22, R206, 0x47, RZ ;  /* 0x00000047ce167810 */ /* 0x000fc40007ffe0ff */
[----:B--2---:R-:W-:Y:S01]  /*45f0*/  IABS R15, R19 ;  /* 0x00000013000f7213 */ /* 0x004fe20000000000 */
[----:B------:R-:W-:Y:S01]  /*4600*/  IMAD.MOV R6, RZ, RZ, -R6 ;  /* 0x000000ffff067224 */ /* 0x000fe200078e0a06 */
[----:B------:R-:W-:Y:S01]  /*4610*/  IADD3 R23, R206, 0x48, RZ ;  /* 0x00000048ce177810 */ /* 0x000fe20007ffe0ff */
[----:B------:R-:W-:Y:S01]  /*4620*/  @!P1 IMAD.IADD R8, R8, 0x1, -R3 ;  /* 0x0000000108089824 */ /* 0x000fe200078e0a03 */
[----:B------:R-:W-:Y:S01]  /*4630*/  ISETP.GE.AND P1, PT, R21, RZ, PT ;  /* 0x000000ff1500720c */ /* 0x000fe20003f26270 */
[----:B------:R-:W-:Y:S01]  /*4640*/  IMAD R9, R3, R6, R9 ;  /* 0x0000000603097224 */ /* 0x000fe200078e0209 */
[----:B------:R-:W-:Y:S01]  /*4650*/  IABS R21, R26 ;  /* 0x0000001a00157213 */ /* 0x000fe20000000000 */
[----:B------:R-:W-:-:S04]  /*4660*/  IMAD.HI.U32 R6, R4, R10, RZ ;  /* 0x0000000a04067227 */ /* 0x000fc800078e00ff */
[----:B------:R-:W-:Y:S02]  /*4670*/  IMAD.MOV R6, RZ, RZ, -R6 ;  /* 0x000000ffff067224 */ /* 0x000fe400078e0a06 */
[----:B------:R-:W-:Y:S02]  /*4680*/  IMAD.MOV.U32 R204, RZ, RZ, R8 ;  /* 0x000000ffffcc7224 */ /* 0x000fe400078e0008 */
[C---:B------:R-:W-:Y:S02]  /*4690*/  IMAD R10, R3.reuse, R6, R10 ;  /* 0x00000006030a7224 */ /* 0x040fe400078e020a */
[----:B------:R-:W-:Y:S01]  /*46a0*/  @!P5 IMAD.MOV R204, RZ, RZ, -R204 ;  /* 0x000000ffffccd224 */ /* 0x000fe200078e0acc */
[----:B------:R-:W-:Y:S01]  /*46b0*/  ISETP.GT.U32.AND P5, PT, R3, R16, PT ;  /* 0x000000100300720c */ /* 0x000fe20003fa4070 */
[--C-:B------:R-:W-:Y:S01]  /*46c0*/  @!P6 IMAD.IADD R7, R7, 0x1, -R3.reuse ;  /* 0x000000010707e824 */ /* 0x100fe200078e0a03 */
[C---:B------:R-:W-:Y:S01]  /*46d0*/  ISETP.GT.U32.AND P6, PT, R3.reuse, R10, PT ;  /* 0x0000000a0300720c */ /* 0x040fe20003fc4070 */
[----:B------:R-:W-:Y:S01]  /*46e0*/  @!P2 IMAD.IADD R12, R12, 0x1, -R3 ;  /* 0x000000010c0ca824 */ /* 0x000fe200078e0a03 */
[----:B------:R-:W-:Y:S01]  /*46f0*/  ISETP.GT.U32.AND P2, PT, R3, R9, PT ;  /* 0x000000090300720c */ /* 0x000fe20003f44070 */
[----:B------:R-:W-:-:S04]  /*4700*/  IMAD.HI.U32 R8, R4, R14, RZ ;  /* 0x0000000e04087227 */ /* 0x000fc800078e00ff */
[----:B------:R-:W-:Y:S02]  /*4710*/  IMAD.MOV.U32 R6, RZ, RZ, R12 ;  /* 0x000000ffff067224 */ /* 0x000fe400078e000c */
[----:B------:R-:W-:Y:S02]  /*4720*/  IMAD.MOV R8, RZ, RZ, -R8 ;  /* 0x000000ffff087224 */ /* 0x000fe400078e0a08 */
[--C-:B------:R-:W-:Y:S01]  /*4730*/  @!P5 IMAD.IADD R16, R16, 0x1, -R3.reuse ;  /* 0x000000011010d824 */ /* 0x100fe200078e0a03 */
[----:B------:R-:W-:Y:S01]  /*4740*/  ISETP.GE.AND P5, PT, R11, RZ, PT ;  /* 0x000000ff0b00720c */ /* 0x000fe20003fa6270 */
[----:B------:R-:W-:Y:S02]  /*4750*/  @!P6 IMAD.IADD R10, R10, 0x1, -R3 ;  /* 0x000000010a0ae824 */ /* 0x000fe400078e0a03 */
[----:B------:R-:W-:-:S03]  /*4760*/  IMAD.HI.U32 R11, R4, R15, RZ ;  /* 0x0000000f040b7227 */ /* 0x000fc600078e00ff */
[----:B------:R-:W-:Y:S01]  /*4770*/  ISETP.GT.U32.AND P6, PT, R3, R10, PT ;  /* 0x0000000a0300720c */ /* 0x000fe20003fc4070 */
[----:B------:R-:W-:Y:S01]  /*4780*/  @!P2 IMAD.IADD R9, R9, 0x1, -R3 ;  /* 0x000000010909a824 */ /* 0x000fe200078e0a03 */
[----:B------:R-:W-:Y:S01]  /*4790*/  ISETP.GE.AND P2, PT, R13, RZ, PT ;  /* 0x000000ff0d00720c */ /* 0x000fe20003f46270 */
[----:B------:R-:W-:-:S04]  /*47a0*/  IMAD.HI.U32 R13, R4, R17, RZ ;  /* 0x00000011040d7227 */ /* 0x000fc800078e00ff */
[----:B------:R-:W-:Y:S02]  /*47b0*/  IMAD.MOV R12, RZ, RZ, -R11 ;  /* 0x000000ffff0c7224 */ /* 0x000fe400078e0a0b */
[C---:B------:R-:W-:Y:S02]  /*47c0*/  IMAD R11, R3.reuse, R8, R14 ;  /* 0x00000008030b7224 */ /* 0x040fe400078e020e */
[----:B------:R-:W-:Y:S02]  /*47d0*/  IMAD.MOV R14, RZ, RZ, -R13 ;  /* 0x000000ffff0e7224 */ /* 0x000fe400078e0a0d */
[C---:B------:R-:W-:Y:S02]  /*47e0*/  IMAD R12, R3.reuse, R12, R15 ;  /* 0x0000000c030c7224 */ /* 0x040fe400078e020f */
[----:B------:R-:W-:Y:S01]  /*47f0*/  IMAD.MOV.U32 R8, RZ, RZ, R16 ;  /* 0x000000ffff087224 */ /* 0x000fe200078e0010 */
[----:B------:R-:W-:Y:S01]  /*4800*/  IABS R16, R22 ;  /* 0x0000001600107213 */ /* 0x000fe20000000000 */
[C---:B------:R-:W-:Y:S01]  /*4810*/  IMAD R13, R3.reuse, R14, R17 ;  /* 0x0000000e030d7224 */ /* 0x040fe200078e0211 */
[----:B------:R-:W-:Y:S01]  /*4820*/  IABS R17, R23 ;  /* 0x0000001700117213 */ /* 0x000fe20000000000 */
[----:B------:R-:W-:Y:S01]  /*4830*/  @!P3 IMAD.MOV R8, RZ, RZ, -R8 ;  /* 0x000000ffff08b224 */ /* 0x000fe200078e0a08 */
[C---:B------:R-:W-:Y:S01]  /*4840*/  ISETP.GT.U32.AND P3, PT, R3.reuse, R12, PT ;  /* 0x0000000c0300720c */ /* 0x040fe20003f64070 */
[----:B------:R-:W-:Y:S01]  /*4850*/  @!P6 IMAD.IADD R10, R10, 0x1, -R3 ;  /* 0x000000010a0ae824 */ /* 0x000fe200078e0a03 */
[C---:B------:R-:W-:Y:S01]  /*4860*/  ISETP.GT.U32.AND P6, PT, R3.reuse, R13, PT ;  /* 0x0000000d0300720c */ /* 0x040fe20003fc4070 */
[----:B------:R-:W-:Y:S01]  /*4870*/  @!P1 IMAD.MOV R7, RZ, RZ, -R7 ;  /* 0x000000ffff079224 */ /* 0x000fe200078e0a07 */
[----:B------:R-:W-:Y:S01]  /*4880*/  ISETP.GT.U32.AND P1, PT, R3, R11, PT ;  /* 0x0000000b0300720c */ /* 0x000fe20003f24070 */
[----:B------:R-:W-:-:S04]  /*4890*/  IMAD.HI.U32 R14, R4, R16, RZ ;  /* 0x00000010040e7227 */ /* 0x000fc800078e00ff */
[----:B------:R-:W-:Y:S02]  /*48a0*/  IMAD.MOV R14, RZ, RZ, -R14 ;  /* 0x000000ffff0e7224 */ /* 0x000fe400078e0a0e */
[----:B------:R-:W-:-:S04]  /*48b0*/  IMAD.HI.U32 R15, R4, R17, RZ ;  /* 0x00000011040f7227 */ /* 0x000fc800078e00ff */
[--C-:B------:R-:W-:Y:S02]  /*48c0*/  @!P3 IMAD.IADD R12, R12, 0x1, -R3.reuse ;  /* 0x000000010c0cb824 */ /* 0x100fe400078e0a03 */
[----:B------:R-:W-:Y:S02]  /*48d0*/  @!P6 IMAD.IADD R13, R13, 0x1, -R3 ;  /* 0x000000010d0de824 */ /* 0x000fe400078e0a03 */
[----:B------:R-:W-:Y:S01]  /*48e0*/  @!P4 IMAD.MOV R6, RZ, RZ, -R6 ;  /* 0x000000ffff06c224 */ /* 0x000fe200078e0a06 */
[C---:B------:R-:W-:Y:S01]  /*48f0*/  ISETP.GT.U32.AND P6, PT, R3.reuse, R12, PT ;  /* 0x0000000c0300720c */ /* 0x040fe20003fc4070 */
[C---:B------:R-:W-:Y:S01]  /*4900*/  IMAD R14, R3.reuse, R14, R16 ;  /* 0x0000000e030e7224 */ /* 0x040fe200078e0210 */
[----:B------:R-:W-:Y:S01]  /*4910*/  ISETP.GT.U32.AND P4, PT, R3, R9, PT ;  /* 0x000000090300720c */ /* 0x000fe20003f84070 */
[----:B------:R-:W-:Y:S01]  /*4920*/  IMAD.MOV R16, RZ, RZ, -R15 ;  /* 0x000000ffff107224 */ /* 0x000fe200078e0a0f */
[----:B------:R-:W-:Y:S01]  /*4930*/  STL.64 [R1+0xe08], R6 ;  /* 0x000e080601007387 */ /* 0x000fe20000100a00 */
[----:B------:R-:W-:Y:S01]  /*4940*/  @!P1 IMAD.IADD R11, R11, 0x1, -R3 ;  /* 0x000000010b0b9824 */ /* 0x000fe200078e0a03 */
[----:B------:R-:W-:Y:S01]  /*4950*/  ISETP.GE.AND P1, PT, R19, RZ, PT ;  /* 0x000000ff1300720c */ /* 0x000fe20003f26270 */
[C---:B------:R-:W-:Y:S01]  /*4960*/  IMAD R15, R3.reuse, R16, R17 ;  /* 0x00000010030f7224 */ /* 0x040fe200078e0211 */
[----:B------:R-:W-:Y:S01]  /*4970*/  IABS R19, R25 ;  /* 0x0000001900137213 */ /* 0x000fe20000000000 */
[----:B------:R-:W-:Y:S01]  /*4980*/  @!P2 IMAD.MOV R10, RZ, RZ, -R10 ;  /* 0x000000ffff0aa224 */ /* 0x000fe200078e0a0a */
[----:B------:R-:W-:Y:S01]  /*4990*/  ISETP.GT.U32.AND P3, PT, R3, R11, PT ;  /* 0x0000000b0300720c */ /* 0x000fe20003f64070 */
[----:B------:R-:W-:-:S02]  /*49a0*/  IMAD.MOV R192, RZ, RZ, -R192 ;  /* 0x000000ffffc07224 */ /* 0x000fc400078e0ac0 */
[--C-:B------:R-:W-:Y:S01]  /*49b0*/  @!P6 IMAD.IADD R12, R12, 0x1, -R3.reuse ;  /* 0x000000010c0ce824 */ /* 0x100fe200078e0a03 */
[----:B------:R-:W-:Y:S01]  /*49c0*/  ISETP.GT.U32.AND P6, PT, R3, R15, PT ;  /* 0x0000000f0300720c */ /* 0x000fe20003fc4070 */
[----:B------:R-:W-:Y:S01]  /*49d0*/  @!P4 IMAD.IADD R9, R9, 0x1, -R3 ;  /* 0x000000010909c824 */ /* 0x000fe200078e0a03 */
[----:B------:R-:W-:Y:S01]  /*49e0*/  ISETP.GE.AND P4, PT, R18, RZ, PT ;  /* 0x000000ff1200720c */ /* 0x000fe20003f86270 */
[----:B------:R-:W-:Y:S01]  /*49f0*/  IMAD.HI.U32 R17, R4, R19, RZ ;  /* 0x0000001304117227 */ /* 0x000fe200078e00ff */
[----:B------:R-:W-:-:S03]  /*4a00*/  IABS R18, R24 ;  /* 0x0000001800127213 */ /* 0x000fc60000000000 */
[----:B------:R-:W-:Y:S01]  /*4a10*/  @!P5 IMAD.MOV R9, RZ, RZ, -R9 ;  /* 0x000000ffff09d224 */ /* 0x000fe200078e0a09 */
[----:B------:R-:W-:Y:S01]  /*4a20*/  ISETP.GT.U32.AND P5, PT, R3, R13, PT ;  /* 0x0000000d0300720c */ /* 0x000fe20003fa4070 */
[----:B------:R-:W-:-:S03]  /*4a30*/  IMAD.HI.U32 R16, R4, R18, RZ ;  /* 0x0000001204107227 */ /* 0x000fc600078e00ff */
[----:B------:R-:W-:Y:S01]  /*4a40*/  STL.64 [R1+0xe10], R8 ;  /* 0x000e100801007387 */ /* 0x000fe20000100a00 */
[--C-:B------:R-:W-:Y:S01]  /*4a50*/  @!P3 IMAD.IADD R11, R11, 0x1, -R3.reuse ;  /* 0x000000010b0bb824 */ /* 0x100fe200078e0a03 */
[----:B------:R-:W-:Y:S01]  /*4a60*/  ISETP.GT.U32.AND P3, PT, R3, R14, PT ;  /* 0x0000000e0300720c */ /* 0x000fe20003f64070 */
[----:B------:R-:W-:Y:S02]  /*4a70*/  IMAD.MOV R16, RZ, RZ, -R16 ;  /* 0x000000ffff107224 */ /* 0x000fe400078e0a10 */
[--C-:B------:R-:W-:Y:S02]  /*4a80*/  @!P6 IMAD.IADD R15, R15, 0x1, -R3.reuse ;  /* 0x000000010f0fe824 */ /* 0x100fe400078e0a03 */
[----:B------:R-:W-:Y:S02]  /*4a90*/  IMAD R16, R3, R16, R18 ;  /* 0x0000001003107224 */ /* 0x000fe400078e0212 */
[----:B------:R-:W-:Y:S01]  /*4aa0*/  @!P5 IMAD.IADD R13, R13, 0x1, -R3 ;  /* 0x000000010d0dd824 */ /* 0x000fe200078e0a03 */
[C---:B------:R-:W-:Y:S01]  /*4ab0*/  ISETP.GT.U32.AND P6, PT, R3.reuse, R15, PT ;  /* 0x0000000f0300720c */ /* 0x040fe20003fc4070 */
[----:B------:R-:W-:Y:S01]  /*4ac0*/  @!P4 IMAD.MOV R11, RZ, RZ, -R11 ;  /* 0x000000ffff0bc224 */ /* 0x000fe200078e0a0b */
[----:B------:R-:W-:Y:S01]  /*4ad0*/  ISETP.GE.AND P5, PT, R20, RZ, PT ;  /* 0x000000ff1400720c */ /* 0x000fe20003fa6270 */
[----:B------:R-:W-:Y:S01]  /*4ae0*/  @!P1 IMAD.MOV R12, RZ, RZ, -R12 ;  /* 0x000000ffff0c9224 */ /* 0x000fe200078e0a0c */
[----:B------:R-:W-:Y:S01]  /*4af0*/  ISETP.GT.U32.AND P4, PT, R3, R16, PT ;  /* 0x000000100300720c */ /* 0x000fe20003f84070 */
[----:B------:R-:W-:Y:S01]  /*4b00*/  IMAD.MOV R20, RZ, RZ, -R17 ;  /* 0x000000ffff147224 */ /* 0x000fe200078e0a11 */
[----:B------:R-:W-:Y:S01]  /*4b10*/  ISETP.GE.AND P1, PT, R23, RZ, PT ;  /* 0x000000ff1700720c */ /* 0x000fe20003f26270 */
[----:B------:R-:W-:Y:S01]  /*4b20*/  IMAD.HI.U32 R18, R4, R21, RZ ;  /* 0x0000001504127227 */ /* 0x000fe200078e00ff */
[----:B------:R-:W-:Y:S01]  /*4b30*/  IADD3 R23, R206, 0x4c, RZ ;  /* 0x0000004cce177810 */ /* 0x000fe20007ffe0ff */
[----:B------:R-:W-:Y:S02]  /*4b40*/  STL.64 [R1+0xe18], R10 ;  /* 0x000e180a01007387 */ /* 0x000fe40000100a00 */
[----:B------:R-:W-:Y:S01]  /*4b50*/  @!P3 IMAD.IADD R14, R14, 0x1, -R3 ;  /* 0x000000010e0eb824 */ /* 0x000fe200078e0a03 */
[----:B------:R-:W-:Y:S01]  /*4b60*/  ISETP.GE.AND P3, PT, R22, RZ, PT ;  /* 0x000000ff1600720c */ /* 0x000fe20003f66270 */
[C---:B------:R-:W-:Y:S01]  /*4b70*/  IMAD R17, R3.reuse, R20, R19 ;  /* 0x0000001403117224 */ /* 0x040fe200078e0213 */
[----:B------:R-:W-:Y:S01]  /*4b80*/  IABS R20, R23 ;  /* 0x0000001700147213 */ /* 0x000fe20000000000 */
[----:B------:R-:W-:Y:S01]  /*4b90*/  IMAD.MOV R18, RZ, RZ, -R18 ;  /* 0x000000ffff127224 */ /* 0x000fe200078e0a12 */
[----:B------:R-:W-:Y:S01]  /*4ba0*/  ISETP.GT.U32.AND P2, PT, R3, R14, PT ;  /* 0x0000000e0300720c */ /* 0x000fe20003f44070 */
[----:B------:R-:W-:Y:S01]  /*4bb0*/  @!P6 IMAD.IADD R15, R15, 0x1, -R3 ;  /* 0x000000010f0fe824 */ /* 0x000fe200078e0a03 */
[C---:B------:R-:W-:Y:S01]  /*4bc0*/  ISETP.GT.U32.AND P6, PT, R3.reuse, R17, PT ;  /* 0x000000110300720c */ /* 0x040fe20003fc4070 */
[----:B------:R-:W-:-:S02]  /*4bd0*/  IMAD R18, R3, R18, R21 ;  /* 0x0000001203127224 */ /* 0x000fc400078e0215 */
[----:B------:R-:W-:Y:S02]  /*4be0*/  @!P4 IMAD.IADD R16, R16, 0x1, -R3 ;  /* 0x000000011010c824 */ /* 0x000fe400078e0a03 */
[----:B------:R-:W-:Y:S01]  /*4bf0*/  @!P1 IMAD.MOV R15, RZ, RZ, -R15 ;  /* 0x000000ffff0f9224 */ /* 0x000fe200078e0a0f */
[C---:B------:R-:W-:Y:S01]  /*4c00*/  ISETP.GT.U32.AND P1, PT, R3.reuse, R18, PT ;  /* 0x000000120300720c */ /* 0x040fe20003f24070 */
[----:B------:R-:W-:Y:S01]  /*4c10*/  @!P5 IMAD.MOV R13, RZ, RZ, -R13 ;  /* 0x000000ffff0dd224 */ /* 0x000fe200078e0a0d */
[----:B------:R-:W-:Y:S01]  /*4c20*/  ISETP.GT.U32.AND P4, PT, R3, R16, PT ;  /* 0x000000100300720c */ /* 0x000fe20003f84070 */
[----:B------:R-:W-:Y:S01]  /*4c30*/  IMAD.HI.U32 R19, R4, R20, RZ ;  /* 0x0000001404137227 */ /* 0x000fe200078e00ff */
[----:B------:R-:W-:Y:S02]  /*4c40*/  ISETP.GE.AND P5, PT, R24, RZ, PT ;  /* 0x000000ff1800720c */ /* 0x000fe40003fa6270 */
[----:B------:R-:W-:Y:S01]  /*4c50*/  IADD3 R24, R206, 0x4d, RZ ;  /* 0x0000004dce187810 */ /* 0x000fe20007ffe0ff */
[--C-:B------:R-:W-:Y:S01]  /*4c60*/  @!P2 IMAD.IADD R14, R14, 0x1, -R3.reuse ;  /* 0x000000010e0ea824 */ /* 0x100fe200078e0a03 */
[----:B------:R-:W-:Y:S01]  /*4c70*/  ISETP.GE.AND P2, PT, R25, RZ, PT ;  /* 0x000000ff1900720c */ /* 0x000fe20003f46270 */
[--C-:B------:R-:W-:Y:S01]  /*4c80*/  @!P6 IMAD.IADD R17, R17, 0x1, -R3.reuse ;  /* 0x000000011111e824 */ /* 0x100fe200078e0a03 */
[----:B------:R-:W-:Y:S01]  /*4c90*/  IABS R22, R24 ;  /* 0x0000001800167213 */ /* 0x000fe20000000000 */
[----:B------:R-:W-:Y:S01]  /*4ca0*/  @!P3 IMAD.MOV R14, RZ, RZ, -R14 ;  /* 0x000000ffff0eb224 */ /* 0x000fe200078e0a0e */
[----:B------:R-:W-:Y:S01]  /*4cb0*/  ISETP.GE.AND P3, PT, R26, RZ, PT ;  /* 0x000000ff1a00720c */ /* 0x000fe20003f66270 */
[--C-:B------:R-:W-:Y:S01]  /*4cc0*/  @!P1 IMAD.IADD R18, R18, 0x1, -R3.reuse ;  /* 0x0000000112129824 */ /* 0x100fe200078e0a03 */
[----:B------:R-:W-:Y:S01]  /*4cd0*/  ISETP.GT.U32.AND P6, PT, R3, R17, PT ;  /* 0x000000110300720c */ /* 0x000fe20003fc4070 */
[----:B------:R-:W-:Y:S01]  /*4ce0*/  @!P4 IMAD.IADD R16, R16, 0x1, -R3 ;  /* 0x000000011010c824 */ /* 0x000fe200078e0a03 */
[----:B------:R-:W-:Y:S01]  /*4cf0*/  IADD3 R26, R206, 0x4e, RZ ;  /* 0x0000004ece1a7810 */ /* 0x000fe20007ffe0ff */
[----:B------:R-:W-:Y:S01]  /*4d00*/  IMAD.MOV R19, RZ, RZ, -R19 ;  /* 0x000000ffff137224 */ /* 0x000fe200078e0a13 */
[----:B------:R-:W-:Y:S01]  /*4d10*/  ISETP.GE.AND P4, PT, R23, RZ, PT ;  /* 0x000000ff1700720c */ /* 0x000fe20003f86270 */
[----:B------:R-:W-:Y:S01]  /*4d20*/  @!P5 IMAD.MOV R16, RZ, RZ, -R16 ;  /* 0x000000ffff10d224 */ /* 0x000fe200078e0a10 */
[----:B------:R-:W-:Y:S01]  /*4d30*/  IABS R23, R26 ;  /* 0x0000001a00177213 */ /* 0x000fe20000000000 */
[C---:B------:R-:W-:Y:S01]  /*4d40*/  IMAD R19, R3.reuse, R19, R20 ;  /* 0x0000001303137224 */ /* 0x040fe200078e0214 */
[----:B------:R-:W-:Y:S01]  /*4d50*/  ISETP.GT.U32.AND P1, PT, R3, R18, PT ;  /* 0x000000120300720c */ /* 0x000fe20003f24070 */
[----:B------:R-:W-:Y:S01]  /*4d60*/  IMAD.HI.U32 R20, R4, R22, RZ ;  /* 0x0000001604147227 */ /* 0x000fe200078e00ff */
[----:B------:R-:W-:Y:S01]  /*4d70*/  ISETP.GE.AND P5, PT, R24, RZ, PT ;  /* 0x000000ff1800720c */ /* 0x000fe20003fa6270 */
[----:B------:R-:W-:Y:S01]  /*4d80*/  STL.64 [R1+0xe20], R12 ;  /* 0x000e200c01007387 */ /* 0x000fe20000100a00 */
[----:B------:R-:W-:Y:S01]  /*4d90*/  IABS R25, R29 ;  /* 0x0000001d00197213 */ /* 0x000fe20000000000 */
[----:B------:R-:W-:-:S02]  /*4da0*/  IMAD.HI.U32 R21, R4, R23, RZ ;  /* 0x0000001704157227 */ /* 0x000fc400078e00ff */
[----:B------:R-:W-:Y:S02]  /*4db0*/  STL.64 [R1+0xe28], R14 ;  /* 0x000e280e01007387 */ /* 0x000fe40000100a00 */
[----:B------:R-:W-:Y:S01]  /*4dc0*/  @!P6 IMAD.IADD R17, R17, 0x1, -R3 ;  /* 0x000000011111e824 */ /* 0x000fe200078e0a03 */
[C---:B------:R-:W-:Y:S01]  /*4dd0*/  ISETP.GT.U32.AND P6, PT, R3.reuse, R19, PT ;  /* 0x000000130300720c */ /* 0x040fe20003fc4070 */
[----:B------:R-:W-:Y:S02]  /*4de0*/  IMAD.MOV R20, RZ, RZ, -R20 ;  /* 0x000000ffff147224 */ /* 0x000fe400078e0a14 */
[----:B------:R-:W-:Y:S02]  /*4df0*/  IMAD.MOV R24, RZ, RZ, -R21 ;  /* 0x000000ffff187224 */ /* 0x000fe400078e0a15 */
[C---:B------:R-:W-:Y:S02]  /*4e00*/  IMAD R20, R3.reuse, R20, R22 ;  /* 0x0000001403147224 */ /* 0x040fe400078e0216 */
[----:B------:R-:W-:-:S02]  /*4e10*/  IMAD R21, R3, R24, R23 ;  /* 0x0000001803157224 */ /* 0x000fc400078e0217 */
[----:B------:R-:W-:Y:S01]  /*4e20*/  @!P1 IMAD.IADD R18, R18, 0x1, -R3 ;  /* 0x0000000112129824 */ /* 0x000fe200078e0a03 */
[----:B------:R-:W-:Y:S01]  /*4e30*/  ISETP.GT.U32.AND P1, PT, R3, R20, PT ;  /* 0x000000140300720c */ /* 0x000fe20003f24070 */
[----:B------:R-:W-:-:S04]  /*4e40*/  IMAD.HI.U32 R22, R4, R25, RZ ;  /* 0x0000001904167227 */ /* 0x000fc800078e00ff */
[----:B------:R-:W-:Y:S01]  /*4e50*/  @!P3 IMAD.MOV R18, RZ, RZ, -R18 ;  /* 0x000000ffff12b224 */ /* 0x000fe200078e0a12 */
[----:B------:R-:W-:Y:S01]  /*4e60*/  ISETP.GT.U32.AND P3, PT, R3, R21, PT ;  /* 0x000000150300720c */ /* 0x000fe20003f64070 */
[----:B------:R-:W-:Y:S02]  /*4e70*/  @!P6 IMAD.IADD R19, R19, 0x1, -R3 ;  /* 0x000000011313e824 */ /* 0x000fe400078e0a03 */
[----:B------:R-:W-:Y:S01]  /*4e80*/  @!P2 IMAD.MOV R17, RZ, RZ, -R17 ;  /* 0x000000ffff11a224 */ /* 0x000fe200078e0a11 */
[----:B------:R-:W-:Y:S01]  /*4e90*/  ISETP.GE.AND P2, PT, R26, RZ, PT ;  /* 0x000000ff1a00720c */ /* 0x000fe20003f46270 */
[----:B------:R-:W-:Y:S01]  /*4ea0*/  IMAD.MOV R22, RZ, RZ, -R22 ;  /* 0x000000ffff167224 */ /* 0x000fe200078e0a16 */
[C---:B------:R-:W-:Y:S01]  /*4eb0*/  ISETP.GT.U32.AND P6, PT, R3.reuse, R19, PT ;  /* 0x000000130300720c */ /* 0x040fe20003fc4070 */
[----:B------:R-:W-:Y:S01]  /*4ec0*/  @!P1 IMAD.IADD R20, R20, 0x1, -R3 ;  /* 0x0000000114149824 */ /* 0x000fe200078e0a03 */
[----:B------:R-:W-:Y:S01]  /*4ed0*/  IABS R26, R30 ;  /* 0x0000001e001a7213 */ /* 0x000fe20000000000 */
[C---:B------:R-:W-:Y:S01]  /*4ee0*/  IMAD R22, R3.reuse, R22, R25 ;  /* 0x0000001603167224 */ /* 0x040fe200078e0219 */
[----:B------:R-:W-:Y:S01]  /*4ef0*/  STL.64 [R1+0xe30], R16 ;  /* 0x000e301001007387 */ /* 0x000fe20000100a00 */
[----:B------:R-:W-:Y:S01]  /*4f00*/  IMAD.HI.U32 R24, R4, R27, RZ ;  /* 0x0000001b04187227 */ /* 0x000fe200078e00ff */
[----:B------:R-:W-:-:S03]  /*4f10*/  ISETP.GT.U32.AND P1, PT, R3, R20, PT ;  /* 0x000000140300720c */ /* 0x000fc60003f24070 */
[----:B------:R-:W-:Y:S02]  /*4f20*/  @!P3 IMAD.IADD R21, R21, 0x1, -R3 ;  /* 0x000000011515b824 */ /* 0x000fe400078e0a03 */
[----:B------:R-:W-:-:S03]  /*4f30*/  IMAD.HI.U32 R23, R4, R26, RZ ;  /* 0x0000001a04177227 */ /* 0x000fc600078e00ff */
[----:B------:R-:W-:Y:S01]  /*4f40*/  ISETP.GT.U32.AND P3, PT, R3, R21, PT ;  /* 0x000000150300720c */ /* 0x000fe20003f64070 */
[----:B------:R-:W-:Y:S01]  /*4f50*/  @!P6 IMAD.IADD R19, R19, 0x1, -R3 ;  /* 0x000000011313e824 */ /* 0x000fe200078e0a03 */
[C---:B------:R-:W-:Y:S01]  /*4f60*/  ISETP.GT.U32.AND P6, PT, R3.reuse, R22, PT ;  /* 0x000000160300720c */ /* 0x040fe20003fc4070 */
[----:B------:R-:W-:Y:S02]  /*4f70*/  IMAD.MOV R23, RZ, RZ, -R23 ;  /* 0x000000ffff177224 */ /* 0x000fe400078e0a17 */
[----:B------:R-:W-:Y:S02]  /*4f80*/  IMAD.MOV R24, RZ, RZ, -R24 ;  /* 0x000000ffff187224 */ /* 0x000fe400078e0a18 */
[C---:B------:R-:W-:Y:S02]  /*4f90*/  IMAD R23, R3.reuse, R23, R26 ;  /* 0x0000001703177224 */ /* 0x040fe400078e021a */
[----:B------:R-:W-:Y:S01]  /*4fa0*/  @!P1 IMAD.IADD R20, R20, 0x1, -R3 ;  /* 0x0000000114149824 */ /* 0x000fe200078e0a03 */
[----:B------:R-:W-:Y:S01]  /*4fb0*/  ISETP.GE.AND P1, PT, R30, RZ, PT ;  /* 0x000000ff1e00720c */ /* 0x000fe20003f26270 */
[----:B------:R-:W-:Y:S01]  /*4fc0*/  IMAD R24, R3, R24, R27 ;  /* 0x0000001803187224 */ /* 0x000fe200078e021b */
[----:B------:R-:W-:Y:S01]  /*4fd0*/  IABS R30, R35 ;  /* 0x00000023001e7213 */ /* 0x000fe20000000000 */
[--C-:B------:R-:W-:Y:S01]  /*4fe0*/  @!P3 IMAD.IADD R21, R21, 0x1, -R3.reuse ;  /* 0x000000011515b824 */ /* 0x100fe200078e0a03 */
[C---:B------:R-:W-:Y:S01]  /*4ff0*/  ISETP.GT.U32.AND P3, PT, R3.reuse, R23, PT ;  /* 0x000000170300720c */ /* 0x040fe20003f64070 */
[----:B------:R-:W-:Y:S01]  /*5000*/  @!P5 IMAD.MOV R20, RZ, RZ, -R20 ;  /* 0x000000ffff14d224 */ /* 0x000fe200078e0a14 */
[----:B------:R-:W-:Y:S01]  /*5010*/  ISETP.GT.U32.AND P5, PT, R3, R24, PT ;  /* 0x000000180300720c */ /* 0x000fe20003fa4070 */
[----:B------:R-:W-:-:S02]  /*5020*/  @!P6 IMAD.IADD R22, R22, 0x1, -R3 ;  /* 0x000000011616e824 */ /* 0x000fc400078e0a03 */
[----:B------:R-:W-:-:S03]  /*5030*/  IMAD.HI.U32 R25, R4, R28, RZ ;  /* 0x0000001c04197227 */ /* 0x000fc600078e00ff */
[----:B------:R-:W-:Y:S01]  /*5040*/  ISETP.GT.U32.AND P6, PT, R3, R22, PT ;  /* 0x000000160300720c */ /* 0x000fe20003fc4070 */
[----:B------:R-:W-:Y:S02]  /*5050*/  IMAD.MOV R25, RZ, RZ, -R25 ;  /* 0x000000ffff197224 */ /* 0x000fe400078e0a19 */
[----:B------:R-:W-:Y:S01]  /*5060*/  @!P4 IMAD.MOV R19, RZ, RZ, -R19 ;  /* 0x000000ffff13c224 */ /* 0x000fe200078e0a13 */
[----:B------:R-:W-:Y:S01]  /*5070*/  ISETP.GE.AND P4, PT, R29, RZ, PT ;  /* 0x000000ff1d00720c */ /* 0x000fe20003f86270 */
[----:B------:R-:W-:Y:S01]  /*5080*/  IMAD R25, R3, R25, R28 ;  /* 0x0000001903197224 */ /* 0x000fe200078e021c */
[----:B------:R-:W-:Y:S01]  /*5090*/  IABS R28, R33 ;  /* 0x00000021001c7213 */ /* 0x000fe20000000000 */
[--C-:B------:R-:W-:Y:S01]  /*50a0*/  @!P3 IMAD.IADD R23, R23, 0x1, -R3.reuse ;  /* 0x000000011717b824 */ /* 0x100fe200078e0a03 */
[----:B------:R-:W-:Y:S01]  /*50b0*/  IABS R29, R34 ;  /* 0x00000022001d7213 */ /* 0x000fe20000000000 */
[--C-:B------:R-:W-:Y:S01]  /*50c0*/  @!P5 IMAD.IADD R24, R24, 0x1, -R3.reuse ;  /* 0x000000011818d824 */ /* 0x100fe200078e0a03 */
[----:B------:R-:W-:Y:S01]  /*50d0*/  ISETP.GE.AND P3, PT, R32, RZ, PT ;  /* 0x000000ff2000720c */ /* 0x000fe20003f66270 */
[----:B------:R-:W-:Y:S01]  /*50e0*/  IMAD.HI.U32 R26, R4, R28, RZ ;  /* 0x0000001c041a7227 */ /* 0x000fe200078e00ff */
[C---:B------:R-:W-:Y:S01]  /*50f0*/  ISETP.GT.U32.AND P5, PT, R3.reuse, R23, PT ;  /* 0x000000170300720c */ /* 0x040fe20003fa4070 */
[----:B------:R-:W-:Y:S02]  /*5100*/  STL.64 [R1+0xe38], R18 ;  /* 0x000e381201007387 */ /* 0x000fe40000100a00 */
[----:B------:R-:W-:Y:S01]  /*5110*/  @!P6 IMAD.IADD R22, R22, 0x1, -R3 ;  /* 0x000000011616e824 */ /* 0x000fe200078e0a03 */
[----:B------:R-:W-:Y:S01]  /*5120*/  ISETP.GT.U32.AND P6, PT, R3, R25, PT ;  /* 0x000000190300720c */ /* 0x000fe20003fc4070 */
[----:B------:R-:W-:-:S02]  /*5130*/  IMAD.MOV R26, RZ, RZ, -R26 ;  /* 0x000000ffff1a7224 */ /* 0x000fc400078e0a1a */
[----:B------:R-:W-:-:S04]  /*5140*/  IMAD.HI.U32 R27, R4, R29, RZ ;  /* 0x0000001d041b7227 */ /* 0x000fc800078e00ff */
[----:B------:R-:W-:Y:S02]  /*5150*/  IMAD R26, R3, R26, R28 ;  /* 0x0000001a031a7224 */ /* 0x000fe400078e021c */
[----:B------:R-:W-:Y:S02]  /*5160*/  @!P5 IMAD.IADD R23, R23, 0x1, -R3 ;  /* 0x000000011717d824 */ /* 0x000fe400078e0a03 */
[----:B------:R-:W-:Y:S01]  /*5170*/  IMAD.MOV R28, RZ, RZ, -R27 ;  /* 0x000000ffff1c7224 */ /* 0x000fe200078e0a1b */
[----:B------:R-:W-:Y:S01]  /*5180*/  ISETP.GT.U32.AND P5, PT, R3, R26, PT ;  /* 0x0000001a0300720c */ /* 0x000fe20003fa4070 */
[----:B------:R-:W-:Y:S01]  /*5190*/  @!P6 IMAD.IADD R25, R25, 0x1, -R3 ;  /* 0x000000011919e824 */ /* 0x000fe200078e0a03 */
[----:B------:R-:W-:Y:S01]  /*51a0*/  ISETP.GT.U32.AND P6, PT, R3, R24, PT ;  /* 0x000000180300720c */ /* 0x000fe20003fc4070 */
[----:B------:R-:W-:Y:S01]  /*51b0*/  @!P2 IMAD.MOV R21, RZ, RZ, -R21 ;  /* 0x000000ffff15a224 */ /* 0x000fe200078e0a15 */
[----:B------:R-:W-:Y:S01]  /*51c0*/  ISETP.GE.AND P2, PT, R31, RZ, PT ;  /* 0x000000ff1f00720c */ /* 0x000fe20003f46270 */
[C---:B------:R-:W-:Y:S01]  /*51d0*/  IMAD R27, R3.reuse, R28, R29 ;  /* 0x0000001c031b7224 */ /* 0x040fe200078e021d */
[----:B------:R-:W-:Y:S01]  /*51e0*/  IABS R31, R36 ;  /* 0x00000024001f7213 */ /* 0x000fe20000000000 */
[----:B------:R-:W-:Y:S01]  /*51f0*/  @!P4 IMAD.MOV R22, RZ, RZ, -R22 ;  /* 0x000000ffff16c224 */ /* 0x000fe200078e0a16 */
[----:B------:R-:W-:Y:S01]  /*5200*/  ISETP.GT.U32.AND P4, PT, R3, R25, PT ;  /* 0x000000190300720c */ /* 0x000fe20003f84070 */
[----:B------:R-:W-:Y:S01]  /*5210*/  @!P1 IMAD.MOV R23, RZ, RZ, -R23 ;  /* 0x000000ffff179224 */ /* 0x000fe200078e0a17 */
[----:B------:R-:W-:Y:S01]  /*5220*/  STL.64 [R1+0xe40], R20 ;  /* 0x000e401401007387 */ /* 0x000fe20000100a00 */
[----:B------:R-:W-:-:S03]  /*5230*/  IMAD.HI.U32 R29, R4, R31, RZ ;  /* 0x0000001f041d7227 */ /* 0x000fc600078e00ff */
[----:B------:R-:W-:Y:S01]  /*5240*/  STL.64 [R1+0xe48], R22 ;  /* 0x000e481601007387 */ /* 0x000fe20000100a00 */
[--C-:B------:R-:W-:Y:S01]  /*5250*/  @!P5 IMAD.IADD R26, R26, 0x1, -R3.reuse ;  /* 0x000000011a1ad824 */ /* 0x100fe200078e0a03 */
[----:B------:R-:W-:Y:S01]  /*5260*/  ISETP.GE.AND P5, PT, R34, RZ, PT ;  /* 0x000000ff2200720c */ /* 0x000fe20003fa6270 */
[----:B------:R-:W-:Y:S01]  /*5270*/  @!P6 IMAD.IADD R24, R24, 0x1, -R3 ;  /* 0x000000011818e824 */ /* 0x000fe200078e0a03 */
[C---:B------:R-:W-:Y:S01]  /*5280*/  ISETP.GT.U32.AND P6, PT, R3.reuse, R27, PT ;  /* 0x0000001b0300720c */ /* 0x040fe20003fc4070 */
[----:B------:R-:W-:Y:S01]  /*5290*/  IMAD.MOV R32, RZ, RZ, -R29 ;  /* 0x000000ffff207224 */ /* 0x000fe200078e0a1d */
[----:B------:R-:W-:Y:S01]  /*52a0*/  ISETP.GT.U32.AND P1, PT, R3, R26, PT ;  /* 0x0000001a0300720c */ /* 0x000fe20003f24070 */
[----:B------:R-:W-:-:S04]  /*52b0*/  IMAD.HI.U32 R28, R4, R30, RZ ;  /* 0x0000001e041c7227 */ /* 0x000fc800078e00ff */
[----:B------:R-:W-:Y:S02]  /*52c0*/  IMAD R29, R3, R32, R31 ;  /* 0x00000020031d7224 */ /* 0x000fe400078e021f */
[--C-:B------:R-:W-:Y:S01]  /*52d0*/  @!P4 IMAD.IADD R25, R25, 0x1, -R3.reuse ;  /* 0x000000011919c824 */ /* 0x100fe200078e0a03 */
[----:B------:R-:W-:Y:S01]  /*52e0*/  ISETP.GE.AND P4, PT, R33, RZ, PT ;  /* 0x000000ff2100720c */ /* 0x000fe20003f86270 */
[----:B------:R-:W-:Y:S01]  /*52f0*/  IMAD.MOV R28, RZ, RZ, -R28 ;  /* 0x000000ffff1c7224 */ /* 0x000fe200078e0a1c */
[----:B------:R-:W-:Y:S01]  /*5300*/  IABS R33, R37 ;  /* 0x0000002500217213 */ /* 0x000fe20000000000 */
[--C-:B------:R-:W-:Y:S02]  /*5310*/  @!P6 IMAD.IADD R27, R27, 0x1, -R3.reuse ;  /* 0x000000011b1be824 */ /* 0x100fe400078e0a03 */
[----:B------:R-:W-:Y:S01]  /*5320*/  @!P1 IMAD.IADD R26, R26, 0x1, -R3 ;  /* 0x000000011a1a9824 */ /* 0x000fe200078e0a03 */
[C---:B------:R-:W-:Y:S01]  /*5330*/  ISETP.GT.U32.AND P1, PT, R3.reuse, R29, PT ;  /* 0x0000001d0300720c */ /* 0x040fe20003f24070 */
[----:B------:R-:W-:Y:S01]  /*5340*/  @!P2 IMAD.MOV R24, RZ, RZ, -R24 ;  /* 0x000000ffff18a224 */ /* 0x000fe200078e0a18 */
[----:B------:R-:W-:Y:S01]  /*5350*/  ISETP.GT.U32.AND P6, PT, R3, R27, PT ;  /* 0x0000001b0300720c */ /* 0x000fe20003fc4070 */
[----:B------:R-:W-:Y:S01]  /*5360*/  @!P3 IMAD.MOV R25, RZ, RZ, -R25 ;  /* 0x000000ffff19b224 */ /* 0x000fe200078e0a19 */
[----:B------:R-:W-:Y:S01]  /*5370*/  ISETP.GE.AND P3, PT, R35, RZ, PT ;  /* 0x000000ff2300720c */ /* 0x000fe20003f66270 */
[----:B------:R-:W-:-:S02]  /*5380*/  IMAD R28, R3, R28, R30 ;  /* 0x0000001c031c7224 */ /* 0x000fc400078e021e */
[----:B------:R-:W-:Y:S01]  /*5390*/  IMAD.HI.U32 R30, R4, R33, RZ ;  /* 0x00000021041e7227 */ /* 0x000fe200078e00ff */
[----:B------:R1:W-:Y:S02]  /*53a0*/  STL.64 [R1+0xe50], R24 ;  /* 0x000e501801007387 */ /* 0x0003e40000100a00 */
[----:B------:R-:W-:Y:S01]  /*53b0*/  ISETP.GT.U32.AND P2, PT, R3, R28, PT ;  /* 0x0000001c0300720c */ /* 0x000fe20003f44070 */
[----:B------:R-:W-:Y:S02]  /*53c0*/  IMAD.MOV R30, RZ, RZ, -R30 ;  /* 0x000000ffff1e7224 */ /* 0x000fe400078e0a1e */
[----:B------:R-:W-:Y:S02]  /*53d0*/  @!P1 IMAD.IADD R29, R29, 0x1, -R3 ;  /* 0x000000011d1d9824 */ /* 0x000fe400078e0a03 */
[C---:B------:R-:W-:Y:S02]  /*53e0*/  IMAD R30, R3.reuse, R30, R33 ;  /* 0x0000001e031e7224 */ /* 0x040fe400078e0221 */
[----:B------:R-:W-:Y:S01]  /*53f0*/  @!P4 IMAD.MOV R26, RZ, RZ, -R26 ;  /* 0x000000ffff1ac224 */ /* 0x000fe200078e0a1a */
[----:B------:R-:W-:Y:S01]  /*5400*/  ISETP.GT.U32.AND P4, PT, R3, R29, PT ;  /* 0x0000001d0300720c */ /* 0x000fe20003f84070 */
[----:B------:R-:W-:Y:S01]  /*5410*/  @!P6 IMAD.IADD R27, R27, 0x1, -R3 ;  /* 0x000000011b1be824 */ /* 0x000fe200078e0a03 */
[----:B------:R-:W-:Y:S01]  /*5420*/  ISETP.GT.U32.AND P6, PT, R3, R30, PT ;  /* 0x0000001e0300720c */ /* 0x000fe20003fc4070 */
[----:B-1----:R-:W-:Y:S01]  /*5430*/  IMAD.MOV.U32 R24, RZ, RZ, R38 ;  /* 0x000000ffff187224 */ /* 0x002fe200078e0026 */
[C---:B------:R-:W-:Y:S01]  /*5440*/  IADD3 R38, R206.reuse, 0x58, RZ ;  /* 0x00000058ce267810 */ /* 0x040fe20007ffe0ff */
[----:B------:R-:W-:Y:S01]  /*5450*/  IMAD.MOV.U32 R20, RZ, RZ, R41 ;  /* 0x000000ffff147224 */ /* 0x000fe200078e0029 */
[----:B------:R-:W-:Y:S01]  /*5460*/  IADD3 R41, R206, 0x5a, RZ ;  /* 0x0000005ace297810 */ /* 0x000fe20007ffe0ff */
[----:B------:R-:W-:Y:S01]  /*5470*/  @!P2 IMAD.IADD R28, R28, 0x1, -R3 ;  /* 0x000000011c1ca824 */ /* 0x000fe200078e0a03 */
[----:B------:R-:W-:Y:S01]  /*5480*/  IABS R33, R38 ;  /* 0x0000002600217213 */ /* 0x000fe20000000000 */
[----:B------:R-:W-:Y:S01]  /*5490*/  IMAD.MOV.U32 R25, RZ, RZ, R40 ;  /* 0x000000ffff197224 */ /* 0x000fe200078e0028 */
[----:B------:R-:W-:Y:S01]  /*54a0*/  ISETP.GE.AND P2, PT, R36, RZ, PT ;  /* 0x000000ff2400720c */ /* 0x000fe20003f46270 */
[----:B------:R-:W-:Y:S01]  /*54b0*/  @!P5 IMAD.MOV R27, RZ, RZ, -R27 ;  /* 0x000000ffff1bd224 */ /* 0x000fe200078e0a1b */
[----:B------:R-:W-:Y:S01]  /*54c0*/  IABS R36, R41 ;  /* 0x0000002900247213 */ /* 0x000fe20000000000 */
[----:B------:R-:W-:Y:S01]  /*54d0*/  IMAD.HI.U32 R31, R4, R33, RZ ;  /* 0x00000021041f7227 */ /* 0x000fe200078e00ff */
[----:B------:R-:W-:-:S02]  /*54e0*/  IADD3 R40, R206, 0x59, RZ ;  /* 0x00000059ce287810 */ /* 0x000fc40007ffe0ff */
[----:B------:R-:W-:Y:S01]  /*54f0*/  ISETP.GT.U32.AND P1, PT, R3, R28, PT ;  /* 0x0000001c0300720c */ /* 0x000fe20003f24070 */
[----:B------:R-:W-:Y:S01]  /*5500*/  IMAD.MOV R34, RZ, RZ, -R31 ;  /* 0x000000ffff227224 */ /* 0x000fe200078e0a1f */
[----:B------:R-:W-:Y:S01]  /*5510*/  IABS R35, R40 ;  /* 0x0000002800237213 */ /* 0x000fe20000000000 */
[----:B------:R-:W-:Y:S01]  /*5520*/  @!P4 IMAD.IADD R29, R29, 0x1, -R3 ;  /* 0x000000011d1dc824 */ /* 0x000fe200078e0a03 */
[----:B------:R1:W-:Y:S01]  /*5530*/  STL.64 [R1+0xe58], R26 ;  /* 0x000e581a01007387 */ /* 0x0003e20000100a00 */
[----:B------:R-:W-:Y:S01]  /*5540*/  IMAD R31, R3, R34, R33 ;  /* 0x00000022031f7224 */ /* 0x000fe200078e0221 */
[----:B------:R-:W-:Y:S01]  /*5550*/  ISETP.GE.AND P5, PT, R37, RZ, PT ;  /* 0x000000ff2500720c */ /* 0x000fe20003fa6270 */
[----:B------:R-:W-:Y:S02]  /*5560*/  @!P6 IMAD.IADD R30, R30, 0x1, -R3 ;  /* 0x000000011e1ee824 */ /* 0x000fe400078e0a03 */
[----:B------:R-:W-:Y:S01]  /*5570*/  IMAD.HI.U32 R33, R4, R36, RZ ;  /* 0x0000002404217227 */ /* 0x000fe200078e00ff */
[----:B------:R-:W-:-:S02]  /*5580*/  ISETP.GT.U32.AND P4, PT, R3, R31, PT ;  /* 0x0000001f0300720c */ /* 0x000fc40003f84070 */
[----:B------:R-:W-:Y:S01]  /*5590*/  ISETP.GT.U32.AND P6, PT, R3, R30, PT ;  /* 0x0000001e0300720c */ /* 0x000fe20003fc4070 */
[----:B------:R-:W-:Y:S02]  /*55a0*/  IMAD.MOV R33, RZ, RZ, -R33 ;  /* 0x000000ffff217224 */ /* 0x000fe400078e0a21 */
[----:B------:R-:W-:-:S04]  /*55b0*/  IMAD.HI.U32 R32, R4, R35, RZ ;  /* 0x0000002304207227 */ /* 0x000fc800078e00ff */
[----:B------:R-:W-:Y:S02]  /*55c0*/  IMAD R33, R3, R33, R36 ;  /* 0x0000002103217224 */ /* 0x000fe400078e0224 */
[----:B------:R-:W-:Y:S02]  /*55d0*/  IMAD.MOV R32, RZ, RZ, -R32 ;  /* 0x000000ffff207224 */ /* 0x000fe400078e0a20 */
[----:B------:R-:W-:Y:S01]  /*55e0*/  @!P4 IMAD.IADD R31, R31, 0x1, -R3 ;  /* 0x000000011f1fc824 */ /* 0x000fe200078e0a03 */
[C---:B------:R-:W-:Y:S01]  /*55f0*/  ISETP.GT.U32.AND P4, PT, R3.reuse, R33, PT ;  /* 0x000000210300720c */ /* 0x040fe20003f84070 */
[C---:B------:R-:W-:Y:S02]  /*5600*/  IMAD R32, R3.reuse, R32, R35 ;  /* 0x0000002003207224 */ /* 0x040fe400078e0223 */
[----:B-1----:R-:W-:Y:S01]  /*5610*/  IMAD.MOV.U32 R27, RZ, RZ, R42 ;  /* 0x000000ffff1b7224 */ /* 0x002fe200078e002a */
[----:B------:R-:W-:Y:S01]  /*5620*/  IADD3 R42, R206, 0x5b, RZ ;  /* 0x0000005bce2a7810 */ /* 0x000fe20007ffe0ff */
[----:B------:R-:W-:Y:S01]  /*5630*/  @!P6 IMAD.IADD R30, R30, 0x1, -R3 ;  /* 0x000000011e1ee824 */ /* 0x000fe200078e0a03 */
[----:B------:R-:W-:Y:S01]  /*5640*/  ISETP.GT.U32.AND P6, PT, R3, R32, PT ;  /* 0x000000200300720c */ /* 0x000fe20003fc4070 */
[----:B------:R-:W-:Y:S01]  /*5650*/  IMAD.MOV.U32 R23, RZ, RZ, R43 ;  /* 0x000000ffff177224 */ /* 0x000fe200078e002b */
[----:B------:R-:W-:Y:S01]  /*5660*/  IABS R37, R42 ;  /* 0x0000002a00257213 */ /* 0x000fe20000000000 */
[----:B------:R-:W-:Y:S01]  /*5670*/  @!P1 IMAD.IADD R28, R28, 0x1, -R3 ;  /* 0x000000011c1c9824 */ /* 0x000fe200078e0a03 */
[----:B------:R-:W-:Y:S01]  /*5680*/  IADD3 R43, R206, 0x5c, RZ ;  /* 0x0000005cce2b7810 */ /* 0x000fe20007ffe0ff */
[----:B------:R-:W-:Y:S01]  /*5690*/  IMAD.MOV.U32 R22, RZ, RZ, R44 ;  /* 0x000000ffff167224 */ /* 0x000fe200078e002c */
[----:B------:R-:W-:Y:S01]  /*56a0*/  ISETP.GE.AND P1, PT, R38, RZ, PT ;  /* 0x000000ff2600720c */ /* 0x000fe20003f26270 */
[----:B------:R-:W-:Y:S01]  /*56b0*/  IMAD.HI.U32 R34, R4, R37, RZ ;  /* 0x0000002504227227 */ /* 0x000fe200078e00ff */
[----:B------:R-:W-:-:S02]  /*56c0*/  IABS R38, R43 ;  /* 0x0000002b00267213 */ /* 0x000fc40000000000 */
[----:B------:R-:W-:Y:S01]  /*56d0*/  IADD3 R44, R206, 0x5d, RZ ;  /* 0x0000005dce2c7810 */ /* 0x000fe20007ffe0ff */
[----:B------:R-:W-:Y:S01]  /*56e0*/  @!P4 IMAD.IADD R33, R33, 0x1, -R3 ;  /* 0x000000012121c824 */ /* 0x000fe200078e0a03 */
[----:B------:R-:W-:Y:S01]  /*56f0*/  ISETP.GT.U32.AND P4, PT, R3, R31, PT ;  /* 0x0000001f0300720c */ /* 0x000fe20003f84070 */
[----:B------:R-:W-:Y:S02]  /*5700*/  IMAD.MOV R34, RZ, RZ, -R34 ;  /* 0x000000ffff227224 */ /* 0x000fe400078e0a22 */
[----:B------:R-:W-:-:S04]  /*5710*/  IMAD.HI.U32 R35, R4, R38, RZ ;  /* 0x0000002604237227 */ /* 0x000fc800078e00ff */
[----:B------:R-:W-:Y:S01]  /*5720*/  IMAD.MOV.U32 R26, RZ, RZ, R39 ;  /* 0x000000ffff1a7224 */ /* 0x000fe200078e0027 */
[----:B------:R-:W-:Y:S01]  /*5730*/  IABS R39, R44 ;  /* 0x0000002c00277213 */ /* 0x000fe20000000000 */
[----:B------:R-:W-:Y:S01]  /*5740*/  @!P6 IMAD.IADD R32, R32, 0x1, -R3 ;  /* 0x000000012020e824 */ /* 0x000fe200078e0a03 */
[----:B------:R-:W-:Y:S01]  /*5750*/  ISETP.GE.AND P6, PT, R40, RZ, PT ;  /* 0x000000ff2800720c */ /* 0x000fe20003fc6270 */
[C---:B------:R-:W-:Y:S01]  /*5760*/  IMAD R34, R3.reuse, R34, R37 ;  /* 0x0000002203227224 */ /* 0x040fe200078e0225 */
[----:B------:R-:W-:Y:S01]  /*5770*/  IABS R37, R45 ;  /* 0x0000002d00257213 */ /* 0x000fe20000000000 */
[----:B------:R-:W-:Y:S02]  /*5780*/  IMAD.MOV R35, RZ, RZ, -R35 ;  /* 0x000000ffff237224 */ /* 0x000fe400078e0a23 */
[----:B------:R-:W-:Y:S01]  /*5790*/  @!P3 IMAD.MOV R28, RZ, RZ, -R28 ;  /* 0x000000ffff1cb224 */ /* 0x000fe200078e0a1c */
[C---:B------:R-:W-:Y:S01]  /*57a0*/  ISETP.GT.U32.AND P3, PT, R3.reuse, R32, PT ;  /* 0x000000200300720c */ /* 0x040fe20003f64070 */
[----:B------:R-:W-:-:S02]  /*57b0*/  IMAD R35, R3, R35, R38 ;  /* 0x0000002303237224 */ /* 0x000fc400078e0226 */
[----:B------:R-:W-:Y:S01]  /*57c0*/  @!P5 IMAD.MOV R30, RZ, RZ, -R30 ;  /* 0x000000ffff1ed224 */ /* 0x000fe200078e0a1e */
[----:B------:R-:W-:Y:S01]  /*57d0*/  ISETP.GT.U32.AND P5, PT, R3, R34, PT ;  /* 0x000000220300720c */ /* 0x000fe20003fa4070 */
[----:B------:R-:W-:-:S04]  /*57e0*/  IMAD.HI.U32 R36, R4, R39, RZ ;  /* 0x0000002704247227 */ /* 0x000fc800078e00ff */
[----:B------:R-:W-:Y:S01]  /*57f0*/  @!P4 IMAD.IADD R31, R31, 0x1, -R3 ;  /* 0x000000011f1fc824 */ /* 0x000fe200078e0a03 */
[C---:B------:R-:W-:Y:S01]  /*5800*/  ISETP.GT.U32.AND P4, PT, R3.reuse, R35, PT ;  /* 0x000000230300720c */ /* 0x040fe20003f84070 */
[----:B------:R-:W-:Y:S02]  /*5810*/  IMAD.MOV R36, RZ, RZ, -R36 ;  /* 0x000000ffff247224 */ /* 0x000fe400078e0a24 */
[----:B------:R-:W-:Y:S02]  /*5820*/  IMAD.MOV.U32 R38, RZ, RZ, R37 ;  /* 0x000000ffff267224 */ /* 0x000fe400078e0025 */
[----:B------:R-:W-:Y:S02]  /*5830*/  IMAD R36, R3, R36, R39 ;  /* 0x0000002403247224 */ /* 0x000fe400078e0227 */
[----:B------:R-:W-:-:S04]  /*5840*/  IMAD.HI.U32 R37, R4, R38, RZ ;  /* 0x0000002604257227 */ /* 0x000fc800078e00ff */
[----:B------:R-:W-:Y:S01]  /*5850*/  @!P3 IMAD.IADD R32, R32, 0x1, -R3 ;  /* 0x000000012020b824 */ /* 0x000fe200078e0a03 */
[C---:B------:R-:W-:Y:S01]  /*5860*/  ISETP.GT.U32.AND P3, PT, R3.reuse, R36, PT ;  /* 0x000000240300720c */ /* 0x040fe20003f64070 */
[----:B------:R-:W-:Y:S01]  /*5870*/  IMAD.MOV.U32 R10, RZ, RZ, R46 ;  /* 0x000000ffff0a7224 */ /* 0x000fe200078e002e */
[----:B------:R-:W-:Y:S01]  /*5880*/  IADD3 R46, R206, 0x5f, RZ ;  /* 0x0000005fce2e7810 */ /* 0x000fe20007ffe0ff */
[----:B------:R-:W-:Y:S02]  /*5890*/  IMAD.MOV R37, RZ, RZ, -R37 ;  /* 0x000000ffff257224 */ /* 0x000fe400078e0a25 */
[--C-:B------:R-:W-:Y:S01]  /*58a0*/  @!P5 IMAD.IADD R34, R34, 0x1, -R3.reuse ;  /* 0x000000012222d824 */ /* 0x100fe200078e0a03 */
[----:B------:R-:W-:Y:S01]  /*58b0*/  IABS R40, R46 ;  /* 0x0000002e00287213 */ /* 0x000fe20000000000 */
[----:B------:R-:W-:Y:S01]  /*58c0*/  IMAD R37, R3, R37, R38 ;  /* 0x0000002503257224 */ /* 0x000fe200078e0226 */
[----:B------:R-:W-:Y:S01]  /*58d0*/  ISETP.GE.AND P5, PT, R42, RZ, PT ;  /* 0x000000ff2a00720c */ /* 0x000fe20003fa6270 */
[----:B------:R-:W-:Y:S01]  /*58e0*/  @!P4 IMAD.IADD R35, R35, 0x1, -R3 ;  /* 0x000000012323c824 */ /* 0x000fe200078e0a03 */
[C---:B------:R-:W-:Y:S01]  /*58f0*/  ISETP.GT.U32.AND P4, PT, R3.reuse, R34, PT ;  /* 0x000000220300720c */ /* 0x040fe20003f84070 */
[----:B------:R-:W-:Y:S01]  /*5900*/  @!P2 IMAD.MOV R29, RZ, RZ, -R29 ;  /* 0x000000ffff1da224 */ /* 0x000fe200078e0a1d */
[C---:B------:R-:W-:Y:S01]  /*5910*/  ISETP.GT.U32.AND P2, PT, R3.reuse, R33, PT ;  /* 0x000000210300720c */ /* 0x040fe20003f44070 */
[----:B------:R-:W-:Y:S01]  /*5920*/  @!P6 IMAD.MOV R32, RZ, RZ, -R32 ;  /* 0x000000ffff20e224 */ /* 0x000fe200078e0a20 */
[----:B------:R-:W-:Y:S01]  /*5930*/  ISETP.GT.U32.AND P6, PT, R3, R37, PT ;  /* 0x000000250300720c */ /* 0x000fe20003fc4070 */
[----:B------:R-:W-:Y:S01]  /*5940*/  IMAD.HI.U32 R38, R4, R40, RZ ;  /* 0x0000002804267227 */ /* 0x000fe200078e00ff */
[----:B------:R-:W-:Y:S01]  /*5950*/  IADD3 R42, R206, 0x61, RZ ;  /* 0x00000061ce2a7810 */ /* 0x000fe20007ffe0ff */
[----:B------:R-:W-:Y:S02]  /*5960*/  STL.64 [R1+0xe60], R28 ;  /* 0x000e601c01007387 */ /* 0x000fe40000100a00 */
[----:B------:R-:W-:-:S02]  /*5970*/  @!P3 IMAD.IADD R36, R36, 0x1, -R3 ;  /* 0x000000012424b824 */ /* 0x000fc400078e0a03 */
[----:B------:R-:W-:Y:S02]  /*5980*/  IMAD.MOV R38, RZ, RZ, -R38 ;  /* 0x000000ffff267224 */ /* 0x000fe400078e0a26 */
[----:B------:R-:W-:Y:S01]  /*5990*/  IMAD.MOV.U32 R6, RZ, RZ, R47 ;  /* 0x000000ffff067224 */ /* 0x000fe200078e002f */
[C---:B------:R-:W-:Y:S01]  /*59a0*/  ISETP.GT.U32.AND P3, PT, R3.reuse, R36, PT ;  /* 0x000000240300720c */ /* 0x040fe20003f64070 */
[--C-:B------:R-:W-:Y:S01]  /*59b0*/  @!P4 IMAD.IADD R34, R34, 0x1, -R3.reuse ;  /* 0x000000012222c824 */ /* 0x100fe200078e0a03 */
[----:B------:R-:W-:Y:S01]  /*59c0*/  IADD3 R47, R206, 0x60, RZ ;  /* 0x00000060ce2f7810 */ /* 0x000fe20007ffe0ff */
[----:B------:R-:W-:Y:S01]  /*59d0*/  IMAD R38, R3, R38, R40 ;  /* 0x0000002603267224 */ /* 0x000fe200078e0228 */
[----:B------:R-:W-:Y:S01]  /*59e0*/  ISETP.GE.AND P4, PT, R44, RZ, PT ;  /* 0x000000ff2c00720c */ /* 0x000fe20003f86270 */
[--C-:B------:R-:W-:Y:S01]  /*59f0*/  @!P2 IMAD.IADD R33, R33, 0x1, -R3.reuse ;  /* 0x000000012121a824 */ /* 0x100fe200078e0a03 */
[----:B------:R-:W-:Y:S01]  /*5a00*/  ISETP.GE.AND P2, PT, R41, RZ, PT ;  /* 0x000000ff2900720c */ /* 0x000fe20003f46270 */
[----:B------:R-:W-:Y:S01]  /*5a10*/  @!P6 IMAD.IADD R37, R37, 0x1, -R3 ;  /* 0x000000012525e824 */ /* 0x000fe200078e0a03 */
[----:B------:R-:W-:Y:S01]  /*5a20*/  IABS R41, R47 ;  /* 0x0000002f00297213 */ /* 0x000fe20000000000 */
[----:B------:R-:W-:Y:S01]  /*5a30*/  @!P5 IMAD.MOV R34, RZ, RZ, -R34 ;  /* 0x000000ffff22d224 */ /* 0x000fe200078e0a22 */
[C---:B------:R-:W-:Y:S01]  /*5a40*/  ISETP.GT.U32.AND P5, PT, R3.reuse, R38, PT ;  /* 0x000000260300720c */ /* 0x040fe20003fa4070 */
[----:B------:R-:W-:Y:S01]  /*5a50*/  @!P1 IMAD.MOV R31, RZ, RZ, -R31 ;  /* 0x000000ffff1f9224 */ /* 0x000fe200078e0a1f */
[C---:B------:R-:W-:Y:S01]  /*5a60*/  ISETP.GT.U32.AND P6, PT, R3.reuse, R37, PT ;  /* 0x000000250300720c */ /* 0x040fe20003fc4070 */
[----:B------:R-:W-:Y:S01]  /*5a70*/  IMAD.HI.U32 R39, R4, R41, RZ ;  /* 0x0000002904277227 */ /* 0x000fe200078e00ff */
[----:B------:R-:W-:-:S02]  /*5a80*/  ISETP.GT.U32.AND P1, PT, R3, R35, PT ;  /* 0x000000230300720c */ /* 0x000fc40003f24070 */
[----:B------:R-:W-:Y:S01]  /*5a90*/  IADD3 R44, R206, 0x62, RZ ;  /* 0x00000062ce2c7810 */ /* 0x000fe20007ffe0ff */
[----:B------:R-:W-:Y:S01]  /*5aa0*/  @!P3 IMAD.IADD R36, R36, 0x1, -R3 ;  /* 0x000000012424b824 */ /* 0x000fe200078e0a03 */
[----:B------:R-:W-:Y:S01]  /*5ab0*/  ISETP.GE.AND P3, PT, R46, RZ, PT ;  /* 0x000000ff2e00720c */ /* 0x000fe20003f66270 */
[----:B------:R-:W-:Y:S01]  /*5ac0*/  IMAD.MOV R40, RZ, RZ, -R39 ;  /* 0x000000ffff287224 */ /* 0x000fe200078e0a27 */
[----:B------:R-:W-:Y:S01]  /*5ad0*/  STL.64 [R1+0xe68], R30 ;  /* 0x000e681e01007387 */ /* 0x000fe20000100a00 */
[----:B------:R-:W-:Y:S01]  /*5ae0*/  @!P4 IMAD.MOV R36, RZ, RZ, -R36 ;  /* 0x000000ffff24c224 */ /* 0x000fe200078e0a24 */
[----:B------:R-:W-:Y:S01]  /*5af0*/  ISETP.GE.AND P4, PT, R42, RZ, PT ;  /* 0x000000ff2a00720c */ /* 0x000fe20003f86270 */
[----:B------:R-:W-:Y:S01]  /*5b00*/  IMAD R39, R3, R40, R41 ;  /* 0x0000002803277224 */ /* 0x000fe200078e0229 */
[----:B------:R-:W-:Y:S01]  /*5b10*/  IABS R42, R42 ;  /* 0x0000002a002a7213 */ /* 0x000fe20000000000 */
[--C-:B------:R-:W-:Y:S02]  /*5b20*/  @!P5 IMAD.IADD R38, R38, 0x1, -R3.reuse ;  /* 0x000000012626d824 */ /* 0x100fe400078e0a03 */
[----:B------:R-:W-:Y:S01]  /*5b30*/  @!P6 IMAD.IADD R37, R37, 0x1, -R3 ;  /* 0x000000012525e824 */ /* 0x000fe200078e0a03 */
[C---:B------:R-:W-:Y:S01]  /*5b40*/  ISETP.GT.U32.AND P6, PT, R3.reuse, R39, PT ;  /* 0x000000270300720c */ /* 0x040fe20003fc4070 */
[----:B------:R-:W-:Y:S01]  /*5b50*/  IMAD.HI.U32 R40, R4, R42, RZ ;  /* 0x0000002a04287227 */ /* 0x000fe200078e00ff */
[----:B------:R-:W-:-:S03]  /*5b60*/  ISETP.GT.U32.AND P5, PT, R3, R38, PT ;  /* 0x000000260300720c */ /* 0x000fc60003fa4070 */
[----:B------:R-:W-:Y:S01]  /*5b70*/  @!P1 IMAD.IADD R35, R35, 0x1, -R3 ;  /* 0x0000000123239824 */ /* 0x000fe200078e0a03 */
[----:B------:R-:W-:Y:S01]  /*5b80*/  ISETP.GE.AND P1, PT, R45, RZ, PT ;  /* 0x000000ff2d00720c */ /* 0x000fe20003f26270 */
[----:B------:R-:W-:Y:S02]  /*5b90*/  IMAD.MOV R40, RZ, RZ, -R40 ;  /* 0x000000ffff287224 */ /* 0x000fe400078e0a28 */
[----:B------:R-:W-:Y:S01]  /*5ba0*/  @!P2 IMAD.MOV R33, RZ, RZ, -R33 ;  /* 0x000000ffff21a224 */ /* 0x000fe200078e0a21 */
[----:B------:R-:W-:Y:S01]  /*5bb0*/  ISETP.GE.AND P2, PT, R43, RZ, PT ;  /* 0x000000ff2b00720c */ /* 0x000fe20003f46270 */
[----:B------:R-:W-:Y:S01]  /*5bc0*/  IMAD R40, R3, R40, R42 ;  /* 0x0000002803287224 */ /* 0x000fe200078e022a */
[----:B------:R-:W-:Y:S01]  /*5bd0*/  IABS R43, R44 ;  /* 0x0000002c002b7213 */ /* 0x000fe20000000000 */
[----:B------:R-:W-:Y:S01]  /*5be0*/  IMAD.MOV.U32 R7, RZ, RZ, R49 ;  /* 0x000000ffff077224 */ /* 0x000fe200078e0031 */
[----:B------:R-:W-:Y:S01]  /*5bf0*/  IADD3 R49, R206, 0x63, RZ ;  /* 0x00000063ce317810 */ /* 0x000fe20007ffe0ff */
[--C-:B------:R-:W-:Y:S01]  /*5c00*/  @!P6 IMAD.IADD R39, R39, 0x1, -R3.reuse ;  /* 0x000000012727e824 */ /* 0x100fe200078e0a03 */
[----:B------:R1:W-:Y:S01]  /*5c10*/  STL.64 [R1+0xe70], R32 ;  /* 0x000e702001007387 */ /* 0x0003e20000100a00 */
[----:B------:R-:W-:Y:S01]  /*5c20*/  @!P5 IMAD.IADD R38, R38, 0x1, -R3 ;  /* 0x000000012626d824 */ /* 0x000fe200078e0a03 */
[----:B------:R-:W-:Y:S01]  /*5c30*/  ISETP.GT.U32.AND P5, PT, R3, R40, PT ;  /* 0x000000280300720c */ /* 0x000fe20003fa4070 */
[----:B------:R-:W-:Y:S01]  /*5c40*/  IMAD.HI.U32 R41, R4, R43, RZ ;  /* 0x0000002b04297227 */ /* 0x000fe200078e00ff */
[----:B------:R-:W-:-:S02]  /*5c50*/  IABS R45, R49 ;  /* 0x00000031002d7213 */ /* 0x000fc40000000000 */
[----:B------:R-:W-:Y:S01]  /*5c60*/  ISETP.GT.U32.AND P6, PT, R3, R39, PT ;  /* 0x000000270300720c */ /* 0x000fe20003fc4070 */
[----:B------:R-:W-:Y:S01]  /*5c70*/  @!P1 IMAD.MOV R37, RZ, RZ, -R37 ;  /* 0x000000ffff259224 */ /* 0x000fe200078e0a25 */
[----:B------:R-:W-:Y:S01]  /*5c80*/  ISETP.GE.AND P1, PT, R44, RZ, PT ;  /* 0x000000ff2c00720c */ /* 0x000fe20003f26270 */
[----:B------:R-:W-:Y:S01]  /*5c90*/  IMAD.MOV.U32 R8, RZ, RZ, R50 ;  /* 0x000000ffff087224 */ /* 0x000fe200078e0032 */
[----:B------:R-:W-:Y:S01]  /*5ca0*/  IADD3 R50, R206, 0x64, RZ ;  /* 0x00000064ce327810 */ /* 0x000fe20007ffe0ff */
[----:B------:R-:W-:Y:S01]  /*5cb0*/  IMAD.MOV R44, RZ, RZ, -R41 ;  /* 0x000000ffff2c7224 */ /* 0x000fe200078e0a29 */
[----:B-1----:R-:W-:Y:S01]  /*5cc0*/  LOP3.LUT R33, R207, 0x4, RZ, 0xfc, !PT ;  /* 0x00000004cf217812 */ /* 0x002fe200078efcff */
[----:B------:R-:W-:-:S04]  /*5cd0*/  IMAD.HI.U32 R42, R4, R45, RZ ;  /* 0x0000002d042a7227 */ /* 0x000fc800078e00ff */
[C---:B------:R-:W-:Y:S01]  /*5ce0*/  IMAD R41, R3.reuse, R44, R43 ;  /* 0x0000002c03297224 */ /* 0x040fe200078e022b */
[----:B------:R-:W-:Y:S01]  /*5cf0*/  IABS R43, R50 ;  /* 0x00000032002b7213 */ /* 0x000fe20000000000 */
[----:B------:R-:W-:Y:S02]  /*5d00*/  IMAD.MOV R42, RZ, RZ, -R42 ;  /* 0x000000ffff2a7224 */ /* 0x000fe400078e0a2a */
[----:B------:R-:W-:Y:S02]  /*5d10*/  @!P5 IMAD.IADD R40, R40, 0x1, -R3 ;  /* 0x000000012828d824 */ /* 0x000fe400078e0a03 */
[----:B------:R-:W-:Y:S02]  /*5d20*/  IMAD R42, R3, R42, R45 ;  /* 0x0000002a032a7224 */ /* 0x000fe400078e022d */
[----:B------:R-:W-:Y:S02]  /*5d30*/  IMAD.MOV.U32 R45, RZ, RZ, R43 ;  /* 0x000000ffff2d7224 */ /* 0x000fe400078e002b */
[----:B------:R-:W-:Y:S01]  /*5d40*/  @!P6 IMAD.IADD R39, R39, 0x1, -R3 ;  /* 0x000000012727e824 */ /* 0x000fe200078e0a03 */
[C---:B------:R-:W-:Y:S01]  /*5d50*/  ISETP.GT.U32.AND P6, PT, R3.reuse, R41, PT ;  /* 0x000000290300720c */ /* 0x040fe20003fc4070 */
[----:B------:R-:W-:Y:S01]  /*5d60*/  @!P3 IMAD.MOV R38, RZ, RZ, -R38 ;  /* 0x000000ffff26b224 */ /* 0x000fe200078e0a26 */
[C---:B------:R-:W-:Y:S01]  /*5d70*/  ISETP.GT.U32.AND P3, PT, R3.reuse, R40, PT ;  /* 0x000000280300720c */ /* 0x040fe20003f64070 */
[----:B------:R-:W-:Y:S01]  /*5d80*/  IMAD.HI.U32 R43, R4, R45, RZ ;  /* 0x0000002d042b7227 */ /* 0x000fe200078e00ff */
[----:B------:R-:W-:-:S03]  /*5d90*/  ISETP.GT.U32.AND P5, PT, R3, R42, PT ;  /* 0x0000002a0300720c */ /* 0x000fc60003fa4070 */
[----:B------:R-:W-:Y:S02]  /*5da0*/  IMAD.MOV R46, RZ, RZ, -R43 ;  /* 0x000000ffff2e7224 */ /* 0x000fe400078e0a2b */
[----:B------:R-:W-:Y:S01]  /*5db0*/  IMAD.MOV.U32 R31, RZ, RZ, R51 ;  /* 0x000000ffff1f7224 */ /* 0x000fe200078e0033 */
[C---:B------:R-:W-:Y:S01]  /*5dc0*/  IADD3 R51, R206.reuse, 0x65, RZ ;  /* 0x00000065ce337810 */ /* 0x040fe20007ffe0ff */
[----:B------:R-:W-:Y:S02]  /*5dd0*/  IMAD R43, R3, R46, R45 ;  /* 0x0000002e032b7224 */ /* 0x000fe400078e022d */
[----:B------:R-:W-:Y:S01]  /*5de0*/  @!P2 IMAD.MOV R35, RZ, RZ, -R35 ;  /* 0x000000ffff23a224 */ /* 0x000fe200078e0a23 */
[----:B------:R-:W-:Y:S01]  /*5df0*/  ISETP.GE.AND P2, PT, R47, RZ, PT ;  /* 0x000000ff2f00720c */ /* 0x000fe20003f46270 */
[----:B------:R-:W-:Y:S01]  /*5e00*/  IMAD.MOV.U32 R12, RZ, RZ, R52 ;  /* 0x000000ffff0c7224 */ /* 0x000fe200078e0034 */
[----:B------:R-:W-:Y:S01]  /*5e10*/  IADD3 R52, R206, 0x66, RZ ;  /* 0x00000066ce347810 */ /* 0x000fe20007ffe0ff */
[--C-:B------:R-:W-:Y:S01]  /*5e20*/  @!P6 IMAD.IADD R41, R41, 0x1, -R3.reuse ;  /* 0x000000012929e824 */ /* 0x100fe200078e0a03 */
[----:B------:R-:W-:Y:S01]  /*5e30*/  IABS R47, R51 ;  /* 0x00000033002f7213 */ /* 0x000fe20000000000 */
[--C-:B------:R-:W-:Y:S01]  /*5e40*/  @!P3 IMAD.IADD R40, R40, 0x1, -R3.reuse ;  /* 0x000000012828b824 */ /* 0x100fe200078e0a03 */
[C---:B------:R-:W-:Y:S01]  /*5e50*/  ISETP.GT.U32.AND P3, PT, R3.reuse, R43, PT ;  /* 0x0000002b0300720c */ /* 0x040fe20003f64070 */
[----:B------:R-:W-:Y:S01]  /*5e60*/  IMAD.MOV.U32 R30, RZ, RZ, R48 ;  /* 0x000000ffff1e7224 */ /* 0x000fe200078e0030 */
[----:B------:R-:W-:Y:S01]  /*5e70*/  IABS R48, R52 ;  /* 0x0000003400307213 */ /* 0x000fe20000000000 */
[----:B------:R-:W-:Y:S01]  /*5e80*/  IMAD.HI.U32 R44, R4, R47, RZ ;  /* 0x0000002f042c7227 */ /* 0x000fe200078e00ff */
[----:B------:R-:W-:Y:S01]  /*5e90*/  ISETP.GT.U32.AND P6, PT, R3, R41, PT ;  /* 0x000000290300720c */ /* 0x000fe20003fc4070 */
[----:B------:R1:W-:Y:S02]  /*5ea0*/  STL.64 [R1+0xe78], R34 ;  /* 0x000e782201007387 */ /* 0x0003e40000100a00 */
[----:B------:R-:W-:-:S02]  /*5eb0*/  @!P5 IMAD.IADD R42, R42, 0x1, -R3 ;  /* 0x000000012a2ad824 */ /* 0x000fc400078e0a03 */
[----:B------:R-:W-:Y:S01]  /*5ec0*/  IMAD.HI.U32 R45, R4, R48, RZ ;  /* 0x00000030042d7227 */ /* 0x000fe200078e00ff */
[----:B------:R-:W-:Y:S02]  /*5ed0*/  STL.64 [R1+0xe80], R36 ;  /* 0x000e802401007387 */ /* 0x000fe40000100a00 */
[C---:B------:R-:W-:Y:S01]  /*5ee0*/  ISETP.GT.U32.AND P5, PT, R3.reuse, R42, PT ;  /* 0x0000002a0300720c */ /* 0x040fe20003fa4070 */
[----:B------:R-:W-:Y:S02]  /*5ef0*/  IMAD.MOV R44, RZ, RZ, -R44 ;  /* 0x000000ffff2c7224 */ /* 0x000fe400078e0a2c */
[----:B------:R-:W-:Y:S02]  /*5f00*/  IMAD.MOV R45, RZ, RZ, -R45 ;  /* 0x000000ffff2d7224 */ /* 0x000fe400078e0a2d */
[----:B------:R-:W-:Y:S01]  /*5f10*/  IMAD R44, R3, R44, R47 ;  /* 0x0000002c032c7224 */ /* 0x000fe200078e022f */
[----:B------:R-:W-:Y:S01]  /*5f20*/  IADD3 R47, R206, 0x67, RZ ;  /* 0x00000067ce2f7810 */ /* 0x000fe20007ffe0ff */
[--C-:B------:R-:W-:Y:S01]  /*5f30*/  @!P3 IMAD.IADD R43, R43, 0x1, -R3.reuse ;  /* 0x000000012b2bb824 */ /* 0x100fe200078e0a03 */
[----:B-1----:R-:W-:Y:S01]  /*5f40*/  LOP3.LUT R34, R207, 0xc, RZ, 0xfc, !PT ;  /* 0x0000000ccf227812 */ /* 0x002fe200078efcff */
[----:B------:R-:W-:Y:S01]  /*5f50*/  IMAD R45, R3, R45, R48 ;  /* 0x0000002d032d7224 */ /* 0x000fe200078e0230 */
[----:B------:R-:W-:Y:S01]  /*5f60*/  IABS R48, R47 ;  /* 0x0000002f00307213 */ /* 0x000fe20000000000 */
[----:B------:R-:W-:Y:S01]  /*5f70*/  @!P6 IMAD.IADD R41, R41, 0x1, -R3 ;  /* 0x000000012929e824 */ /* 0x000fe200078e0a03 */
[C---:B------:R-:W-:Y:S01]  /*5f80*/  ISETP.GT.U32.AND P6, PT, R3.reuse, R44, PT ;  /* 0x0000002c0300720c */ /* 0x040fe20003fc4070 */
[----:B------:R-:W-:Y:S01]  /*5f90*/  @!P4 IMAD.MOV R40, RZ, RZ, -R40 ;  /* 0x000000ffff28c224 */ /* 0x000fe200078e0a28 */
[----:B------:R-:W-:Y:S01]  /*5fa0*/  ISETP.GT.U32.AND P3, PT, R3, R43, PT ;  /* 0x0000002b0300720c */ /* 0x000fe20003f64070 */
[----:B------:R-:W-:Y:S01]  /*5fb0*/  IMAD.HI.U32 R46, R4, R48, RZ ;  /* 0x00000030042e7227 */ /* 0x000fe200078e00ff */
[----:B------:R-:W-:-:S02]  /*5fc0*/  ISETP.GE.AND P4, PT, R50, RZ, PT ;  /* 0x000000ff3200720c */ /* 0x000fc40003f86270 */
[----:B------:R-:W-:Y:S01]  /*5fd0*/  IADD3 R50, R206, 0x68, RZ ;  /* 0x00000068ce327810 */ /* 0x000fe20007ffe0ff */
[----:B------:R-:W-:Y:S01]  /*5fe0*/  @!P5 IMAD.IADD R42, R42, 0x1, -R3 ;  /* 0x000000012a2ad824 */ /* 0x000fe200078e0a03 */
[----:B------:R-:W-:Y:S01]  /*5ff0*/  ISETP.GT.U32.AND P5, PT, R3, R45, PT ;  /* 0x0000002d0300720c */ /* 0x000fe20003fa4070 */
[----:B------:R-:W-:Y:S02]  /*6000*/  IMAD.MOV R46, RZ, RZ, -R46 ;  /* 0x000000ffff2e7224 */ /* 0x000fe400078e0a2e */
[----:B------:R-:W-:Y:S01]  /*6010*/  @!P2 IMAD.MOV R39, RZ, RZ, -R39 ;  /* 0x000000ffff27a224 */ /* 0x000fe200078e0a27 */
[----:B------:R-:W-:Y:S01]  /*6020*/  ISETP.GE.AND P2, PT, R49, RZ, PT ;  /* 0x000000ff3100720c */ /* 0x000fe20003f46270 */
[--C-:B------:R-:W-:Y:S01]  /*6030*/  @!P6 IMAD.IADD R44, R44, 0x1, -R3.reuse ;  /* 0x000000012c2ce824 */ /* 0x100fe200078e0a03 */
[----:B------:R-:W-:Y:S01]  /*6040*/  IABS R49, R50 ;  /* 0x0000003200317213 */ /* 0x000fe20000000000 */
[----:B------:R-:W-:Y:S01]  /*6050*/  @!P3 IMAD.IADD R43, R43, 0x1, -R3 ;  /* 0x000000012b2bb824 */ /* 0x000fe200078e0a03 */
[----:B------:R-:W-:Y:S01]  /*6060*/  ISETP.GE.AND P3, PT, R47, RZ, PT ;  /* 0x000000ff2f00720c */ /* 0x000fe20003f66270 */
[C---:B------:R-:W-:Y:S01]  /*6070*/  IMAD R46, R3.reuse, R46, R48 ;  /* 0x0000002e032e7224 */ /* 0x040fe200078e0230 */
[C---:B------:R-:W-:Y:S01]  /*6080*/  ISETP.GT.U32.AND P6, PT, R3.reuse, R44, PT ;  /* 0x0000002c0300720c */ /* 0x040fe20003fc4070 */
[----:B------:R-:W-:Y:S01]  /*6090*/  @!P4 IMAD.MOV R43, RZ, RZ, -R43 ;  /* 0x000000ffff2bc224 */ /* 0x000fe200078e0a2b */
[----:B------:R-:W-:Y:S01]  /*60a0*/  STL.64 [R1+0xe88], R38 ;  /* 0x000e882601007387 */ /* 0x000fe20000100a00 */
[----:B------:R-:W-:Y:S01]  /*60b0*/  @!P1 IMAD.MOV R41, RZ, RZ, -R41 ;  /* 0x000000ffff299224 */ /* 0x000fe200078e0a29 */
[----:B------:R-:W-:Y:S01]  /*60c0*/  ISETP.GT.U32.AND P4, PT, R3, R46, PT ;  /* 0x0000002e0300720c */ /* 0x000fe20003f84070 */
[----:B------:R-:W-:Y:S01]  /*60d0*/  @!P5 IMAD.IADD R45, R45, 0x1, -R3 ;  /* 0x000000012d2dd824 */ /* 0x000fe200078e0a03 */
[----:B------:R-:W-:Y:S01]  /*60e0*/  ISETP.GE.AND P1, PT, R51, RZ, PT ;  /* 0x000000ff3300720c */ /* 0x000fe20003f26270 */
[----:B------:R-:W-:Y:S01]  /*60f0*/  IMAD.HI.U32 R47, R4, R49, RZ ;  /* 0x00000031042f7227 */ /* 0x000fe200078e00ff */
[----:B------:R-:W-:Y:S02]  /*6100*/  STL.64 [R1+0xe90], R40 ;  /* 0x000e902801007387 */ /* 0x000fe40000100a00 */
[C---:B------:R-:W-:Y:S01]  /*6110*/  ISETP.GT.U32.AND P5, PT, R3.reuse, R45, PT ;  /* 0x0000002d0300720c */ /* 0x040fe20003fa4070 */
[----:B------:R-:W-:Y:S01]  /*6120*/  IMAD.MOV.U32 R14, RZ, RZ, R54 ;  /* 0x000000ffff0e7224 */ /* 0x000fe200078e0036 */
[----:B------:R-:W-:Y:S01]  /*6130*/  IADD3 R54, R206, 0x69, RZ ;  /* 0x00000069ce367810 */ /* 0x000fe20007ffe0ff */
[----:B------:R-:W-:Y:S01]  /*6140*/  IMAD.MOV R48, RZ, RZ, -R47 ;  /* 0x000000ffff307224 */ /* 0x000fe200078e0a2f */
[----:B------:R-:W-:Y:S01]  /*6150*/  STL [R1+0xea0], R41 ;  /* 0x000ea02901007387 */ /* 0x000fe20000100800 */
[--C-:B------:R-:W-:Y:S01]  /*6160*/  @!P6 IMAD.IADD R44, R44, 0x1, -R3.reuse ;  /* 0x000000012c2ce824 */ /* 0x100fe200078e0a03 */
[----:B------:R-:W-:Y:S01]  /*6170*/  IABS R51, R54 ;  /* 0x0000003600337213 */ /* 0x000fe20000000000 */
[----:B------:R-:W-:Y:S01]  /*6180*/  @!P4 IMAD.IADD R46, R46, 0x1, -R3 ;  /* 0x000000012e2ec824 */ /* 0x000fe200078e0a03 */
[----:B------:R-:W-:Y:S01]  /*6190*/  ISETP.GE.AND P6, PT, R50, RZ, PT ;  /* 0x000000ff3200720c */ /* 0x000fe20003fc6270 */
[C---:B------:R-:W-:Y:S01]  /*61a0*/  IMAD R47, R3.reuse, R48, R49 ;  /* 0x00000030032f7224 */ /* 0x040fe200078e0231 */
[----:B------:R-:W-:Y:S01]  /*61b0*/  ISETP.GE.AND P4, PT, R54, RZ, PT ;  /* 0x000000ff3600720c */ /* 0x000fe20003f86270 */
[----:B------:R-:W-:Y:S01]  /*61c0*/  @!P1 IMAD.MOV R44, RZ, RZ, -R44 ;  /* 0x000000ffff2c9224 */ /* 0x000fe200078e0a2c */
[----:B------:R-:W-:Y:S01]  /*61d0*/  ISETP.GT.U32.AND P1, PT, R3, R46, PT ;  /* 0x0000002e0300720c */ /* 0x000fe20003f24070 */
[----:B------:R-:W-:Y:S01]  /*61e0*/  @!P5 IMAD.IADD R45, R45, 0x1, -R3 ;  /* 0x000000012d2dd824 */ /* 0x000fe200078e0a03 */
[----:B------:R-:W-:Y:S01]  /*61f0*/  ISETP.GT.U32.AND P5, PT, R3, R47, PT ;  /* 0x0000002f0300720c */ /* 0x000fe20003fa4070 */
[----:B------:R-:W-:-:S04]  /*6200*/  IMAD.HI.U32 R48, R4, R51, RZ ;  /* 0x0000003304307227 */ /* 0x000fc800078e00ff */
[----:B------:R-:W-:Y:S02]  /*6210*/  IMAD.MOV R48, RZ, RZ, -R48 ;  /* 0x000000ffff307224 */ /* 0x000fe400078e0a30 */
[----:B------:R-:W-:Y:S01]  /*6220*/  IMAD.MOV.U32 R19, RZ, RZ, R55 ;  /* 0x000000ffff137224 */ /* 0x000fe200078e0037 */
[C---:B------:R-:W-:Y:S01]  /*6230*/  IADD3 R55, R206.reuse, 0x6a, RZ ;  /* 0x0000006ace377810 */ /* 0x040fe20007ffe0ff */
[----:B------:R-:W-:Y:S01]  /*6240*/  IMAD R48, R3, R48, R51 ;  /* 0x0000003003307224 */ /* 0x000fe200078e0233 */
[----:B------:R-:W-:Y:S01]  /*6250*/  IADD3 R51, R206, 0x6c, RZ ;  /* 0x0000006cce337810 */ /* 0x000fe20007ffe0ff */
[--C-:B------:R-:W-:Y:S02]  /*6260*/  @!P1 IMAD.IADD R46, R46, 0x1, -R3.reuse ;  /* 0x000000012e2e9824 */ /* 0x100fe400078e0a03 */
[----:B------:R-:W-:Y:S02]  /*6270*/  @!P5 IMAD.IADD R47, R47, 0x1, -R3 ;  /* 0x000000012f2fd824 */ /* 0x000fe400078e0a03 */
[----:B------:R-:W-:Y:S01]  /*6280*/  @!P3 IMAD.MOV R46, RZ, RZ, -R46 ;  /* 0x000000ffff2eb224 */ /* 0x000fe200078e0a2e */
[C---:B------:R-:W-:Y:S01]  /*6290*/  ISETP.GT.U32.AND P3, PT, R3.reuse, R48, PT ;  /* 0x000000300300720c */ /* 0x040fe20003f64070 */
[----:B------:R-:W-:Y:S01]  /*62a0*/  @!P2 IMAD.MOV R42, RZ, RZ, -R42 ;  /* 0x000000ffff2aa224 */ /* 0x000fe200078e0a2a */
[----:B------:R-:W-:Y:S01]  /*62b0*/  ISETP.GE.AND P2, PT, R52, RZ, PT ;  /* 0x000000ff3400720c */ /* 0x000fe20003f46270 */
[----:B------:R-:W-:Y:S01]  /*62c0*/  IMAD.MOV.U32 R18, RZ, RZ, R56 ;  /* 0x000000ffff127224 */ /* 0x000fe200078e0038 */
[----:B------:R-:W-:Y:S01]  /*62d0*/  IABS R52, R55 ;  /* 0x0000003700347213 */ /* 0x000fe20000000000 */
[----:B------:R-:W-:Y:S01]  /*62e0*/  IMAD.MOV.U32 R11, RZ, RZ, R53 ;  /* 0x000000ffff0b7224 */ /* 0x000fe200078e0035 */
[----:B------:R-:W-:Y:S01]  /*62f0*/  ISETP.GT.U32.AND P5, PT, R3, R47, PT ;  /* 0x0000002f0300720c */ /* 0x000fe20003fa4070 */
[----:B------:R-:W-:Y:S01]  /*6300*/  IMAD.MOV.U32 R21, RZ, RZ, R59 ;  /* 0x000000ffff157224 */ /* 0x000fe200078e003b */
[----:B------:R-:W-:Y:S01]  /*6310*/  IADD3 R56, R206, 0x6b, RZ ;  /* 0x0000006bce387810 */ /* 0x000fe20007ffe0ff */
[----:B------:R-:W-:Y:S01]  /*6320*/  IMAD.HI.U32 R49, R4, R52, RZ ;  /* 0x0000003404317227 */ /* 0x000fe200078e00ff */
[----:B------:R-:W-:Y:S01]  /*6330*/  IABS R59, R64 ;  /* 0x00000040003b7213 */ /* 0x000fe20000000000 */
[----:B------:R1:W-:Y:S01]  /*6340*/  STL.64 [R1+0xe98], R42 ;  /* 0x000e982a01007387 */ /* 0x0003e20000100a00 */
[----:B------:R-:W-:Y:S01]  /*6350*/  IABS R53, R56 ;  /* 0x0000003800357213 */ /* 0x000fe20000000000 */
[----:B------:R-:W-:Y:S01]  /*6360*/  IMAD.MOV R49, RZ, RZ, -R49 ;  /* 0x000000ffff317224 */ /* 0x000fe200078e0a31 */
[----:B------:R-:W-:Y:S01]  /*6370*/  ISETP.GE.AND P1, PT, R56, RZ, PT ;  /* 0x000000ff3800720c */ /* 0x000fe20003f26270 */
[----:B------:R-:W-:-:S02]  /*6380*/  @!P3 IMAD.IADD R48, R48, 0x1, -R3 ;  /* 0x000000013030b824 */ /* 0x000fc400078e0a03 */
[----:B------:R-:W-:Y:S02]  /*6390*/  IMAD R49, R3, R49, R52 ;  /* 0x0000003103317224 */ /* 0x000fe400078e0234 */
[----:B------:R-:W-:Y:S01]  /*63a0*/  @!P5 IMAD.IADD R47, R47, 0x1, -R3 ;  /* 0x000000012f2fd824 */ /* 0x000fe200078e0a03 */
[----:B------:R-:W-:Y:S01]  /*63b0*/  ISETP.GT.U32.AND P3, PT, R3, R48, PT ;  /* 0x000000300300720c */ /* 0x000fe20003f64070 */
[----:B------:R-:W-:Y:S01]  /*63c0*/  IMAD.HI.U32 R50, R4, R53, RZ ;  /* 0x0000003504327227 */ /* 0x000fe200078e00ff */
[----:B------:R-:W-:-:S03]  /*63d0*/  ISETP.GE.AND P5, PT, R51, RZ, PT ;  /* 0x000000ff3300720c */ /* 0x000fc60003fa6270 */
[----:B------:R-:W-:Y:S01]  /*63e0*/  @!P6 IMAD.MOV R47, RZ, RZ, -R47 ;  /* 0x000000ffff2fe224 */ /* 0x000fe200078e0a2f */
[----:B------:R-:W-:Y:S01]  /*63f0*/  ISETP.GT.U32.AND P6, PT, R3, R49, PT ;  /* 0x000000310300720c */ /* 0x000fe20003fc4070 */
[----:B------:R-:W-:Y:S02]  /*6400*/  IMAD.MOV R50, RZ, RZ, -R50 ;  /* 0x000000ffff327224 */ /* 0x000fe400078e0a32 */
[----:B------:R-:W-:Y:S01]  /*6410*/  @!P2 IMAD.MOV R45, RZ, RZ, -R45 ;  /* 0x000000ffff2da224 */ /* 0x000fe200078e0a2d */
[----:B------:R-:W-:Y:S01]  /*6420*/  ISETP.GE.AND P2, PT, R55, RZ, PT ;  /* 0x000000ff3700720c */ /* 0x000fe20003f46270 */
[C---:B------:R-:W-:Y:S01]  /*6430*/  IMAD R50, R3.reuse, R50, R53 ;  /* 0x0000003203327224 */ /* 0x040fe200078e0235 */
[----:B------:R-:W-:Y:S01]  /*6440*/  IABS R55, R51 ;  /* 0x0000003300377213 */ /* 0x000fe20000000000 */
[----:B------:R-:W-:Y:S01]  /*6450*/  @!P3 IMAD.IADD R48, R48, 0x1, -R3 ;  /* 0x000000013030b824 */ /* 0x000fe200078e0a03 */
[----:B------:R2:W-:Y:S01]  /*6460*/  STL.64 [R1+0xea8], R44 ;  /* 0x000ea82c01007387 */ /* 0x0005e20000100a00 */
[----:B------:R-:W-:Y:S01]  /*6470*/  IMAD.MOV.U32 R13, RZ, RZ, R57 ;  /* 0x000000ffff0d7224 */ /* 0x000fe200078e0039 */
[----:B------:R-:W-:Y:S01]  /*6480*/  ISETP.GT.U32.AND P3, PT, R3, R50, PT ;  /* 0x000000320300720c */ /* 0x000fe20003f64070 */
[----:B------:R-:W-:Y:S01]  /*6490*/  IMAD.HI.U32 R51, R4, R55, RZ ;  /* 0x0000003704337227 */ /* 0x000fe200078e00ff */
[----:B------:R-:W-:Y:S01]  /*64a0*/  IABS R57, R62 ;  /* 0x0000003e00397213 */ /* 0x000fe20000000000 */
[----:B------:R-:W-:Y:S02]  /*64b0*/  STL.64 [R1+0xeb0], R46 ;  /* 0x000eb02e01007387 */ /* 0x000fe40000100a00 */
[----:B------:R-:W-:-:S02]  /*64c0*/  @!P6 IMAD.IADD R49, R49, 0x1, -R3 ;  /* 0x000000013131e824 */ /* 0x000fc400078e0a03 */
[----:B------:R-:W-:Y:S02]  /*64d0*/  IMAD.MOV R56, RZ, RZ, -R51 ;  /* 0x000000ffff387224 */ /* 0x000fe400078e0a33 */
[----:B------:R-:W-:Y:S01]  /*64e0*/  IMAD.MOV.U32 R16, RZ, RZ, R60 ;  /* 0x000000ffff107224 */ /* 0x000fe200078e003c */
[C---:B------:R-:W-:Y:S01]  /*64f0*/  ISETP.GT.U32.AND P6, PT, R3.reuse, R49, PT ;  /* 0x000000310300720c */ /* 0x040fe20003fc4070 */
[----:B------:R-:W-:Y:S01]  /*6500*/  IMAD R51, R3, R56, R55 ;  /* 0x0000003803337224 */ /* 0x000fe200078e0237 */
[----:B------:R-:W-:Y:S01]  /*6510*/  IABS R60, R65 ;  /* 0x00000041003c7213 */ /* 0x000fe20000000000 */
[----:B------:R-:W-:Y:S02]  /*6520*/  @!P3 IMAD.IADD R50, R50, 0x1, -R3 ;  /* 0x000000013232b824 */ /* 0x000fe400078e0a03 */
[----:B------:R-:W-:-:S03]  /*6530*/  IMAD.HI.U32 R52, R4, R57, RZ ;  /* 0x0000003904347227 */ /* 0x000fc600078e00ff */
[----:B------:R-:W-:Y:S01]  /*6540*/  ISETP.GT.U32.AND P3, PT, R3, R50, PT ;  /* 0x000000320300720c */ /* 0x000fe20003f64070 */
[----:B------:R-:W-:-:S04]  /*6550*/  IMAD.HI.U32 R54, R4, R59, RZ ;  /* 0x0000003b04367227 */ /* 0x000fc800078e00ff */
[----:B------:R-:W-:Y:S01]  /*6560*/  @!P6 IMAD.IADD R49, R49, 0x1, -R3 ;  /* 0x000000013131e824 */ /* 0x000fe200078e0a03 */
[----:B------:R-:W-:Y:S01]  /*6570*/  ISETP.GT.U32.AND P6, PT, R3, R51, PT ;  /* 0x000000330300720c */ /* 0x000fe20003fc4070 */
[----:B------:R-:W-:-:S04]  /*6580*/  IMAD.HI.U32 R55, R4, R60, RZ ;  /* 0x0000003c04377227 */ /* 0x000fc800078e00ff */
[----:B------:R-:W-:Y:S02]  /*6590*/  IMAD.MOV R52, RZ, RZ, -R52 ;  /* 0x000000ffff347224 */ /* 0x000fe400078e0a34 */
[----:B------:R-:W-:Y:S02]  /*65a0*/  IMAD.MOV R54, RZ, RZ, -R54 ;  /* 0x000000ffff367224 */ /* 0x000fe400078e0a36 */
[C---:B------:R-:W-:Y:S02]  /*65b0*/  IMAD R52, R3.reuse, R52, R57 ;  /* 0x0000003403347224 */ /* 0x040fe400078e0239 */
[----:B------:R-:W-:Y:S02]  /*65c0*/  IMAD.MOV R55, RZ, RZ, -R55 ;  /* 0x000000ffff377224 */ /* 0x000fe400078e0a37 */
[C---:B------:R-:W-:Y:S01]  /*65d0*/  IMAD R54, R3.reuse, R54, R59 ;  /* 0x0000003603367224 */ /* 0x040fe200078e023b */
[----:B------:R-:W-:Y:S01]  /*65e0*/  IABS R59, R66 ;  /* 0x00000042003b7213 */ /* 0x000fe20000000000 */
[C---:B------:R-:W-:Y:S01]  /*65f0*/  IMAD R55, R3.reuse, R55, R60 ;  /* 0x0000003703377224 */ /* 0x040fe200078e023c */
[----:B------:R-:W-:Y:S01]  /*6600*/  IABS R60, R67 ;  /* 0x00000043003c7213 */ /* 0x000fe20000000000 */
[----:B------:R-:W-:Y:S01]  /*6610*/  @!P4 IMAD.MOV R48, RZ, RZ, -R48 ;  /* 0x000000ffff30c224 */ /* 0x000fe200078e0a30 */
[C---:B------:R-:W-:Y:S01]  /*6620*/  ISETP.GT.U32.AND P4, PT, R3.reuse, R52, PT ;  /* 0x000000340300720c */ /* 0x040fe20003f84070 */
[--C-:B------:R-:W-:Y:S01]  /*6630*/  @!P3 IMAD.IADD R50, R50, 0x1, -R3.reuse ;  /* 0x000000013232b824 */ /* 0x100fe200078e0a03 */
[----:B------:R-:W-:Y:S01]  /*6640*/  ISETP.GT.U32.AND P3, PT, R3, R54, PT ;  /* 0x000000360300720c */ /* 0x000fe20003f64070 */
[----:B------:R-:W-:Y:S01]  /*6650*/  IMAD.MOV.U32 R15, RZ, RZ, R58 ;  /* 0x000000ffff0f7224 */ /* 0x000fe200078e003a */
[----:B------:R-:W-:Y:S01]  /*6660*/  IABS R58, R63 ;  /* 0x0000003f003a7213 */ /* 0x000fe20000000000 */
[----:B------:R-:W-:Y:S01]  /*6670*/  @!P6 IMAD.IADD R51, R51, 0x1, -R3 ;  /* 0x000000013333e824 */ /* 0x000fe200078e0a03 */
[----:B------:R-:W-:Y:S01]  /*6680*/  ISETP.GT.U32.AND P6, PT, R3, R55, PT ;  /* 0x000000370300720c */ /* 0x000fe20003fc4070 */
[----:B------:R-:W-:Y:S01]  /*6690*/  IMAD.MOV.U32 R28, RZ, RZ, R61 ;  /* 0x000000ffff1c7224 */ /* 0x000fe200078e003d */
[----:B------:R-:W-:Y:S01]  /*66a0*/  IABS R61, R68 ;  /* 0x00000044003d7213 */ /* 0x000fe20000000000 */
[----:B------:R-:W-:-:S04]  /*66b0*/  IMAD.HI.U32 R53, R4, R58, RZ ;  /* 0x0000003a04357227 */ /* 0x000fc800078e00ff */
[----:B------:R-:W-:Y:S02]  /*66c0*/  IMAD.MOV R53, RZ, RZ, -R53 ;  /* 0x000000ffff357224 */ /* 0x000fe400078e0a35 */
[--C-:B------:R-:W-:Y:S01]  /*66d0*/  @!P4 IMAD.IADD R52, R52, 0x1, -R3.reuse ;  /* 0x000000013434c824 */ /* 0x100fe200078e0a03 */
[C---:B------:R-:W-:Y:S01]  /*66e0*/  ISETP.GT.U32.AND P4, PT, R3.reuse, R51, PT ;  /* 0x000000330300720c */ /* 0x040fe20003f84070 */
[----:B------:R-:W-:Y:S02]  /*66f0*/  @!P3 IMAD.IADD R54, R54, 0x1, -R3 ;  /* 0x000000013636b824 */ /* 0x000fe400078e0a03 */
[----:B------:R-:W-:Y:S02]  /*6700*/  IMAD R53, R3, R53, R58 ;  /* 0x0000003503357224 */ /* 0x000fe400078e023a */
[----:B------:R-:W-:-:S04]  /*6710*/  IMAD.HI.U32 R56, R4, R59, RZ ;  /* 0x0000003b04387227 */ /* 0x000fc800078e00ff */
[----:B------:R-:W-:Y:S01]  /*6720*/  @!P6 IMAD.IADD R55, R55, 0x1, -R3 ;  /* 0x000000013737e824 */ /* 0x000fe200078e0a03 */
[C---:B------:R-:W-:Y:S01]  /*6730*/  ISETP.GT.U32.AND P6, PT, R3.reuse, R54, PT ;  /* 0x000000360300720c */ /* 0x040fe20003fc4070 */
[----:B------:R-:W-:Y:S01]  /*6740*/  @!P2 IMAD.MOV R49, RZ, RZ, -R49 ;  /* 0x000000ffff31a224 */ /* 0x000fe200078e0a31 */
[C---:B------:R-:W-:Y:S01]  /*6750*/  ISETP.GT.U32.AND P2, PT, R3.reuse, R53, PT ;  /* 0x000000350300720c */ /* 0x040fe20003f44070 */
[----:B------:R-:W-:Y:S02]  /*6760*/  IMAD.MOV R56, RZ, RZ, -R56 ;  /* 0x000000ffff387224 */ /* 0x000fe400078e0a38 */
[----:B------:R-:W-:Y:S01]  /*6770*/  IMAD.HI.U32 R58, R4, R61, RZ ;  /* 0x0000003d043a7227 */ /* 0x000fe200078e00ff */
[----:B------:R3:W-:Y:S03]  /*6780*/  STL.64 [R1+0xeb8], R48 ;  /* 0x000eb83001007387 */ /* 0x0007e60000100a00 */
[----:B------:R-:W-:-:S02]  /*6790*/  IMAD R56, R3, R56, R59 ;  /* 0x0000003803387224 */ /* 0x000fc400078e023b */
[----:B------:R-:W-:Y:S02]  /*67a0*/  IMAD.MOV R58, RZ, RZ, -R58 ;  /* 0x000000ffff3a7224 */ /* 0x000fe400078e0a3a */
[----:B------:R-:W-:Y:S01]  /*67b0*/  @!P4 IMAD.IADD R51, R51, 0x1, -R3 ;  /* 0x000000013333c824 */ /* 0x000fe200078e0a03 */
[C---:B------:R-:W-:Y:S01]  /*67c0*/  ISETP.GT.U32.AND P4, PT, R3.reuse, R56, PT ;  /* 0x000000380300720c */ /* 0x040fe20003f84070 */
[----:B------:R-:W-:Y:S02]  /*67d0*/  IMAD R58, R3, R58, R61 ;  /* 0x0000003a033a7224 */ /* 0x000fe400078e023d */
[--C-:B------:R-:W-:Y:S02]  /*67e0*/  @!P6 IMAD.IADD R54, R54, 0x1, -R3.reuse ;  /* 0x000000013636e824 */ /* 0x100fe400078e0a03 */
[----:B------:R-:W-:Y:S01]  /*67f0*/  @!P2 IMAD.IADD R53, R53, 0x1, -R3 ;  /* 0x000000013535a824 */ /* 0x000fe200078e0a03 */
[C---:B------:R-:W-:Y:S01]  /*6800*/  ISETP.GT.U32.AND P6, PT, R3.reuse, R58, PT ;  /* 0x0000003a0300720c */ /* 0x040fe20003fc4070 */
[----:B------:R-:W-:Y:S01]  /*6810*/  IMAD.HI.U32 R57, R4, R60, RZ ;  /* 0x0000003c04397227 */ /* 0x000fe200078e00ff */
[----:B------:R-:W-:-:S02]  /*6820*/  ISETP.GT.U32.AND P2, PT, R3, R52, PT ;  /* 0x000000340300720c */ /* 0x000fc40003f44070 */
[C---:B------:R-:W-:Y:S01]  /*6830*/  ISETP.GT.U32.AND P3, PT, R3.reuse, R53, PT ;  /* 0x000000350300720c */ /* 0x040fe20003f64070 */
[----:B------:R-:W-:Y:S02]  /*6840*/  IMAD.MOV R57, RZ, RZ, -R57 ;  /* 0x000000ffff397224 */ /* 0x000fe400078e0a39 */
[----:B------:R-:W-:Y:S01]  /*6850*/  @!P1 IMAD.MOV R50, RZ, RZ, -R50 ;  /* 0x000000ffff329224 */ /* 0x000fe200078e0a32 */
[C---:B------:R-:W-:Y:S01]  /*6860*/  ISETP.GT.U32.AND P1, PT, R3.reuse, R55, PT ;  /* 0x000000370300720c */ /* 0x040fe20003f24070 */
[--C-:B------:R-:W-:Y:S01]  /*6870*/  @!P4 IMAD.IADD R56, R56, 0x1, -R3.reuse ;  /* 0x000000013838c824 */ /* 0x100fe200078e0a03 */
[----:B------:R-:W-:Y:S01]  /*6880*/  ISETP.GE.AND P4, PT, R64, RZ, PT ;  /* 0x000000ff4000720c */ /* 0x000fe20003f86270 */
[C---:B------:R-:W-:Y:S01]  /*6890*/  IMAD R57, R3.reuse, R57, R60 ;  /* 0x0000003903397224 */ /* 0x040fe200078e023c */
[----:B------:R-:W-:Y:S01]  /*68a0*/  IABS R60, R69 ;  /* 0x00000045003c7213 */ /* 0x000fe20000000000 */
[--C-:B------:R-:W-:Y:S01]  /*68b0*/  @!P6 IMAD.IADD R58, R58, 0x1, -R3.reuse ;  /* 0x000000013a3ae824 */ /* 0x100fe200078e0a03 */
[C---:B------:R-:W-:Y:S01]  /*68c0*/  ISETP.GT.U32.AND P6, PT, R3.reuse, R56, PT ;  /* 0x000000380300720c */ /* 0x040fe20003fc4070 */
[----:B------:R-:W-:Y:S01]  /*68d0*/  @!P2 IMAD.IADD R52, R52, 0x1, -R3 ;  /* 0x000000013434a824 */ /* 0x000fe200078e0a03 */
[----:B------:R-:W-:Y:S01]  /*68e0*/  ISETP.GT.U32.AND P2, PT, R3, R57, PT ;  /* 0x000000390300720c */ /* 0x000fe20003f44070 */
[----:B------:R-:W-:Y:S01]  /*68f0*/  IMAD.HI.U32 R59, R4, R60, RZ ;  /* 0x0000003c043b7227 */ /* 0x000fe200078e00ff */
[----:B------:R-:W-:-:S03]  /*6900*/  IADD3 R64, R206, 0x78, RZ ;  /* 0x00000078ce407810 */ /* 0x000fc60007ffe0ff */
[----:B------:R-:W-:Y:S01]  /*6910*/  @!P3 IMAD.IADD R53, R53, 0x1, -R3 ;  /* 0x000000013535b824 */ /* 0x000fe200078e0a03 */
[----:B------:R-:W-:Y:S01]  /*6920*/  ISETP.GE.AND P3, PT, R62, RZ, PT ;  /* 0x000000ff3e00720c */ /* 0x000fe20003f66270 */
[----:B------:R-:W-:Y:S01]  /*6930*/  IMAD.MOV R59, RZ, RZ, -R59 ;  /* 0x000000ffff3b7224 */ /* 0x000fe200078e0a3b */
[----:B------:R-:W-:Y:S01]  /*6940*/  IADD3 R62, R206, 0x75, RZ ;  /* 0x00000075ce3e7810 */ /* 0x000fe20007ffe0ff */
[----:B------:R-:W-:Y:S01]  /*6950*/  @!P1 IMAD.IADD R55, R55, 0x1, -R3 ;  /* 0x0000000137379824 */ /* 0x000fe200078e0a03 */
[----:B------:R-:W-:Y:S01]  /*6960*/  ISETP.GE.AND P1, PT, R63, RZ, PT ;  /* 0x000000ff3f00720c */ /* 0x000fe20003f26270 */
[----:B------:R-:W-:Y:S01]  /*6970*/  @!P5 IMAD.MOV R51, RZ, RZ, -R51 ;  /* 0x000000ffff33d224 */ /* 0x000fe200078e0a33 */
[----:B------:R-:W-:Y:S01]  /*6980*/  IABS R61, R62 ;  /* 0x0000003e003d7213 */ /* 0x000fe20000000000 */
[C---:B------:R-:W-:Y:S01]  /*6990*/  IMAD R59, R3.reuse, R59, R60 ;  /* 0x0000003b033b7224 */ /* 0x040fe200078e023c */
[C---:B------:R-:W-:Y:S01]  /*69a0*/  ISETP.GT.U32.AND P5, PT, R3.reuse, R58, PT ;  /* 0x0000003a0300720c */ /* 0x040fe20003fa4070 */
[----:B------:R-:W-:Y:S01]  /*69b0*/  @!P6 IMAD.IADD R56, R56, 0x1, -R3 ;  /* 0x000000013838e824 */ /* 0x000fe200078e0a03 */
[----:B------:R-:W-:Y:S01]  /*69c0*/  ISETP.GE.AND P6, PT, R68, RZ, PT ;  /* 0x000000ff4400720c */ /* 0x000fe20003fc6270 */
[----:B------:R-:W-:Y:S01]  /*69d0*/  @!P4 IMAD.MOV R54, RZ, RZ, -R54 ;  /* 0x000000ffff36c224 */ /* 0x000fe200078e0a36 */
[----:B------:R-:W-:Y:S01]  /*69e0*/  ISETP.GT.U32.AND P4, PT, R3, R59, PT ;  /* 0x0000003b0300720c */ /* 0x000fe20003f84070 */
[----:B------:R-:W-:Y:S01]  /*69f0*/  IMAD.HI.U32 R60, R4, R61, RZ ;  /* 0x0000003d043c7227 */ /* 0x000fe200078e00ff */
[----:B------:R-:W-:-:S03]  /*6a00*/  IADD3 R63, R206, 0x77, RZ ;  /* 0x00000077ce3f7810 */ /* 0x000fc60007ffe0ff */
[----:B------:R-:W-:Y:S01]  /*6a10*/  @!P2 IMAD.IADD R57, R57, 0x1, -R3 ;  /* 0x000000013939a824 */ /* 0x000fe200078e0a03 */
[----:B------:R-:W-:Y:S01]  /*6a20*/  ISETP.GE.AND P2, PT, R65, RZ, PT ;  /* 0x000000ff4100720c */ /* 0x000fe20003f46270 */
[----:B------:R-:W-:Y:S02]  /*6a30*/  IMAD.MOV R60, RZ, RZ, -R60 ;  /* 0x000000ffff3c7224 */ /* 0x000fe400078e0a3c */
[----:B------:R-:W-:Y:S01]  /*6a40*/  @!P3 IMAD.MOV R52, RZ, RZ, -R52 ;  /* 0x000000ffff34b224 */ /* 0x000fe200078e0a34 */
[C---:B------:R-:W-:Y:S01]  /*6a50*/  ISETP.GT.U32.AND P3, PT, R3.reuse, R57, PT ;  /* 0x000000390300720c */ /* 0x040fe20003f64070 */
[----:B------:R-:W-:Y:S01]  /*6a60*/  @!P1 IMAD.MOV R53, RZ, RZ, -R53 ;  /* 0x000000ffff359224 */ /* 0x000fe200078e0a35 */
[----:B------:R-:W-:Y:S01]  /*6a70*/  ISETP.GE.AND P1, PT, R66, RZ, PT ;  /* 0x000000ff4200720c */ /* 0x000fe20003f26270 */
[----:B------:R-:W-:Y:S01]  /*6a80*/  @!P5 IMAD.IADD R58, R58, 0x1, -R3 ;  /* 0x000000013a3ad824 */ /* 0x000fe200078e0a03 */
[----:B------:R-:W-:Y:S01]  /*6a90*/  ISETP.GE.AND P5, PT, R62, RZ, PT ;  /* 0x000000ff3e00720c */ /* 0x000fe20003fa6270 */
[----:B------:R-:W-:Y:S01]  /*6aa0*/  IMAD R60, R3, R60, R61 ;  /* 0x0000003c033c7224 */ /* 0x000fe200078e023d */
[----:B------:R-:W-:Y:S01]  /*6ab0*/  IADD3 R61, R206, 0x76, RZ ;  /* 0x00000076ce3d7810 */ /* 0x000fe20007ffe0ff */
[----:B------:R-:W-:Y:S01]  /*6ac0*/  @!P6 IMAD.MOV R58, RZ, RZ, -R58 ;  /* 0x000000ffff3ae224 */ /* 0x000fe200078e0a3a */
[----:B------:R-:W-:Y:S01]  /*6ad0*/  IABS R66, R63 ;  /* 0x0000003f00427213 */ /* 0x000fe20000000000 */
[----:B------:R-:W-:Y:S01]  /*6ae0*/  @!P4 IMAD.IADD R59, R59, 0x1, -R3 ;  /* 0x000000013b3bc824 */ /* 0x000fe200078e0a03 */
[----:B------:R-:W-:Y:S01]  /*6af0*/  ISETP.GT.U32.AND P6, PT, R3, R60, PT ;  /* 0x0000003c0300720c */ /* 0x000fe20003fc4070 */
[----:B------:R-:W-:Y:S01]  /*6b00*/  @!P2 IMAD.MOV R55, RZ, RZ, -R55 ;  /* 0x000000ffff37a224 */ /* 0x000fe200078e0a37 */
[----:B------:R-:W-:Y:S01]  /*6b10*/  IABS R62, R61 ;  /* 0x0000003d003e7213 */ /* 0x000fe20000000000 */
[----:B------:R-:W-:Y:S01]  /*6b20*/  @!P3 IMAD.IADD R57, R57, 0x1, -R3 ;  /* 0x000000013939b824 */ /* 0x000fe200078e0a03 */
[----:B------:R-:W-:Y:S01]  /*6b30*/  ISETP.GT.U32.AND P4, PT, R3, R59, PT ;  /* 0x0000003b0300720c */ /* 0x000fe20003f84070 */
[----:B------:R-:W-:Y:S01]  /*6b40*/  @!P1 IMAD.MOV R56, RZ, RZ, -R56 ;  /* 0x000000ffff389224 */ /* 0x000fe200078e0a38 */
[----:B------:R-:W-:Y:S01]  /*6b50*/  ISETP.GE.AND P2, PT, R67, RZ, PT ;  /* 0x000000ff4300720c */ /* 0x000fe20003f46270 */
[----:B------:R-:W-:Y:S01]  /*6b60*/  IMAD.HI.U32 R65, R4, R70, RZ ;  /* 0x0000004604417227 */ /* 0x000fe200078e00ff */
[----:B------:R-:W-:-:S02]  /*6b70*/  ISETP.GE.AND P3, PT, R69, RZ, PT ;  /* 0x000000ff4500720c */ /* 0x000fc40003f66270 */
[----:B------:R-:W-:Y:S01]  /*6b80*/  ISETP.GE.AND P1, PT, R61, RZ, PT ;  /* 0x000000ff3d00720c */ /* 0x000fe20003f26270 */
[----:B------:R-:W-:Y:S01]  /*6b90*/  IMAD.HI.U32 R61, R4, R62, RZ ;  /* 0x0000003e043d7227 */ /* 0x000fe200078e00ff */
[----:B------:R-:W-:Y:S02]  /*6ba0*/  IABS R67, R64 ;  /* 0x0000004000437213 */ /* 0x000fe40000000000 */
[----:B------:R-:W-:Y:S01]  /*6bb0*/  IABS R69, R74 ;  /* 0x0000004a00457213 */ /* 0x000fe20000000000 */
[----:B------:R-:W-:Y:S02]  /*6bc0*/  @!P6 IMAD.IADD R60, R60, 0x1, -R3 ;  /* 0x000000013c3ce824 */ /* 0x000fe400078e0a03 */
[----:B------:R-:W-:Y:S02]  /*6bd0*/  IMAD.MOV R61, RZ, RZ, -R61 ;  /* 0x000000ffff3d7224 */ /* 0x000fe400078e0a3d */
[----:B------:R-:W-:Y:S01]  /*6be0*/  @!P4 IMAD.IADD R59, R59, 0x1, -R3 ;  /* 0x000000013b3bc824 */ /* 0x000fe200078e0a03 */
[C---:B------:R-:W-:Y:S01]  /*6bf0*/  ISETP.GT.U32.AND P6, PT, R3.reuse, R60, PT ;  /* 0x0000003c0300720c */ /* 0x040fe20003fc4070 */
[----:B------:R-:W-:Y:S01]  /*6c00*/  IMAD R61, R3, R61, R62 ;  /* 0x0000003d033d7224 */ /* 0x000fe200078e023e */
[----:B------:R-:W-:Y:S01]  /*6c10*/  ISETP.GE.AND P4, PT, R64, RZ, PT ;  /* 0x000000ff4000720c */ /* 0x000fe20003f86270 */
[----:B------:R-:W-:-:S04]  /*6c20*/  IMAD.HI.U32 R62, R4, R66, RZ ;  /* 0x00000042043e7227 */ /* 0x000fc800078e00ff */
[----:B------:R-:W-:Y:S01]  /*6c30*/  @!P2 IMAD.MOV R57, RZ, RZ, -R57 ;  /* 0x000000ffff39a224 */ /* 0x000fe200078e0a39 */
[----:B------:R-:W-:Y:S01]  /*6c40*/  ISETP.GE.AND P2, PT, R63, RZ, PT ;  /* 0x000000ff3f00720c */ /* 0x000fe20003f46270 */
[----:B------:R-:W-:Y:S01]  /*6c50*/  @!P3 IMAD.MOV R59, RZ, RZ, -R59 ;  /* 0x000000ffff3bb224 */ /* 0x000fe200078e0a3b */
[----:B------:R-:W-:Y:S01]  /*6c60*/  ISETP.GT.U32.AND P3, PT, R3, R61, PT ;  /* 0x0000003d0300720c */ /* 0x000fe20003f64070 */
[----:B------:R-:W-:Y:S02]  /*6c70*/  IMAD.MOV R62, RZ, RZ, -R62 ;  /* 0x000000ffff3e7224 */ /* 0x000fe400078e0a3e */
[----:B------:R-:W-:-:S04]  /*6c80*/  IMAD.HI.U32 R63, R4, R67, RZ ;  /* 0x00000043043f7227 */ /* 0x000fc800078e00ff */
[C---:B------:R-:W-:Y:S02]  /*6c90*/  IMAD R62, R3.reuse, R62, R66 ;  /* 0x0000003e033e7224 */ /* 0x040fe400078e0242 */
[----:B------:R-:W-:Y:S02]  /*6ca0*/  IMAD.MOV R68, RZ, RZ, -R63 ;  /* 0x000000ffff447224 */ /* 0x000fe400078e0a3f */
[----:B------:R-:W-:Y:S01]  /*6cb0*/  @!P6 IMAD.IADD R60, R60, 0x1, -R3 ;  /* 0x000000013c3ce824 */ /* 0x000fe200078e0a03 */
[C---:B------:R-:W-:Y:S01]  /*6cc0*/  ISETP.GT.U32.AND P6, PT, R3.reuse, R62, PT ;  /* 0x0000003e0300720c */ /* 0x040fe20003fc4070 */
[----:B------:R-:W-:Y:S01]  /*6cd0*/  IMAD R63, R3, R68, R67 ;  /* 0x00000044033f7224 */ /* 0x000fe200078e0243 */
[----:B------:R-:W-:Y:S01]  /*6ce0*/  IABS R68, R76 ;  /* 0x0000004c00447213 */ /* 0x000fe20000000000 */
[----:B------:R-:W-:Y:S02]  /*6cf0*/  @!P3 IMAD.IADD R61, R61, 0x1, -R3 ;  /* 0x000000013d3db824 */ /* 0x000fe400078e0a03 */
[----:B------:R-:W-:Y:S01]  /*6d00*/  IMAD.HI.U32 R64, R4, R69, RZ ;  /* 0x0000004504407227 */ /* 0x000fe200078e00ff */
[----:B------:R-:W-:-:S03]  /*6d10*/  ISETP.GT.U32.AND P3, PT, R3, R63, PT ;  /* 0x0000003f0300720c */ /* 0x000fc60003f64070 */
[----:B------:R-:W-:Y:S02]  /*6d20*/  IMAD.MOV R64, RZ, RZ, -R64 ;  /* 0x000000ffff407224 */ /* 0x000fe400078e0a40 */
[----:B------:R-:W-:-:S04]  /*6d30*/  IMAD.HI.U32 R66, R4, R68, RZ ;  /* 0x0000004404427227 */ /* 0x000fc800078e00ff */
[----:B------:R-:W-:Y:S01]  /*6d40*/  @!P6 IMAD.IADD R62, R62, 0x1, -R3 ;  /* 0x000000013e3ee824 */ /* 0x000fe200078e0a03 */
[C---:B------:R-:W-:Y:S01]  /*6d50*/  ISETP.GT.U32.AND P6, PT, R3.reuse, R61, PT ;  /* 0x0000003d0300720c */ /* 0x040fe20003fc4070 */
[----:B------:R-:W-:Y:S01]  /*6d60*/  IMAD R64, R3, R64, R69 ;  /* 0x0000004003407224 */ /* 0x000fe200078e0245 */
[----:B------:R-:W-:Y:S01]  /*6d70*/  IABS R69, R77 ;  /* 0x0000004d00457213 */ /* 0x000fe20000000000 */
[----:B------:R-:W-:Y:S02]  /*6d80*/  @!P3 IMAD.IADD R63, R63, 0x1, -R3 ;  /* 0x000000013f3fb824 */ /* 0x000fe400078e0a03 */
[----:B------:R-:W-:Y:S02]  /*6d90*/  IMAD.MOV R65, RZ, RZ, -R65 ;  /* 0x000000ffff417224 */ /* 0x000fe400078e0a41 */
[----:B------:R-:W-:Y:S01]  /*6da0*/  IMAD.MOV R66, RZ, RZ, -R66 ;  /* 0x000000ffff427224 */ /* 0x000fe200078e0a42 */
[----:B------:R-:W-:Y:S01]  /*6db0*/  ISETP.GT.U32.AND P3, PT, R3, R63, PT ;  /* 0x0000003f0300720c */ /* 0x000fe20003f64070 */
[----:B------:R-:W-:-:S04]  /*6dc0*/  IMAD.HI.U32 R67, R4, R69, RZ ;  /* 0x0000004504437227 */ /* 0x000fc800078e00ff */
[----:B------:R-:W-:Y:S01]  /*6dd0*/  @!P6 IMAD.IADD R61, R61, 0x1, -R3 ;  /* 0x000000013d3de824 */ /* 0x000fe200078e0a03 */
[C---:B------:R-:W-:Y:S01]  /*6de0*/  ISETP.GT.U32.AND P6, PT, R3.reuse, R64, PT ;  /* 0x000000400300720c */ /* 0x040fe20003fc4070 */
[----:B------:R-:W-:Y:S01]  /*6df0*/  @!P5 IMAD.MOV R60, RZ, RZ, -R60 ;  /* 0x000000ffff3cd224 */ /* 0x000fe200078e0a3c */
[C---:B------:R-:W-:Y:S01]  /*6e00*/  ISETP.GT.U32.AND P5, PT, R3.reuse, R62, PT ;  /* 0x0000003e0300720c */ /* 0x040fe20003fa4070 */
[C---:B------:R-:W-:Y:S02]  /*6e10*/  IMAD R65, R3.reuse, R65, R70 ;  /* 0x0000004103417224 */ /* 0x040fe400078e0246 */
[----:B------:R-:W-:Y:S02]  /*6e20*/  IMAD R66, R3, R66, R68 ;  /* 0x0000004203427224 */ /* 0x000fe400078e0244 */
[----:B------:R-:W-:Y:S02]  /*6e30*/  IMAD.MOV R70, RZ, RZ, -R67 ;  /* 0x000000ffff467224 */ /* 0x000fe400078e0a43 */
[----:B------:R-:W-:Y:S01]  /*6e40*/  @!P3 IMAD.IADD R63, R63, 0x1, -R3 ;  /* 0x000000013f3fb824 */ /* 0x000fe200078e0a03 */
[C---:B------:R-:W-:Y:S01]  /*6e50*/  ISETP.GT.U32.AND P3, PT, R3.reuse, R66, PT ;  /* 0x000000420300720c */ /* 0x040fe20003f64070 */
[----:B------:R-:W-:-:S02]  /*6e60*/  IMAD R67, R3, R70, R69 ;  /* 0x0000004603437224 */ /* 0x000fc400078e0245 */
[----:B------:R-:W-:Y:S02]  /*6e70*/  @!P6 IMAD.IADD R64, R64, 0x1, -R3 ;  /* 0x000000014040e824 */ /* 0x000fe400078e0a03 */
[----:B------:R-:W-:Y:S01]  /*6e80*/  IMAD.HI.U32 R68, R4, R71, RZ ;  /* 0x0000004704447227 */ /* 0x000fe200078e00ff */
[----:B------:R-:W-:-:S03]  /*6e90*/  ISETP.GT.U32.AND P6, PT, R3, R67, PT ;  /* 0x000000430300720c */ /* 0x000fc60003fc4070 */
[--C-:B------:R-:W-:Y:S01]  /*6ea0*/  @!P5 IMAD.IADD R62, R62, 0x1, -R3.reuse ;  /* 0x000000013e3ed824 */ /* 0x100fe200078e0a03 */
[C---:B------:R-:W-:Y:S01]  /*6eb0*/  ISETP.GT.U32.AND P5, PT, R3.reuse, R65, PT ;  /* 0x000000410300720c */ /* 0x040fe20003fa4070 */
[----:B------:R-:W-:Y:S02]  /*6ec0*/  IMAD.MOV R68, RZ, RZ, -R68 ;  /* 0x000000ffff447224 */ /* 0x000fe400078e0a44 */
[----:B------:R-:W-:Y:S01]  /*6ed0*/  @!P3 IMAD.IADD R66, R66, 0x1, -R3 ;  /* 0x000000014242b824 */ /* 0x000fe200078e0a03 */
[C---:B------:R-:W-:Y:S01]  /*6ee0*/  ISETP.GT.U32.AND P3, PT, R3.reuse, R64, PT ;  /* 0x000000400300720c */ /* 0x040fe20003f64070 */
[----:B------:R-:W-:Y:S02]  /*6ef0*/  IMAD R68, R3, R68, R71 ;  /* 0x0000004403447224 */ /* 0x000fe400078e0247 */
[----:B------:R-:W-:-:S04]  /*6f00*/  IMAD.HI.U32 R69, R4, R72, RZ ;  /* 0x0000004804457227 */ /* 0x000fc800078e00ff */
[----:B------:R-:W-:Y:S01]  /*6f10*/  @!P6 IMAD.IADD R67, R67, 0x1, -R3 ;  /* 0x000000014343e824 */ /* 0x000fe200078e0a03 */
[C---:B------:R-:W-:Y:S01]  /*6f20*/  ISETP.GT.U32.AND P6, PT, R3.reuse, R66, PT ;  /* 0x000000420300720c */ /* 0x040fe20003fc4070 */
[----:B------:R-:W-:Y:S01]  /*6f30*/  @!P4 IMAD.MOV R63, RZ, RZ, -R63 ;  /* 0x000000ffff3fc224 */ /* 0x000fe200078e0a3f */
[----:B------:R-:W-:Y:S01]  /*6f40*/  ISETP.GT.U32.AND P4, PT, R3, R68, PT ;  /* 0x000000440300720c */ /* 0x000fe20003f84070 */
[----:B------:R-:W-:Y:S02]  /*6f50*/  IMAD.MOV R69, RZ, RZ, -R69 ;  /* 0x000000ffff457224 */ /* 0x000fe400078e0a45 */
[----:B------:R-:W-:-:S04]  /*6f60*/  IMAD.HI.U32 R70, R4, R73, RZ ;  /* 0x0000004904467227 */ /* 0x000fc800078e00ff */
[----:B------:R-:W-:Y:S01]  /*6f70*/  @!P5 IMAD.IADD R65, R65, 0x1, -R3 ;  /* 0x000000014141d824 */ /* 0x000fe200078e0a03 */
[----:B------:R-:W-:Y:S01]  /*6f80*/  ISETP.GE.AND P5, PT, R74, RZ, PT ;  /* 0x000000ff4a00720c */ /* 0x000fe20003fa6270 */
[C---:B------:R-:W-:Y:S02]  /*6f90*/  IMAD R69, R3.reuse, R69, R72 ;  /* 0x0000004503457224 */ /* 0x040fe400078e0248 */
[----:B------:R-:W-:Y:S02]  /*6fa0*/  IMAD.MOV R70, RZ, RZ, -R70 ;  /* 0x000000ffff467224 */ /* 0x000fe400078e0a46 */
[----:B------:R-:W-:Y:S01]  /*6fb0*/  @!P1 IMAD.MOV R61, RZ, RZ, -R61 ;  /* 0x000000ffff3d9224 */ /* 0x000fe200078e0a3d */
[C---:B------:R-:W-:Y:S01]  /*6fc0*/  ISETP.GT.U32.AND P1, PT, R3.reuse, R65, PT ;  /* 0x000000410300720c */ /* 0x040fe20003f24070 */
[----:B------:R-:W-:Y:S01]  /*6fd0*/  @!P3 IMAD.IADD R64, R64, 0x1, -R3 ;  /* 0x000000014040b824 */ /* 0x000fe200078e0a03 */
[C---:B------:R-:W-:Y:S01]  /*6fe0*/  ISETP.GT.U32.AND P3, PT, R3.reuse, R69, PT ;  /* 0x000000450300720c */ /* 0x040fe20003f64070 */
[C---:B------:R-:W-:Y:S01]  /*6ff0*/  IMAD R70, R3.reuse, R70, R73 ;  /* 0x0000004603467224 */ /* 0x040fe200078e0249 */
[----:B------:R-:W-:Y:S01]  /*7000*/  IABS R73, R81 ;  /* 0x0000005100497213 */ /* 0x000fe20000000000 */
[----:B------:R-:W-:Y:S01]  /*7010*/  @!P2 IMAD.MOV R62, RZ, RZ, -R62 ;  /* 0x000000ffff3ea224 */ /* 0x000fe200078e0a3e */
[C---:B------:R-:W-:Y:S01]  /*7020*/  ISETP.GT.U32.AND P2, PT, R3.reuse, R67, PT ;  /* 0x000000430300720c */ /* 0x040fe20003f44070 */
[--C-:B------:R-:W-:Y:S01]  /*7030*/  @!P6 IMAD.IADD R66, R66, 0x1, -R3.reuse ;  /* 0x000000014242e824 */ /* 0x100fe200078e0a03 */
[----:B------:R-:W-:Y:S01]  /*7040*/  ISETP.GT.U32.AND P6, PT, R3, R70, PT ;  /* 0x000000460300720c */ /* 0x000fe20003fc4070 */
[----:B------:R-:W-:Y:S01]  /*7050*/  @!P4 IMAD.IADD R68, R68, 0x1, -R3 ;  /* 0x000000014444c824 */ /* 0x000fe200078e0a03 */
[----:B------:R-:W-:Y:S01]  /*7060*/  ISETP.GE.AND P4, PT, R77, RZ, PT ;  /* 0x000000ff4d00720c */ /* 0x000fe20003f86270 */
[----:B------:R-:W-:-:S04]  /*7070*/  IMAD.HI.U32 R71, R4, R73, RZ ;  /* 0x0000004904477227 */ /* 0x000fc800078e00ff */
[----:B------:R-:W-:Y:S02]  /*7080*/  IMAD.MOV R74, RZ, RZ, -R71 ;  /* 0x000000ffff4a7224 */ /* 0x000fe400078e0a47 */
[--C-:B------:R-:W-:Y:S01]  /*7090*/  @!P1 IMAD.IADD R65, R65, 0x1, -R3.reuse ;  /* 0x0000000141419824 */ /* 0x100fe200078e0a03 */
[----:B------:R-:W-:Y:S01]  /*70a0*/  ISETP.GE.AND P1, PT, R75, RZ, PT ;  /* 0x000000ff4b00720c */ /* 0x000fe20003f26270 */
[--C-:B------:R-:W-:Y:S01]  /*70b0*/  @!P3 IMAD.IADD R69, R69, 0x1, -R3.reuse ;  /* 0x000000014545b824 */ /* 0x100fe200078e0a03 */
[----:B------:R-:W-:Y:S01]  /*70c0*/  IABS R75, R82 ;  /* 0x00000052004b7213 */ /* 0x000fe20000000000 */
[----:B------:R-:W-:Y:S01]  /*70d0*/  @!P2 IMAD.IADD R67, R67, 0x1, -R3 ;  /* 0x000000014343a824 */ /* 0x000fe200078e0a03 */
[----:B------:R-:W-:Y:S01]  /*70e0*/  ISETP.GE.AND P2, PT, R76, RZ, PT ;  /* 0x000000ff4c00720c */ /* 0x000fe20003f46270 */
[C---:B------:R-:W-:Y:S01]  /*70f0*/  IMAD R71, R3.reuse, R74, R73 ;  /* 0x0000004a03477224 */ /* 0x040fe200078e0249 */
[----:B------:R-:W-:Y:S01]  /*7100*/  ISETP.GE.AND P3, PT, R78, RZ, PT ;  /* 0x000000ff4e00720c */ /* 0x000fe20003f66270 */
[----:B------:R-:W-:Y:S01]  /*7110*/  @!P5 IMAD.MOV R64, RZ, RZ, -R64 ;  /* 0x000000ffff40d224 */ /* 0x000fe200078e0a40 */
[C---:B------:R-:W-:Y:S01]  /*7120*/  ISETP.GT.U32.AND P5, PT, R3.reuse, R69, PT ;  /* 0x000000450300720c */ /* 0x040fe20003fa4070 */
[----:B------:R-:W-:Y:S01]  /*7130*/  @!P6 IMAD.IADD R70, R70, 0x1, -R3 ;  /* 0x000000014646e824 */ /* 0x000fe200078e0a03 */
[C---:B------:R-:W-:Y:S01]  /*7140*/  ISETP.GT.U32.AND P6, PT, R3.reuse, R68, PT ;  /* 0x000000440300720c */ /* 0x040fe20003fc4070 */
[----:B------:R-:W-:Y:S01]  /*7150*/  @!P4 IMAD.MOV R67, RZ, RZ, -R67 ;  /* 0x000000ffff43c224 */ /* 0x000fe200078e0a43 */
[----:B------:R-:W-:Y:S01]  /*7160*/  ISETP.GT.U32.AND P4, PT, R3, R71, PT ;  /* 0x000000470300720c */ /* 0x000fe20003f84070 */
[----:B------:R-:W-:Y:S01]  /*7170*/  IMAD.HI.U32 R72, R4, R75, RZ ;  /* 0x0000004b04487227 */ /* 0x000fe200078e00ff */
[----:B------:R-:W-:-:S02]  /*7180*/  IADD3 R74, R206, 0x82, RZ ;  /* 0x00000082ce4a7810 */ /* 0x000fc40007ffe0ff */
[----:B------:R-:W-:Y:S01]  /*7190*/  IADD3 R78, R206, 0x83, RZ ;  /* 0x00000083ce4e7810 */ /* 0x000fe20007ffe0ff */
        /* <DEDUP_REMOVED lines=8> */
[----:B------:R-:W-:Y:S01]  /*7220*/  ISETP.GT.U32.AND P5, PT, R3, R72, PT ;  /* 0x000000480300720c */ /* 0x000fe20003fa4070 */
[----:B------:R-:W-:Y:S01]  /*7230*/  @!P4 IMAD.IADD R71, R71, 0x1, -R3 ;  /* 0x000000014747c824 */ /* 0x000fe200078e0a03 */
[----:B------:R-:W-:Y:S01]  /*7240*/  ISETP.GE.AND P6, PT, R80, RZ, PT ;  /* 0x000000ff5000720c */ /* 0x000fe20003fc6270 */
[----:B------:R-:W-:Y:S01]  /*7250*/  @!P3 IMAD.MOV R68, RZ, RZ, -R68 ;  /* 0x000000ffff44b224 */ /* 0x000fe200078e0a44 */
[----:B------:R-:W-:Y:S01]  /*7260*/  IABS R80, R85 ;  /* 0x0000005500507213 */ /* 0x000fe20000000000 */
[----:B------:R-:W-:Y:S01]  /*7270*/  IMAD.HI.U32 R73, R4, R75, RZ ;  /* 0x0000004b04497227 */ /* 0x000fe200078e00ff */
[----:B------:R-:W-:-:S02]  /*7280*/  ISETP.GT.U32.AND P3, PT, R3, R71, PT ;  /* 0x000000470300720c */ /* 0x000fc40003f64070 */
[----:B------:R-:W-:Y:S01]  /*7290*/  ISETP.GE.AND P4, PT, R82, RZ, PT ;  /* 0x000000ff5200720c */ /* 0x000fe20003f86270 */
[----:B------:R-:W-:Y:S01]  /*72a0*/  @!P1 IMAD.MOV R65, RZ, RZ, -R65 ;  /* 0x000000ffff419224 */ /* 0x000fe200078e0a41 */
[C---:B------:R-:W-:Y:S01]  /*72b0*/  ISETP.GT.U32.AND P1, PT, R3.reuse, R70, PT ;  /* 0x000000460300720c */ /* 0x040fe20003f24070 */
[----:B------:R-:W-:Y:S01]  /*72c0*/  IMAD.MOV R76, RZ, RZ, -R73 ;  /* 0x000000ffff4c7224 */ /* 0x000fe200078e0a49 */
[----:B------:R-:W-:Y:S01]  /*72d0*/  IABS R82, R87 ;  /* 0x0000005700527213 */ /* 0x000fe20000000000 */
[----:B------:R-:W-:Y:S02]  /*72e0*/  @!P5 IMAD.IADD R72, R72, 0x1, -R3 ;  /* 0x000000014848d824 */ /* 0x000fe400078e0a03 */
[----:B------:R-:W-:Y:S01]  /*72f0*/  IMAD R73, R3, R76, R75 ;  /* 0x0000004c03497224 */ /* 0x000fe200078e024b */
[----:B------:R-:W-:Y:S01]  /*7300*/  IADD3 R75, R206, 0x84, RZ ;  /* 0x00000084ce4b7810 */ /* 0x000fe20007ffe0ff */
[----:B------:R-:W-:Y:S01]  /*7310*/  @!P2 IMAD.MOV R69, RZ, RZ, -R69 ;  /* 0x000000ffff45a224 */ /* 0x000fe200078e0a45 */
[----:B------:R-:W-:Y:S01]  /*7320*/  ISETP.GE.AND P2, PT, R74, RZ, PT ;  /* 0x000000ff4a00720c */ /* 0x000fe20003f46270 */
[----:B------:R-:W-:Y:S01]  /*7330*/  @!P3 IMAD.IADD R71, R71, 0x1, -R3 ;  /* 0x000000014747b824 */ /* 0x000fe200078e0a03 */
[C---:B------:R-:W-:Y:S01]  /*7340*/  ISETP.GT.U32.AND P5, PT, R3.reuse, R72, PT ;  /* 0x000000480300720c */ /* 0x040fe20003fa4070 */
[----:B------:R-:W-:Y:S01]  /*7350*/  IMAD.HI.U32 R74, R4, R77, RZ ;  /* 0x0000004d044a7227 */ /* 0x000fe200078e00ff */
[----:B------:R-:W-:-:S03]  /*7360*/  ISETP.GT.U32.AND P3, PT, R3, R73, PT ;  /* 0x000000490300720c */ /* 0x000fc60003f64070 */
[----:B------:R-:W-:Y:S01]  /*7370*/  @!P1 IMAD.IADD R70, R70, 0x1, -R3 ;  /* 0x0000000146469824 */ /* 0x000fe200078e0a03 */
[----:B------:R-:W-:Y:S01]  /*7380*/  ISETP.GE.AND P1, PT, R81, RZ, PT ;  /* 0x000000ff5100720c */ /* 0x000fe20003f26270 */
[----:B------:R-:W-:Y:S01]  /*7390*/  IMAD.MOV R74, RZ, RZ, -R74 ;  /* 0x000000ffff4a7224 */ /* 0x000fe200078e0a4a */
[----:B------:R-:W-:Y:S01]  /*73a0*/  IADD3 R81, R206, 0x85, RZ ;  /* 0x00000085ce517810 */ /* 0x000fe20007ffe0ff */
[----:B------:R-:W-:Y:S01]  /*73b0*/  @!P6 IMAD.MOV R70, RZ, RZ, -R70 ;  /* 0x000000ffff46e224 */ /* 0x000fe200078e0a46 */
[----:B------:R-:W-:Y:S01]  /*73c0*/  ISETP.GE.AND P6, PT, R78, RZ, PT ;  /* 0x000000ff4e00720c */ /* 0x000fe20003fc6270 */
[----:B------:R-:W-:Y:S01]  /*73d0*/  IMAD R74, R3, R74, R77 ;  /* 0x0000004a034a7224 */ /* 0x000fe200078e024d */
[----:B------:R-:W-:Y:S01]  /*73e0*/  IABS R78, R75 ;  /* 0x0000004b004e7213 */ /* 0x000fe20000000000 */
[--C-:B------:R-:W-:Y:S01]  /*73f0*/  @!P5 IMAD.IADD R72, R72, 0x1, -R3.reuse ;  /* 0x000000014848d824 */ /* 0x100fe200078e0a03 */
[----:B------:R-:W-:Y:S01]  /*7400*/  IABS R79, R81 ;  /* 0x00000051004f7213 */ /* 0x000fe20000000000 */
[----:B------:R-:W-:Y:S01]  /*7410*/  @!P3 IMAD.IADD R73, R73, 0x1, -R3 ;  /* 0x000000014949b824 */ /* 0x000fe200078e0a03 */
[----:B------:R-:W-:Y:S01]  /*7420*/  ISETP.GT.U32.AND P5, PT, R3, R74, PT ;  /* 0x0000004a0300720c */ /* 0x000fe20003fa4070 */
[----:B------:R-:W-:-:S03]  /*7430*/  IMAD.HI.U32 R77, R4, R80, RZ ;  /* 0x00000050044d7227 */ /* 0x000fc600078e00ff */
[----:B------:R-:W-:Y:S01]  /*7440*/  ISETP.GT.U32.AND P3, PT, R3, R73, PT ;  /* 0x000000490300720c */ /* 0x000fe20003f64070 */
[----:B------:R-:W-:Y:S01]  /*7450*/  @!P1 IMAD.MOV R71, RZ, RZ, -R71 ;  /* 0x000000ffff479224 */ /* 0x000fe200078e0a47 */
[----:B------:R-:W-:Y:S01]  /*7460*/  ISETP.GE.AND P1, PT, R75, RZ, PT ;  /* 0x000000ff4b00720c */ /* 0x000fe20003f26270 */
[----:B------:R-:W-:-:S04]  /*7470*/  IMAD.HI.U32 R75, R4, R78, RZ ;  /* 0x0000004e044b7227 */ /* 0x000fc800078e00ff */
[----:B------:R-:W-:Y:S02]  /*7480*/  IMAD.MOV R75, RZ, RZ, -R75 ;  /* 0x000000ffff4b7224 */ /* 0x000fe400078e0a4b */
[----:B------:R-:W-:Y:S02]  /*7490*/  @!P5 IMAD.IADD R74, R74, 0x1, -R3 ;  /* 0x000000014a4ad824 */ /* 0x000fe400078e0a03 */
[C---:B------:R-:W-:Y:S02]  /*74a0*/  IMAD R75, R3.reuse, R75, R78 ;  /* 0x0000004b034b7224 */ /* 0x040fe400078e024e */
[----:B------:R-:W-:Y:S01]  /*74b0*/  IMAD.MOV R77, RZ, RZ, -R77 ;  /* 0x000000ffff4d7224 */ /* 0x000fe200078e0a4d */
[----:B------:R-:W-:Y:S01]  /*74c0*/  ISETP.GT.U32.AND P5, PT, R3, R74, PT ;  /* 0x0000004a0300720c */ /* 0x000fe20003fa4070 */
[----:B------:R-:W-:Y:S01]  /*74d0*/  @!P3 IMAD.IADD R73, R73, 0x1, -R3 ;  /* 0x000000014949b824 */ /* 0x000fe200078e0a03 */
[C---:B------:R-:W-:Y:S01]  /*74e0*/  ISETP.GT.U32.AND P3, PT, R3.reuse, R75, PT ;  /* 0x0000004b0300720c */ /* 0x040fe20003f64070 */
[----:B------:R-:W-:-:S02]  /*74f0*/  IMAD R77, R3, R77, R80 ;  /* 0x0000004d034d7224 */ /* 0x000fc400078e0250 */
[----:B------:R-:W-:-:S04]  /*7500*/  IMAD.HI.U32 R76, R4, R79, RZ ;  /* 0x0000004f044c7227 */ /* 0x000fc800078e00ff */
[----:B------:R-:W-:Y:S01]  /*7510*/  @!P2 IMAD.MOV R73, RZ, RZ, -R73 ;  /* 0x000000ffff49a224 */ /* 0x000fe200078e0a49 */
[C---:B------:R-:W-:Y:S01]  /*7520*/  ISETP.GT.U32.AND P2, PT, R3.reuse, R77, PT ;  /* 0x0000004d0300720c */ /* 0x040fe20003f44070 */
[----:B------:R-:W-:Y:S02]  /*7530*/  IMAD.MOV R76, RZ, RZ, -R76 ;  /* 0x000000ffff4c7224 */ /* 0x000fe400078e0a4c */
[----:B------:R-:W-:Y:S02]  /*7540*/  @!P5 IMAD.IADD R74, R74, 0x1, -R3 ;  /* 0x000000014a4ad824 */ /* 0x000fe400078e0a03 */
[----:B------:R-:W-:Y:S01]  /*7550*/  IMAD R76, R3, R76, R79 ;  /* 0x0000004c034c7224 */ /* 0x000fe200078e024f */
[----:B------:R-:W-:Y:S01]  /*7560*/  IABS R79, R86 ;  /* 0x00000056004f7213 */ /* 0x000fe20000000000 */
[----:B------:R-:W-:Y:S02]  /*7570*/  @!P3 IMAD.IADD R75, R75, 0x1, -R3 ;  /* 0x000000014b4bb824 */ /* 0x000fe400078e0a03 */
[----:B------:R-:W-:Y:S01]  /*7580*/  IMAD.HI.U32 R80, R4, R83, RZ ;  /* 0x0000005304507227 */ /* 0x000fe200078e00ff */
[----:B------:R-:W-:-:S02]  /*7590*/  ISETP.GT.U32.AND P5, PT, R3, R76, PT ;  /* 0x0000004c0300720c */ /* 0x000fc40003fa4070 */
[----:B------:R-:W-:Y:S01]  /*75a0*/  ISETP.GT.U32.AND P3, PT, R3, R75, PT ;  /* 0x0000004b0300720c */ /* 0x000fe20003f64070 */
[----:B------:R-:W-:Y:S02]  /*75b0*/  @!P2 IMAD.IADD R77, R77, 0x1, -R3 ;  /* 0x000000014d4da824 */ /* 0x000fe400078e0a03 */
[----:B------:R-:W-:-:S03]  /*75c0*/  IMAD.HI.U32 R78, R4, R79, RZ ;  /* 0x0000004f044e7227 */ /* 0x000fc600078e00ff */
[----:B------:R-:W-:Y:S01]  /*75d0*/  ISETP.GT.U32.AND P2, PT, R3, R77, PT ;  /* 0x0000004d0300720c */ /* 0x000fe20003f44070 */
[----:B------:R-:W-:Y:S02]  /*75e0*/  IMAD.MOV R78, RZ, RZ, -R78 ;  /* 0x000000ffff4e7224 */ /* 0x000fe400078e0a4e */
[----:B------:R-:W-:Y:S01]  /*75f0*/  @!P4 IMAD.MOV R72, RZ, RZ, -R72 ;  /* 0x000000ffff48c224 */ /* 0x000fe200078e0a48 */
[----:B------:R-:W-:Y:S01]  /*7600*/  ISETP.GE.AND P4, PT, R81, RZ, PT ;  /* 0x000000ff5100720c */ /* 0x000fe20003f86270 */
[----:B------:R-:W-:Y:S01]  /*7610*/  @!P6 IMAD.MOV R74, RZ, RZ, -R74 ;  /* 0x000000ffff4ae224 */ /* 0x000fe200078e0a4a */
[----:B------:R-:W-:Y:S01]  /*7620*/  ISETP.GE.AND P6, PT, R85, RZ, PT ;  /* 0x000000ff5500720c */ /* 0x000fe20003fc6270 */
[----:B------:R-:W-:Y:S01]  /*7630*/  @!P5 IMAD.IADD R76, R76, 0x1, -R3 ;  /* 0x000000014c4cd824 */ /* 0x000fe200078e0a03 */
[----:B------:R-:W-:Y:S01]  /*7640*/  IADD3 R85, R206, 0x8b, RZ ;  /* 0x0000008bce557810 */ /* 0x000fe20007ffe0ff */
[C---:B------:R-:W-:Y:S02]  /*7650*/  IMAD R78, R3.reuse, R78, R79 ;  /* 0x0000004e034e7224 */ /* 0x040fe400078e024f */
[----:B------:R-:W-:Y:S01]  /*7660*/  IMAD.HI.U32 R79, R4, R82, RZ ;  /* 0x00000052044f7227 */ /* 0x000fe200078e00ff */
[----:B------:R-:W-:-:S03]  /*7670*/  ISETP.GT.U32.AND P5, PT, R3, R76, PT ;  /* 0x0000004c0300720c */ /* 0x000fc60003fa4070 */
[----:B------:R-:W-:-:S04]  /*7680*/  IMAD.HI.U32 R81, R4, R84, RZ ;  /* 0x0000005404517227 */ /* 0x000fc800078e00ff */
[----:B------:R-:W-:Y:S02]  /*7690*/  IMAD.MOV R80, RZ, RZ, -R80 ;  /* 0x000000ffff507224 */ /* 0x000fe400078e0a50 */
[----:B------:R-:W-:Y:S01]  /*76a0*/  @!P3 IMAD.IADD R75, R75, 0x1, -R3 ;  /* 0x000000014b4bb824 */ /* 0x000fe200078e0a03 */
[C---:B------:R-:W-:Y:S01]  /*76b0*/  ISETP.GT.U32.AND P3, PT, R3.reuse, R78, PT ;  /* 0x0000004e0300720c */ /* 0x040fe20003f64070 */
[----:B------:R-:W-:Y:S02]  /*76c0*/  IMAD.MOV R79, RZ, RZ, -R79 ;  /* 0x000000ffff4f7224 */ /* 0x000fe400078e0a4f */
[----:B------:R-:W-:Y:S02]  /*76d0*/  IMAD.MOV R81, RZ, RZ, -R81 ;  /* 0x000000ffff517224 */ /* 0x000fe400078e0a51 */
[C---:B------:R-:W-:Y:S01]  /*76e0*/  IMAD R80, R3.reuse, R80, R83 ;  /* 0x0000005003507224 */ /* 0x040fe200078e0253 */
[----:B------:R-:W-:Y:S01]  /*76f0*/  IABS R83, R85 ;  /* 0x0000005500537213 */ /* 0x000fe20000000000 */
[----:B------:R-:W-:-:S02]  /*7700*/  IMAD R79, R3, R79, R82 ;  /* 0x0000004f034f7224 */ /* 0x000fc400078e0252 */
[----:B------:R-:W-:Y:S02]  /*7710*/  IMAD R81, R3, R81, R84 ;  /* 0x0000005103517224 */ /* 0x000fe400078e0254 */
[----:B------:R-:W-:Y:S01]  /*7720*/  @!P2 IMAD.IADD R77, R77, 0x1, -R3 ;  /* 0x000000014d4da824 */ /* 0x000fe200078e0a03 */
[C---:B------:R-:W-:Y:S01]  /*7730*/  ISETP.GT.U32.AND P2, PT, R3.reuse, R80, PT ;  /* 0x000000500300720c */ /* 0x040fe20003f44070 */
[----:B------:R-:W-:Y:S01]  /*7740*/  @!P1 IMAD.MOV R75, RZ, RZ, -R75 ;  /* 0x000000ffff4b9224 */ /* 0x000fe200078e0a4b */
[C---:B------:R-:W-:Y:S01]  /*7750*/  ISETP.GT.U32.AND P1, PT, R3.reuse, R79, PT ;  /* 0x0000004f0300720c */ /* 0x040fe20003f24070 */
[----:B------:R-:W-:Y:S01]  /*7760*/  @!P6 IMAD.MOV R77, RZ, RZ, -R77 ;  /* 0x000000ffff4de224 */ /* 0x000fe200078e0a4d */
[----:B------:R-:W-:Y:S01]  /*7770*/  ISETP.GT.U32.AND P6, PT, R3, R81, PT ;  /* 0x000000510300720c */ /* 0x000fe20003fc4070 */
[--C-:B------:R-:W-:Y:S01]  /*7780*/  @!P5 IMAD.IADD R76, R76, 0x1, -R3.reuse ;  /* 0x000000014c4cd824 */ /* 0x100fe200078e0a03 */
[----:B------:R-:W-:Y:S01]  /*7790*/  ISETP.GE.AND P5, PT, R86, RZ, PT ;  /* 0x000000ff5600720c */ /* 0x000fe20003fa6270 */
[----:B------:R-:W-:Y:S01]  /*77a0*/  @!P3 IMAD.IADD R78, R78, 0x1, -R3 ;  /* 0x000000014e4eb824 */ /* 0x000fe200078e0a03 */
[----:B------:R-:W-:Y:S01]  /*77b0*/  IADD3 R86, R206, 0x8c, RZ ;  /* 0x0000008cce567810 */ /* 0x000fe20007ffe0ff */
[----:B------:R-:W-:-:S03]  /*77c0*/  IMAD.HI.U32 R82, R4, R83, RZ ;  /* 0x0000005304527227 */ /* 0x000fc600078e00ff */
[----:B------:R-:W-:Y:S01]  /*77d0*/  ISETP.GT.U32.AND P3, PT, R3, R78, PT ;  /* 0x0000004e0300720c */ /* 0x000fe20003f64070 */
[--C-:B------:R-:W-:Y:S01]  /*77e0*/  @!P2 IMAD.IADD R80, R80, 0x1, -R3.reuse ;  /* 0x000000015050a824 */ /* 0x100fe200078e0a03 */
[----:B------:R-:W-:Y:S01]  /*77f0*/  IABS R84, R86 ;  /* 0x0000005600547213 */ /* 0x000fe20000000000 */
[----:B------:R-:W-:Y:S02]  /*7800*/  IMAD.MOV R82, RZ, RZ, -R82 ;  /* 0x000000ffff527224 */ /* 0x000fe400078e0a52 */
[--C-:B------:R-:W-:Y:S01]  /*7810*/  @!P1 IMAD.IADD R79, R79, 0x1, -R3.reuse ;  /* 0x000000014f4f9824 */ /* 0x100fe200078e0a03 */
[----:B------:R-:W-:Y:S01]  /*7820*/  ISETP.GE.AND P1, PT, R89, RZ, PT ;  /* 0x000000ff5900720c */ /* 0x000fe20003f26270 */
[----:B------:R-:W-:Y:S01]  /*7830*/  @!P6 IMAD.IADD R81, R81, 0x1, -R3 ;  /* 0x000000015151e824 */ /* 0x000fe200078e0a03 */
[C---:B------:R-:W-:Y:S01]  /*7840*/  ISETP.GT.U32.AND P6, PT, R3.reuse, R80, PT ;  /* 0x000000500300720c */ /* 0x040fe20003fc4070 */
[C---:B------:R-:W-:Y:S01]  /*7850*/  IMAD R82, R3.reuse, R82, R83 ;  /* 0x0000005203527224 */ /* 0x040fe200078e0253 */
[----:B------:R-:W-:Y:S01]  /*7860*/  ISETP.GT.U32.AND P2, PT, R3, R79, PT ;  /* 0x0000004f0300720c */ /* 0x000fe20003f44070 */
[----:B------:R-:W-:Y:S01]  /*7870*/  IMAD.HI.U32 R83, R4, R84, RZ ;  /* 0x0000005404537227 */ /* 0x000fe200078e00ff */
[----:B------:R-:W-:-:S03]  /*7880*/  IABS R89, R94 ;  /* 0x0000005e00597213 */ /* 0x000fc60000000000 */
[----:B------:R-:W-:Y:S02]  /*7890*/  IMAD.MOV R83, RZ, RZ, -R83 ;  /* 0x000000ffff537224 */ /* 0x000fe400078e0a53 */
[--C-:B------:R-:W-:Y:S01]  /*78a0*/  @!P3 IMAD.IADD R78, R78, 0x1, -R3.reuse ;  /* 0x000000014e4eb824 */ /* 0x100fe200078e0a03 */
[----:B------:R-:W-:Y:S01]  /*78b0*/  ISETP.GE.AND P3, PT, R88, RZ, PT ;  /* 0x000000ff5800720c */ /* 0x000fe20003f66270 */
[C---:B------:R-:W-:Y:S01]  /*78c0*/  IMAD R83, R3.reuse, R83, R84 ;  /* 0x0000005303537224 */ /* 0x040fe200078e0254 */
[----:B------:R-:W-:Y:S01]  /*78d0*/  IABS R88, R92 ;  /* 0x0000005c00587213 */ /* 0x000fe20000000000 */
[----:B------:R-:W-:Y:S01]  /*78e0*/  @!P5 IMAD.MOV R78, RZ, RZ, -R78 ;  /* 0x000000ffff4ed224 */ /* 0x000fe200078e0a4e */
[C---:B------:R-:W-:Y:S01]  /*78f0*/  ISETP.GT.U32.AND P5, PT, R3.reuse, R81, PT ;  /* 0x000000510300720c */ /* 0x040fe20003fa4070 */
[--C-:B------:R-:W-:Y:S01]  /*7900*/  @!P6 IMAD.IADD R80, R80, 0x1, -R3.reuse ;  /* 0x000000015050e824 */ /* 0x100fe200078e0a03 */
[----:B------:R-:W-:Y:S01]  /*7910*/  ISETP.GT.U32.AND P6, PT, R3, R83, PT ;  /* 0x000000530300720c */ /* 0x000fe20003fc4070 */
[----:B------:R-:W-:Y:S01]  /*7920*/  @!P2 IMAD.IADD R79, R79, 0x1, -R3 ;  /* 0x000000014f4fa824 */ /* 0x000fe200078e0a03 */
[----:B------:R-:W-:Y:S01]  /*7930*/  ISETP.GT.U32.AND P2, PT, R3, R82, PT ;  /* 0x000000520300720c */ /* 0x000fe20003f44070 */
[----:B------:R-:W-:Y:S01]  /*7940*/  @!P4 IMAD.MOV R76, RZ, RZ, -R76 ;  /* 0x000000ffff4cc224 */ /* 0x000fe200078e0a4c */
[----:B------:R-:W-:Y:S01]  /*7950*/  ISETP.GE.AND P4, PT, R87, RZ, PT ;  /* 0x000000ff5700720c */ /* 0x000fe20003f86270 */
[----:B------:R-:W-:Y:S01]  /*7960*/  IMAD R209, R3, R192, R209 ;  /* 0x000000c003d17224 */ /* 0x000fe200078e02d1 */
[----:B------:R-:W-:Y:S01]  /*7970*/  IABS R87, R90 ;  /* 0x0000005a00577213 */ /* 0x000fe20000000000 */
[----:B------:R-:W-:-:S02]  /*7980*/  @!P3 IMAD.MOV R80, RZ, RZ, -R80 ;  /* 0x000000ffff50b224 */ /* 0x000fc400078e0a50 */
[----:B------:R-:W-:-:S04]  /*7990*/  IMAD.HI.U32 R199, R4, R211, RZ ;  /* 0x000000d304c77227 */ /* 0x000fc800078e00ff */
        /* <DEDUP_REMOVED lines=9> */
[----:B------:R-:W-:Y:S02]  /*7a30*/  IMAD.MOV R86, RZ, RZ, -R86 ;  /* 0x000000ffff567224 */ /* 0x000fe400078e0a56 */
[C---:B------:R-:W-:Y:S02]  /*7a40*/  IMAD R85, R3.reuse, R85, R88 ;  /* 0x0000005503557224 */ /* 0x040fe400078e0258 */
[C---:B------:R-:W-:Y:S01]  /*7a50*/  IMAD R86, R3.reuse, R86, R89 ;  /* 0x0000005603567224 */ /* 0x040fe200078e0259 */
[----:B------:R-:W-:Y:S01]  /*7a60*/  IABS R89, R95 ;  /* 0x0000005f00597213 */ /* 0x000fe20000000000 */
[----:B------:R-:W-:Y:S01]  /*7a70*/  @!P1 IMAD.MOV R81, RZ, RZ, -R81 ;  /* 0x000000ffff519224 */ /* 0x000fe200078e0a51 */
[----:B------:R-:W-:Y:S01]  /*7a80*/  ISETP.GT.U32.AND P1, PT, R3, R85, PT ;  /* 0x000000550300720c */ /* 0x000fe20003f24070 */
[----:B------:R-:W-:Y:S01]  /*7a90*/  @!P6 IMAD.IADD R83, R83, 0x1, -R3 ;  /* 0x000000015353e824 */ /* 0x000fe200078e0a03 */
[----:B------:R-:W-:Y:S01]  /*7aa0*/  ISETP.GT.U32.AND P6, PT, R3, R86, PT ;  /* 0x000000560300720c */ /* 0x000fe20003fc4070 */
[----:B------:R-:W-:-:S04]  /*7ab0*/  IMAD.HI.U32 R84, R4, R87, RZ ;  /* 0x0000005704547227 */ /* 0x000fc800078e00ff */
[----:B------:R-:W-:Y:S02]  /*7ac0*/  IMAD.MOV R84, RZ, RZ, -R84 ;  /* 0x000000ffff547224 */ /* 0x000fe400078e0a54 */
[----:B------:R-:W-:-:S04]  /*7ad0*/  IMAD.HI.U32 R88, R4, R91, RZ ;  /* 0x0000005b04587227 */ /* 0x000fc800078e00ff */
[--C-:B------:R-:W-:Y:S02]  /*7ae0*/  @!P1 IMAD.IADD R85, R85, 0x1, -R3.reuse ;  /* 0x0000000155559824 */ /* 0x100fe400078e0a03 */
[----:B------:R-:W-:Y:S02]  /*7af0*/  @!P6 IMAD.IADD R86, R86, 0x1, -R3 ;  /* 0x000000015656e824 */ /* 0x000fe400078e0a03 */
[C---:B------:R-:W-:Y:S01]  /*7b00*/  IMAD R84, R3.reuse, R84, R87 ;  /* 0x0000005403547224 */ /* 0x040fe200078e0257 */
[C---:B------:R-:W-:Y:S01]  /*7b10*/  ISETP.GT.U32.AND P6, PT, R3.reuse, R85, PT ;  /* 0x000000550300720c */ /* 0x040fe20003fc4070 */
[----:B------:R-:W-:Y:S02]  /*7b20*/  IMAD.MOV R88, RZ, RZ, -R88 ;  /* 0x000000ffff587224 */ /* 0x000fe400078e0a58 */
[----:B------:R-:W-:Y:S01]  /*7b30*/  @!P4 IMAD.MOV R79, RZ, RZ, -R79 ;  /* 0x000000ffff4fc224 */ /* 0x000fe200078e0a4f */
[C---:B------:R-:W-:Y:S01]  /*7b40*/  ISETP.GT.U32.AND P3, PT, R3.reuse, R84, PT ;  /* 0x000000540300720c */ /* 0x040fe20003f64070 */
[C---:B------:R-:W-:Y:S01]  /*7b50*/  IMAD R88, R3.reuse, R88, R91 ;  /* 0x0000005803587224 */ /* 0x040fe200078e025b */
[----:B------:R-:W-:Y:S01]  /*7b60*/  ISETP.GT.U32.AND P4, PT, R3, R82, PT ;  /* 0x000000520300720c */ /* 0x000fe20003f84070 */
[----:B------:R-:W-:Y:S01]  /*7b70*/  IMAD.HI.U32 R87, R4, R89, RZ ;  /* 0x0000005904577227 */ /* 0x000fe200078e00ff */
[----:B------:R-:W-:-:S03]  /*7b80*/  IABS R91, R99 ;  /* 0x00000063005b7213 */ /* 0x000fc60000000000 */
[----:B------:R-:W-:Y:S02]  /*7b90*/  @!P2 IMAD.MOV R83, RZ, RZ, -R83 ;  /* 0x000000ffff53a224 */ /* 0x000fe400078e0a53 */
[----:B------:R-:W-:Y:S01]  /*7ba0*/  @!P6 IMAD.IADD R85, R85, 0x1, -R3 ;  /* 0x000000015555e824 */ /* 0x000fe200078e0a03 */
[C---:B------:R-:W-:Y:S01]  /*7bb0*/  ISETP.GT.U32.AND P6, PT, R3.reuse, R88, PT ;  /* 0x000000580300720c */ /* 0x040fe20003fc4070 */
[----:B------:R-:W-:Y:S02]  /*7bc0*/  IMAD.MOV R199, RZ, RZ, -R199 ;  /* 0x000000ffffc77224 */ /* 0x000fe400078e0ac7 */
[--C-:B------:R-:W-:Y:S01]  /*7bd0*/  @!P3 IMAD.IADD R84, R84, 0x1, -R3.reuse ;  /* 0x000000015454b824 */ /* 0x100fe200078e0a03 */
[----:B------:R-:W-:Y:S01]  /*7be0*/  ISETP.GE.AND P3, PT, R92, RZ, PT ;  /* 0x000000ff5c00720c */ /* 0x000fe20003f66270 */
[----:B------:R-:W-:Y:S01]  /*7bf0*/  @!P4 IMAD.IADD R82, R82, 0x1, -R3 ;  /* 0x000000015252c824 */ /* 0x000fe200078e0a03 */
[----:B------:R-:W-:Y:S01]  /*7c00*/  ISETP.GE.AND P4, PT, R90, RZ, PT ;  /* 0x000000ff5a00720c */ /* 0x000fe20003f86270 */
[----:B------:R-:W-:Y:S01]  /*7c10*/  IMAD.MOV R90, RZ, RZ, -R87 ;  /* 0x000000ffff5a7224 */ /* 0x000fe200078e0a57 */
[C---:B------:R-:W-:Y:S01]  /*7c20*/  ISETP.GT.U32.AND P1, PT, R3.reuse, R84, PT ;  /* 0x000000540300720c */ /* 0x040fe20003f24070 */
[----:B------:R-:W-:Y:S01]  /*7c30*/  @!P5 IMAD.MOV R82, RZ, RZ, -R82 ;  /* 0x000000ffff52d224 */ /* 0x000fe200078e0a52 */
[----:B------:R-:W-:Y:S01]  /*7c40*/  IABS R92, R97 ;  /* 0x00000061005c7213 */ /* 0x000fe20000000000 */
[C---:B------:R-:W-:Y:S01]  /*7c50*/  IMAD R87, R3.reuse, R90, R89 ;  /* 0x0000005a03577224 */ /* 0x040fe200078e0259 */
[----:B------:R-:W-:Y:S01]  /*7c60*/  ISETP.GT.U32.AND P5, PT, R3, R86, PT ;  /* 0x000000560300720c */ /* 0x000fe20003fa4070 */
[----:B------:R-:W-:-:S02]  /*7c70*/  @!P6 IMAD.IADD R88, R88, 0x1, -R3 ;  /* 0x000000015858e824 */ /* 0x000fc400078e0a03 */
[----:B------:R-:W-:-:S03]  /*7c80*/  IMAD.HI.U32 R90, R4, R93, RZ ;  /* 0x0000005d045a7227 */ /* 0x000fc600078e00ff */
[----:B------:R-:W-:Y:S01]  /*7c90*/  ISETP.GT.U32.AND P6, PT, R3, R88, PT ;  /* 0x000000580300720c */ /* 0x000fe20003fc4070 */
[----:B------:R-:W-:-:S04]  /*7ca0*/  IMAD.HI.U32 R89, R4, R92, RZ ;  /* 0x0000005c04597227 */ /* 0x000fc800078e00ff */
[----:B------:R-:W-:Y:S01]  /*7cb0*/  @!P1 IMAD.IADD R84, R84, 0x1, -R3 ;  /* 0x0000000154549824 */ /* 0x000fe200078e0a03 */
[C---:B------:R-:W-:Y:S01]  /*7cc0*/  ISETP.GT.U32.AND P1, PT, R3.reuse, R87, PT ;  /* 0x000000570300720c */ /* 0x040fe20003f24070 */
[----:B------:R-:W-:Y:S02]  /*7cd0*/  IMAD.MOV R90, RZ, RZ, -R90 ;  /* 0x000000ffff5a7224 */ /* 0x000fe400078e0a5a */
[----:B------:R-:W-:Y:S02]  /*7ce0*/  IMAD.MOV R89, RZ, RZ, -R89 ;  /* 0x000000ffff597224 */ /* 0x000fe400078e0a59 */
[C---:B------:R-:W-:Y:S02]  /*7cf0*/  IMAD R90, R3.reuse, R90, R93 ;  /* 0x0000005a035a7224 */ /* 0x040fe400078e025d */
[----:B------:R-:W-:Y:S02]  /*7d00*/  IMAD R89, R3, R89, R92 ;  /* 0x0000005903597224 */ /* 0x000fe400078e025c */
[----:B------:R-:W-:-:S02]  /*7d10*/  IMAD.MOV.U32 R92, RZ, RZ, R91 ;  /* 0x000000ffff5c7224 */ /* 0x000fc400078e005b */
[----:B------:R-:W-:Y:S01]  /*7d20*/  @!P3 IMAD.MOV R85, RZ, RZ, -R85 ;  /* 0x000000ffff55b224 */ /* 0x000fe200078e0a55 */
[----:B------:R-:W-:Y:S01]  /*7d30*/  ISETP.GE.AND P3, PT, R96, RZ, PT ;  /* 0x000000ff6000720c */ /* 0x000fe20003f66270 */
[----:B------:R-:W-:Y:S01]  /*7d40*/  @!P6 IMAD.IADD R88, R88, 0x1, -R3 ;  /* 0x000000015858e824 */ /* 0x000fe200078e0a03 */
[----:B------:R-:W-:Y:S01]  /*7d50*/  ISETP.GT.U32.AND P6, PT, R3, R90, PT ;  /* 0x0000005a0300720c */ /* 0x000fe20003fc4070 */
[----:B------:R-:W-:-:S04]  /*7d60*/  IMAD.HI.U32 R91, R4, R92, RZ ;  /* 0x0000005c045b7227 */ /* 0x000fc800078e00ff */
[----:B------:R-:W-:Y:S01]  /*7d70*/  @!P4 IMAD.MOV R84, RZ, RZ, -R84 ;  /* 0x000000ffff54c224 */ /* 0x000fe200078e0a54 */
[----:B------:R-:W-:Y:S01]  /*7d80*/  ISETP.GT.U32.AND P4, PT, R3, R89, PT ;  /* 0x000000590300720c */ /* 0x000fe20003f84070 */
[----:B------:R-:W-:Y:S01]  /*7d90*/  @!P1 IMAD.IADD R87, R87, 0x1, -R3 ;  /* 0x0000000157579824 */ /* 0x000fe200078e0a03 */
[----:B------:R-:W-:Y:S01]  /*7da0*/  ISETP.GE.AND P1, PT, R95, RZ, PT ;  /* 0x000000ff5f00720c */ /* 0x000fe20003f26270 */
[----:B------:R-:W-:Y:S02]  /*7db0*/  IMAD.MOV R91, RZ, RZ, -R91 ;  /* 0x000000ffff5b7224 */ /* 0x000fe400078e0a5b */
[--C-:B------:R-:W-:Y:S01]  /*7dc0*/  @!P5 IMAD.IADD R86, R86, 0x1, -R3.reuse ;  /* 0x000000015656d824 */ /* 0x100fe200078e0a03 */
[----:B------:R-:W-:Y:S01]  /*7dd0*/  ISETP.GE.AND P5, PT, R94, RZ, PT ;  /* 0x000000ff5e00720c */ /* 0x000fe20003fa6270 */
[C---:B------:R-:W-:Y:S01]  /*7de0*/  IMAD R91, R3.reuse, R91, R92 ;  /* 0x0000005b035b7224 */ /* 0x040fe200078e025c */
[C---:B------:R-:W-:Y:S01]  /*7df0*/  ISETP.GT.U32.AND P2, PT, R3.reuse, R87, PT ;  /* 0x000000570300720c */ /* 0x040fe20003f44070 */
[----:B------:R-:W-:Y:S01]  /*7e00*/  @!P3 IMAD.MOV R88, RZ, RZ, -R88 ;  /* 0x000000ffff58b224 */ /* 0x000fe200078e0a58 */
[----:B------:R-:W-:Y:S01]  /*7e10*/  IADD3 R94, R206, 0x95, RZ ;  /* 0x00000095ce5e7810 */ /* 0x000fe20007ffe0ff */
[--C-:B------:R-:W-:Y:S01]  /*7e20*/  @!P6 IMAD.IADD R90, R90, 0x1, -R3.reuse ;  /* 0x000000015a5ae824 */ /* 0x100fe200078e0a03 */
[----:B------:R-:W-:Y:S01]  /*7e30*/  ISETP.GT.U32.AND P3, PT, R3, R91, PT ;  /* 0x0000005b0300720c */ /* 0x000fe20003f64070 */
[----:B------:R-:W-:Y:S01]  /*7e40*/  @!P4 IMAD.IADD R89, R89, 0x1, -R3 ;  /* 0x000000015959c824 */ /* 0x000fe200078e0a03 */
[----:B------:R-:W-:Y:S01]  /*7e50*/  IABS R93, R94 ;  /* 0x0000005e005d7213 */ /* 0x000fe20000000000 */
[C---:B------:R-:W-:Y:S01]  /*7e60*/  IMAD R211, R3.reuse, R199, R211 ;  /* 0x000000c703d37224 */ /* 0x040fe200078e02d3 */
[C---:B------:R-:W-:Y:S01]  /*7e70*/  ISETP.GT.U32.AND P6, PT, R3.reuse, R90, PT ;  /* 0x0000005a0300720c */ /* 0x040fe20003fc4070 */
[----:B-1----:R-:W-:Y:S01]  /*7e80*/  IMAD.MOV.U32 R43, RZ, RZ, c[0x0][0x188] ;  /* 0x00006200ff2b7624 */ /* 0x002fe200078e00ff */
[----:B------:R-:W-:Y:S01]  /*7e90*/  ISETP.GT.U32.AND P4, PT, R3, R89, PT ;  /* 0x000000590300720c */ /* 0x000fe20003f84070 */
[----:B------:R-:W-:-:S04]  /*7ea0*/  IMAD.HI.U32 R92, R4, R93, RZ ;  /* 0x0000005d045c7227 */ /* 0x000fc800078e00ff */
[----:B------:R-:W-:Y:S01]  /*7eb0*/  @!P2 IMAD.IADD R87, R87, 0x1, -R3 ;  /* 0x000000015757a824 */ /* 0x000fe200078e0a03 */
[----:B------:R-:W-:Y:S01]  /*7ec0*/  ISETP.GE.AND P2, PT, R98, RZ, PT ;  /* 0x000000ff6200720c */ /* 0x000fe20003f46270 */
[----:B------:R-:W-:Y:S01]  /*7ed0*/  IMAD.MOV R92, RZ, RZ, -R92 ;  /* 0x000000ffff5c7224 */ /* 0x000fe200078e0a5c */
[----:B------:R-:W-:Y:S01]  /*7ee0*/  IABS R98, R102 ;  /* 0x0000006600627213 */ /* 0x000fe20000000000 */
[----:B------:R-:W-:Y:S01]  /*7ef0*/  @!P1 IMAD.MOV R87, RZ, RZ, -R87 ;  /* 0x000000ffff579224 */ /* 0x000fe200078e0a57 */
[----:B------:R-:W-:Y:S01]  /*7f00*/  ISETP.GE.AND P1, PT, R99, RZ, PT ;  /* 0x000000ff6300720c */ /* 0x000fe20003f26270 */
[----:B------:R-:W-:Y:S01]  /*7f10*/  IMAD R92, R3, R92, R93 ;  /* 0x0000005c035c7224 */ /* 0x000fe200078e025d */
[----:B------:R-:W-:Y:S01]  /*7f20*/  IADD3 R99, R206, 0x96, RZ ;  /* 0x00000096ce637810 */ /* 0x000fe20007ffe0ff */
[--C-:B------:R-:W-:Y:S02]  /*7f30*/  @!P3 IMAD.IADD R91, R91, 0x1, -R3.reuse ;  /* 0x000000015b5bb824 */ /* 0x100fe400078e0a03 */
[----:B------:R-:W-:Y:S01]  /*7f40*/  @!P5 IMAD.MOV R86, RZ, RZ, -R86 ;  /* 0x000000ffff56d224 */ /* 0x000fe200078e0a56 */
[----:B------:R-:W-:Y:S01]  /*7f50*/  ISETP.GE.AND P5, PT, R97, RZ, PT ;  /* 0x000000ff6100720c */ /* 0x000fe20003fa6270 */
[--C-:B------:R-:W-:Y:S01]  /*7f60*/  @!P6 IMAD.IADD R90, R90, 0x1, -R3.reuse ;  /* 0x000000015a5ae824 */ /* 0x100fe200078e0a03 */
[----:B------:R-:W-:Y:S01]  /*7f70*/  IABS R95, R99 ;  /* 0x00000063005f7213 */ /* 0x000fe20000000000 */
[----:B------:R-:W-:Y:S01]  /*7f80*/  @!P4 IMAD.IADD R89, R89, 0x1, -R3 ;  /* 0x000000015959c824 */ /* 0x000fe200078e0a03 */
[----:B------:R-:W-:Y:S01]  /*7f90*/  IABS R97, R100 ;  /* 0x0000006400617213 */ /* 0x000fe20000000000 */
[----:B------:R-:W-:Y:S01]  /*7fa0*/  @!P2 IMAD.MOV R90, RZ, RZ, -R90 ;  /* 0x000000ffff5aa224 */ /* 0x000fe200078e0a5a */
[C---:B------:R-:W-:Y:S01]  /*7fb0*/  ISETP.GT.U32.AND P3, PT, R3.reuse, R91, PT ;  /* 0x0000005b0300720c */ /* 0x040fe20003f64070 */
[----:B------:R-:W-:Y:S01]  /*7fc0*/  IMAD.HI.U32 R93, R4, R95, RZ ;  /* 0x0000005f045d7227 */ /* 0x000fe200078e00ff */
[----:B------:R-:W-:-:S02]  /*7fd0*/  ISETP.GT.U32.AND P6, PT, R3, R92, PT ;  /* 0x0000005c0300720c */ /* 0x000fc40003fc4070 */
[----:B------:R-:W-:Y:S01]  /*7fe0*/  ISETP.GE.AND P4, PT, R94, RZ, PT ;  /* 0x000000ff5e00720c */ /* 0x000fe20003f86270 */
[----:B------:R-:W-:Y:S01]  /*7ff0*/  IMAD.HI.U32 R94, R4, R97, RZ ;  /* 0x00000061045e7227 */ /* 0x000fe200078e00ff */
[----:B------:R-:W-:Y:S02]  /*8000*/  ISETP.GE.AND P2, PT, R100, RZ, PT ;  /* 0x000000ff6400720c */ /* 0x000fe40003f46270 */
[----:B------:R-:W-:Y:S01]  /*8010*/  IABS R100, R104 ;  /* 0x0000006800647213 */ /* 0x000fe20000000000 */
[----:B------:R-:W-:Y:S02]  /*8020*/  IMAD.MOV R96, RZ, RZ, -R93 ;  /* 0x000000ffff607224 */ /* 0x000fe400078e0a5d */
[----:B------:R-:W-:Y:S02]  /*8030*/  IMAD.MOV R94, RZ, RZ, -R94 ;  /* 0x000000ffff5e7224 */ /* 0x000fe400078e0a5e */
[C---:B------:R-:W-:Y:S02]  /*8040*/  IMAD R93, R3.reuse, R96, R95 ;  /* 0x00000060035d7224 */ /* 0x040fe400078e025f */
[----:B------:R-:W-:-:S02]  /*8050*/  IMAD R94, R3, R94, R97 ;  /* 0x0000005e035e7224 */ /* 0x000fc400078e0261 */
[--C-:B------:R-:W-:Y:S01]  /*8060*/  @!P3 IMAD.IADD R91, R91, 0x1, -R3.reuse ;  /* 0x000000015b5bb824 */ /* 0x100fe200078e0a03 */
[C---:B------:R-:W-:Y:S01]  /*8070*/  ISETP.GT.U32.AND P3, PT, R3.reuse, R93, PT ;  /* 0x0000005d0300720c */ /* 0x040fe20003f64070 */
[----:B------:R-:W-:Y:S02]  /*8080*/  @!P6 IMAD.IADD R92, R92, 0x1, -R3 ;  /* 0x000000015c5ce824 */ /* 0x000fe400078e0a03 */
[----:B------:R-:W-:Y:S01]  /*8090*/  @!P1 IMAD.MOV R91, RZ, RZ, -R91 ;  /* 0x000000ffff5b9224 */ /* 0x000fe200078e0a5b */
[C---:B------:R-:W-:Y:S01]  /*80a0*/  ISETP.GT.U32.AND P1, PT, R3.reuse, R94, PT ;  /* 0x0000005e0300720c */ /* 0x040fe20003f24070 */
[----:B------:R-:W-:Y:S01]  /*80b0*/  IMAD.HI.U32 R95, R4, R98, RZ ;  /* 0x00000062045f7227 */ /* 0x000fe200078e00ff */
[----:B------:R-:W-:-:S03]  /*80c0*/  ISETP.GT.U32.AND P6, PT, R3, R92, PT ;  /* 0x0000005c0300720c */ /* 0x000fc60003fc4070 */
[----:B------:R-:W-:Y:S02]  /*80d0*/  IMAD.MOV R95, RZ, RZ, -R95 ;  /* 0x000000ffff5f7224 */ /* 0x000fe400078e0a5f */
[----:B------:R-:W-:Y:S01]  /*80e0*/  @!P5 IMAD.MOV R89, RZ, RZ, -R89 ;  /* 0x000000ffff59d224 */ /* 0x000fe200078e0a59 */
[----:B------:R-:W-:Y:S01]  /*80f0*/  ISETP.GE.AND P5, PT, R99, RZ, PT ;  /* 0x000000ff6300720c */ /* 0x000fe20003fa6270 */
[----:B------:R-:W-:Y:S01]  /*8100*/  IMAD R95, R3, R95, R98 ;  /* 0x0000005f035f7224 */ /* 0x000fe200078e0262 */
[----:B------:R-:W-:Y:S01]  /*8110*/  IABS R99, R103 ;  /* 0x0000006700637213 */ /* 0x000fe20000000000 */
[--C-:B------:R-:W-:Y:S02]  /*8120*/  @!P3 IMAD.IADD R93, R93, 0x1, -R3.reuse ;  /* 0x000000015d5db824 */ /* 0x100fe400078e0a03 */
[--C-:B------:R-:W-:Y:S02]  /*8130*/  @!P1 IMAD.IADD R94, R94, 0x1, -R3.reuse ;  /* 0x000000015e5e9824 */ /* 0x100fe400078e0a03 */
[----:B------:R-:W-:Y:S01]  /*8140*/  @!P6 IMAD.IADD R92, R92, 0x1, -R3 ;  /* 0x000000015c5ce824 */ /* 0x000fe200078e0a03 */
[C---:B------:R-:W-:Y:S01]  /*8150*/  ISETP.GT.U32.AND P6, PT, R3.reuse, R95, PT ;  /* 0x0000005f0300720c */ /* 0x040fe20003fc4070 */
[----:B------:R-:W-:Y:S01]  /*8160*/  IMAD.HI.U32 R96, R4, R99, RZ ;  /* 0x0000006304607227 */ /* 0x000fe200078e00ff */
[----:B------:R-:W-:-:S02]  /*8170*/  ISETP.GT.U32.AND P3, PT, R3, R93, PT ;  /* 0x0000005d0300720c */ /* 0x000fc40003f64070 */
[----:B------:R-:W-:Y:S01]  /*8180*/  ISETP.GT.U32.AND P1, PT, R3, R94, PT ;  /* 0x0000005e0300720c */ /* 0x000fe20003f24070 */
[----:B------:R-:W-:-:S04]  /*8190*/  IMAD.HI.U32 R97, R4, R100, RZ ;  /* 0x0000006404617227 */ /* 0x000fc800078e00ff */
[----:B------:R-:W-:Y:S02]  /*81a0*/  IMAD.MOV R96, RZ, RZ, -R96 ;  /* 0x000000ffff607224 */ /* 0x000fe400078e0a60 */
[----:B------:R-:W-:Y:S02]  /*81b0*/  IMAD.MOV R97, RZ, RZ, -R97 ;  /* 0x000000ffff617224 */ /* 0x000fe400078e0a61 */
[----:B------:R-:W-:Y:S02]  /*81c0*/  @!P6 IMAD.IADD R95, R95, 0x1, -R3 ;  /* 0x000000015f5fe824 */ /* 0x000fe400078e0a03 */
[----:B------:R-:W-:Y:S02]  /*81d0*/  IMAD R96, R3, R96, R99 ;  /* 0x0000006003607224 */ /* 0x000fe400078e0263 */
[--C-:B------:R-:W-:Y:S01]  /*81e0*/  @!P3 IMAD.IADD R93, R93, 0x1, -R3.reuse ;  /* 0x000000015d5db824 */ /* 0x100fe200078e0a03 */
[C---:B------:R-:W-:Y:S01]  /*81f0*/  ISETP.GT.U32.AND P6, PT, R3.reuse, R95, PT ;  /* 0x0000005f0300720c */ /* 0x040fe20003fc4070 */
[----:B------:R-:W-:Y:S01]  /*8200*/  IMAD R97, R3, R97, R100 ;  /* 0x0000006103617224 */ /* 0x000fe200078e0264 */
[----:B------:R-:W-:Y:S01]  /*8210*/  ISETP.GE.AND P3, PT, R103, RZ, PT ;  /* 0x000000ff6700720c */ /* 0x000fe20003f66270 */
[----:B------:R-:W-:Y:S01]  /*8220*/  @!P1 IMAD.IADD R94, R94, 0x1, -R3 ;  /* 0x000000015e5e9824 */ /* 0x000fe200078e0a03 */
[----:B------:R-:W-:Y:S01]  /*8230*/  ISETP.GT.U32.AND P1, PT, R3, R96, PT ;  /* 0x000000600300720c */ /* 0x000fe20003f24070 */
[----:B------:R-:W-:Y:S01]  /*8240*/  IMAD.HI.U32 R98, R4, R101, RZ ;  /* 0x0000006504627227 */ /* 0x000fe200078e00ff */
[----:B------:R-:W-:-:S03]  /*8250*/  IABS R103, R107 ;  /* 0x0000006b00677213 */ /* 0x000fc60000000000 */
[----:B------:R-:W-:Y:S01]  /*8260*/  @!P5 IMAD.MOV R93, RZ, RZ, -R93 ;  /* 0x000000ffff5dd224 */ /* 0x000fe200078e0a5d */
[----:B------:R-:W-:Y:S01]  /*8270*/  ISETP.GT.U32.AND P5, PT, R3, R97, PT ;  /* 0x000000610300720c */ /* 0x000fe20003fa4070 */
[----:B------:R-:W-:Y:S02]  /*8280*/  IMAD.MOV R98, RZ, RZ, -R98 ;  /* 0x000000ffff627224 */ /* 0x000fe400078e0a62 */
[----:B------:R-:W-:Y:S02]  /*8290*/  @!P6 IMAD.IADD R95, R95, 0x1, -R3 ;  /* 0x000000015f5fe824 */ /* 0x000fe400078e0a03 */
[----:B------:R-:W-:Y:S01]  /*82a0*/  IMAD R98, R3, R98, R101 ;  /* 0x0000006203627224 */ /* 0x000fe200078e0265 */
[----:B------:R-:W-:Y:S01]  /*82b0*/  IABS R101, R106 ;  /* 0x0000006a00657213 */ /* 0x000fe20000000000 */
[----:B------:R-:W-:Y:S01]  /*82c0*/  @!P1 IMAD.IADD R96, R96, 0x1, -R3 ;  /* 0x0000000160609824 */ /* 0x000fe200078e0a03 */
[----:B------:R-:W-:Y:S01]  /*82d0*/  ISETP.GE.AND P1, PT, R105, RZ, PT ;  /* 0x000000ff6900720c */ /* 0x000fe20003f26270 */
[----:B------:R-:W-:Y:S01]  /*82e0*/  @!P4 IMAD.MOV R92, RZ, RZ, -R92 ;  /* 0x000000ffff5cc224 */ /* 0x000fe200078e0a5c */
[----:B------:R-:W-:Y:S01]  /*82f0*/  ISETP.GT.U32.AND P6, PT, R3, R98, PT ;  /* 0x000000620300720c */ /* 0x000fe20003fc4070 */
[----:B------:R-:W-:Y:S01]  /*8300*/  IMAD.HI.U32 R99, R4, R101, RZ ;  /* 0x0000006504637227 */ /* 0x000fe200078e00ff */
[----:B------:R-:W-:-:S02]  /*8310*/  ISETP.GE.AND P4, PT, R102, RZ, PT ;  /* 0x000000ff6600720c */ /* 0x000fc40003f86270 */
[----:B------:R-:W-:Y:S01]  /*8320*/  IABS R105, R109 ;  /* 0x0000006d00697213 */ /* 0x000fe20000000000 */
[----:B------:R-:W-:Y:S01]  /*8330*/  @!P5 IMAD.IADD R97, R97, 0x1, -R3 ;  /* 0x000000016161d824 */ /* 0x000fe200078e0a03 */
[----:B------:R-:W-:Y:S01]  /*8340*/  ISETP.GT.U32.AND P5, PT, R3, R96, PT ;  /* 0x000000600300720c */ /* 0x000fe20003fa4070 */
[----:B------:R-:W-:Y:S02]  /*8350*/  IMAD.MOV R102, RZ, RZ, -R99 ;  /* 0x000000ffff667224 */ /* 0x000fe400078e0a63 */
[----:B------:R-:W-:-:S04]  /*8360*/  IMAD.HI.U32 R100, R4, R103, RZ ;  /* 0x0000006704647227 */ /* 0x000fc800078e00ff */
[----:B------:R-:W-:Y:S01]  /*8370*/  @!P6 IMAD.IADD R98, R98, 0x1, -R3 ;  /* 0x000000016262e824 */ /* 0x000fe200078e0a03 */
[C---:B------:R-:W-:Y:S01]  /*8380*/  ISETP.GT.U32.AND P6, PT, R3.reuse, R97, PT ;  /* 0x000000610300720c */ /* 0x040fe20003fc4070 */
[C---:B------:R-:W-:Y:S02]  /*8390*/  IMAD R99, R3.reuse, R102, R101 ;  /* 0x0000006603637224 */ /* 0x040fe400078e0265 */
[----:B------:R-:W-:Y:S02]  /*83a0*/  IMAD.MOV R100, RZ, RZ, -R100 ;  /* 0x000000ffff647224 */ /* 0x000fe400078e0a64 */
[----:B------:R-:W-:Y:S01]  /*83b0*/  @!P5 IMAD.IADD R96, R96, 0x1, -R3 ;  /* 0x000000016060d824 */ /* 0x000fe200078e0a03 */
[C---:B------:R-:W-:Y:S01]  /*83c0*/  ISETP.GT.U32.AND P5, PT, R3.reuse, R99, PT ;  /* 0x000000630300720c */ /* 0x040fe20003fa4070 */
[----:B------:R-:W-:Y:S01]  /*83d0*/  IMAD R100, R3, R100, R103 ;  /* 0x0000006403647224 */ /* 0x000fe200078e0267 */
[----:B------:R-:W-:Y:S01]  /*83e0*/  IABS R103, R110 ;  /* 0x0000006e00677213 */ /* 0x000fe20000000000 */
[----:B------:R-:W-:Y:S01]  /*83f0*/  @!P2 IMAD.MOV R94, RZ, RZ, -R94 ;  /* 0x000000ffff5ea224 */ /* 0x000fe200078e0a5e */
[----:B------:R-:W-:Y:S01]  /*8400*/  ISETP.GE.AND P2, PT, R104, RZ, PT ;  /* 0x000000ff6800720c */ /* 0x000fe20003f46270 */
[----:B------:R-:W-:Y:S01]  /*8410*/  @!P3 IMAD.MOV R96, RZ, RZ, -R96 ;  /* 0x000000ffff60b224 */ /* 0x000fe200078e0a60 */
[----:B------:R-:W-:Y:S01]  /*8420*/  IABS R104, R108 ;  /* 0x0000006c00687213 */ /* 0x000fe20000000000 */
[----:B------:R-:W-:Y:S01]  /*8430*/  @!P6 IMAD.IADD R97, R97, 0x1, -R3 ;  /* 0x000000016161e824 */ /* 0x000fe200078e0a03 */
[----:B------:R-:W-:Y:S01]  /*8440*/  ISETP.GT.U32.AND P6, PT, R3, R100, PT ;  /* 0x000000640300720c */ /* 0x000fe20003fc4070 */
[----:B------:R-:W-:-:S04]  /*8450*/  IMAD.HI.U32 R102, R4, R105, RZ ;  /* 0x0000006904667227 */ /* 0x000fc800078e00ff */
[----:B------:R-:W-:Y:S01]  /*8460*/  @!P5 IMAD.IADD R99, R99, 0x1, -R3 ;  /* 0x000000016363d824 */ /* 0x000fe200078e0a03 */
[----:B------:R-:W-:Y:S01]  /*8470*/  ISETP.GE.AND P5, PT, R107, RZ, PT ;  /* 0x000000ff6b00720c */ /* 0x000fe20003fa6270 */
[----:B------:R-:W-:Y:S01]  /*8480*/  IMAD.HI.U32 R101, R4, R104, RZ ;  /* 0x0000006804657227 */ /* 0x000fe200078e00ff */
[----:B------:R-:W-:Y:S02]  /*8490*/  IABS R107, R113 ;  /* 0x00000071006b7213 */ /* 0x000fe40000000000 */
[C---:B------:R-:W-:Y:S01]  /*84a0*/  ISETP.GT.U32.AND P3, PT, R3.reuse, R99, PT ;  /* 0x000000630300720c */ /* 0x040fe20003f64070 */
[----:B------:R-:W-:Y:S02]  /*84b0*/  IMAD.MOV R101, RZ, RZ, -R101 ;  /* 0x000000ffff657224 */ /* 0x000fe400078e0a65 */
[----:B------:R-:W-:Y:S01]  /*84c0*/  @!P4 IMAD.MOV R95, RZ, RZ, -R95 ;  /* 0x000000ffff5fc224 */ /* 0x000fe200078e0a5f */
[----:B------:R-:W-:Y:S01]  /*84d0*/  ISETP.GT.U32.AND P4, PT, R3, R98, PT ;  /* 0x000000620300720c */ /* 0x000fe20003f84070 */
[----:B------:R-:W-:-:S02]  /*84e0*/  IMAD.MOV R102, RZ, RZ, -R102 ;  /* 0x000000ffff667224 */ /* 0x000fc400078e0a66 */
[----:B------:R-:W-:Y:S02]  /*84f0*/  @!P6 IMAD.IADD R100, R100, 0x1, -R3 ;  /* 0x000000016464e824 */ /* 0x000fe400078e0a03 */
[C---:B------:R-:W-:Y:S02]  /*8500*/  IMAD R101, R3.reuse, R101, R104 ;  /* 0x0000006503657224 */ /* 0x040fe400078e0268 */
[----:B------:R-:W-:Y:S01]  /*8510*/  IMAD.MOV.U32 R104, RZ, RZ, R103 ;  /* 0x000000ffff687224 */ /* 0x000fe200078e0067 */
[C---:B------:R-:W-:Y:S01]  /*8520*/  ISETP.GT.U32.AND P6, PT, R3.reuse, R100, PT ;  /* 0x000000640300720c */ /* 0x040fe20003fc4070 */
[----:B------:R-:W-:Y:S02]  /*8530*/  IMAD R102, R3, R102, R105 ;  /* 0x0000006603667224 */ /* 0x000fe400078e0269 */
[----:B------:R-:W-:-:S04]  /*8540*/  IMAD.HI.U32 R103, R4, R104, RZ ;  /* 0x0000006804677227 */ /* 0x000fc800078e00ff */
[----:B------:R-:W-:Y:S01]  /*8550*/  @!P3 IMAD.IADD R99, R99, 0x1, -R3 ;  /* 0x000000016363b824 */ /* 0x000fe200078e0a03 */
[C---:B------:R-:W-:Y:S01]  /*8560*/  ISETP.GT.U32.AND P3, PT, R3.reuse, R102, PT ;  /* 0x000000660300720c */ /* 0x040fe20003f64070 */
[----:B------:R-:W-:Y:S02]  /*8570*/  IMAD.MOV R103, RZ, RZ, -R103 ;  /* 0x000000ffff677224 */ /* 0x000fe400078e0a67 */
[--C-:B------:R-:W-:Y:S01]  /*8580*/  @!P4 IMAD.IADD R98, R98, 0x1, -R3.reuse ;  /* 0x000000016262c824 */ /* 0x100fe200078e0a03 */
[----:B------:R-:W-:Y:S01]  /*8590*/  ISETP.GE.AND P4, PT, R106, RZ, PT ;  /* 0x000000ff6a00720c */ /* 0x000fe20003f86270 */
[C---:B------:R-:W-:Y:S01]  /*85a0*/  IMAD R103, R3.reuse, R103, R104 ;  /* 0x0000006703677224 */ /* 0x040fe200078e0268 */
[----:B------:R-:W-:Y:S01]  /*85b0*/  IABS R106, R111 ;  /* 0x0000006f006a7213 */ /* 0x000fe20000000000 */
[----:B------:R-:W-:Y:S02]  /*85c0*/  @!P6 IMAD.IADD R100, R100, 0x1, -R3 ;  /* 0x000000016464e824 */ /* 0x000fe400078e0a03 */
[----:B------:R-:W-:Y:S01]  /*85d0*/  @!P2 IMAD.MOV R97, RZ, RZ, -R97 ;  /* 0x000000ffff61a224 */ /* 0x000fe200078e0a61 */
[C---:B------:R-:W-:Y:S01]  /*85e0*/  ISETP.GT.U32.AND P6, PT, R3.reuse, R103, PT ;  /* 0x000000670300720c */ /* 0x040fe20003fc4070 */
[----:B------:R-:W-:Y:S01]  /*85f0*/  IMAD.HI.U32 R104, R4, R106, RZ ;  /* 0x0000006a04687227 */ /* 0x000fe200078e00ff */
[----:B------:R-:W-:-:S03]  /*8600*/  ISETP.GT.U32.AND P2, PT, R3, R101, PT ;  /* 0x000000650300720c */ /* 0x000fc60003f44070 */
[----:B------:R-:W-:Y:S02]  /*8610*/  @!P3 IMAD.IADD R102, R102, 0x1, -R3 ;  /* 0x000000016666b824 */ /* 0x000fe400078e0a03 */
[----:B------:R-:W-:Y:S02]  /*8620*/  @!P4 IMAD.MOV R99, RZ, RZ, -R99 ;  /* 0x000000ffff63c224 */ /* 0x000fe400078e0a63 */
[----:B------:R-:W-:Y:S01]  /*8630*/  IMAD.MOV R104, RZ, RZ, -R104 ;  /* 0x000000ffff687224 */ /* 0x000fe200078e0a68 */
[----:B------:R-:W-:Y:S01]  /*8640*/  ISETP.GT.U32.AND P4, PT, R3, R102, PT ;  /* 0x000000660300720c */ /* 0x000fe20003f84070 */
[----:B------:R-:W-:-:S04]  /*8650*/  IMAD.HI.U32 R105, R4, R107, RZ ;  /* 0x0000006b04697227 */ /* 0x000fc800078e00ff */
[--C-:B------:R-:W-:Y:S02]  /*8660*/  @!P6 IMAD.IADD R103, R103, 0x1, -R3.reuse ;  /* 0x000000016767e824 */ /* 0x100fe400078e0a03 */
[--C-:B------:R-:W-:Y:S01]  /*8670*/  @!P2 IMAD.IADD R101, R101, 0x1, -R3.reuse ;  /* 0x000000016565a824 */ /* 0x100fe200078e0a03 */
[----:B------:R-:W-:Y:S01]  /*8680*/  ISETP.GE.AND P2, PT, R109, RZ, PT ;  /* 0x000000ff6d00720c */ /* 0x000fe20003f46270 */
[C---:B------:R-:W-:Y:S01]  /*8690*/  IMAD R104, R3.reuse, R104, R106 ;  /* 0x0000006803687224 */ /* 0x040fe200078e026a */
[----:B------:R-:W-:Y:S01]  /*86a0*/  IABS R109, R114 ;  /* 0x00000072006d7213 */ /* 0x000fe20000000000 */
[----:B------:R-:W-:Y:S01]  /*86b0*/  @!P1 IMAD.MOV R98, RZ, RZ, -R98 ;  /* 0x000000ffff629224 */ /* 0x000fe200078e0a62 */
[C---:B------:R-:W-:Y:S01]  /*86c0*/  ISETP.GT.U32.AND P6, PT, R3.reuse, R103, PT ;  /* 0x000000670300720c */ /* 0x040fe20003fc4070 */
[----:B------:R-:W-:Y:S01]  /*86d0*/  @!P4 IMAD.IADD R102, R102, 0x1, -R3 ;  /* 0x000000016666c824 */ /* 0x000fe200078e0a03 */
[----:B------:R-:W-:Y:S01]  /*86e0*/  ISETP.GE.AND P1, PT, R108, RZ, PT ;  /* 0x000000ff6c00720c */ /* 0x000fe20003f26270 */
[----:B------:R-:W-:Y:S01]  /*86f0*/  IMAD.MOV R108, RZ, RZ, -R105 ;  /* 0x000000ffff6c7224 */ /* 0x000fe200078e0a69 */
[C---:B------:R-:W-:Y:S01]  /*8700*/  ISETP.GT.U32.AND P4, PT, R3.reuse, R104, PT ;  /* 0x000000680300720c */ /* 0x040fe20003f84070 */
[----:B------:R-:W-:Y:S01]  /*8710*/  IMAD.HI.U32 R106, R4, R109, RZ ;  /* 0x0000006d046a7227 */ /* 0x000fe200078e00ff */
[----:B------:R-:W-:-:S03]  /*8720*/  ISETP.GT.U32.AND P3, PT, R3, R101, PT ;  /* 0x000000650300720c */ /* 0x000fc60003f64070 */
[----:B------:R-:W-:Y:S02]  /*8730*/  IMAD R105, R3, R108, R107 ;  /* 0x0000006c03697224 */ /* 0x000fe400078e026b */
[----:B------:R-:W-:Y:S02]  /*8740*/  IMAD.MOV R106, RZ, RZ, -R106 ;  /* 0x000000ffff6a7224 */ /* 0x000fe400078e0a6a */
[----:B------:R-:W-:Y:S01]  /*8750*/  @!P6 IMAD.IADD R103, R103, 0x1, -R3 ;  /* 0x000000016767e824 */ /* 0x000fe200078e0a03 */
[C---:B------:R-:W-:Y:S01]  /*8760*/  ISETP.GT.U32.AND P6, PT, R3.reuse, R105, PT ;  /* 0x000000690300720c */ /* 0x040fe20003fc4070 */
[----:B------:R-:W-:Y:S02]  /*8770*/  IMAD R106, R3, R106, R109 ;  /* 0x0000006a036a7224 */ /* 0x000fe400078e026d */
[----:B------:R-:W-:Y:S01]  /*8780*/  @!P5 IMAD.MOV R100, RZ, RZ, -R100 ;  /* 0x000000ffff64d224 */ /* 0x000fe200078e0a64 */
[----:B------:R-:W-:Y:S01]  /*8790*/  ISETP.GE.AND P5, PT, R110, RZ, PT ;  /* 0x000000ff6e00720c */ /* 0x000fe20003fa6270 */
[--C-:B------:R-:W-:Y:S01]  /*87a0*/  @!P4 IMAD.IADD R104, R104, 0x1, -R3.reuse ;  /* 0x000000016868c824 */ /* 0x100fe200078e0a03 */
[----:B------:R-:W-:Y:S01]  /*87b0*/  IABS R110, R115 ;  /* 0x00000073006e7213 */ /* 0x000fe20000000000 */
[----:B------:R-:W-:Y:S01]  /*87c0*/  @!P3 IMAD.IADD R101, R101, 0x1, -R3 ;  /* 0x000000016565b824 */ /* 0x000fe200078e0a03 */
[----:B------:R-:W-:Y:S01]  /*87d0*/  ISETP.GT.U32.AND P4, PT, R3, R106, PT ;  /* 0x0000006a0300720c */ /* 0x000fe20003f84070 */
[----:B------:R-:W-:Y:S01]  /*87e0*/  IMAD.HI.U32 R109, R4, R112, RZ ;  /* 0x00000070046d7227 */ /* 0x000fe200078e00ff */
[----:B------:R-:W-:-:S02]  /*87f0*/  ISETP.GE.AND P3, PT, R111, RZ, PT ;  /* 0x000000ff6f00720c */ /* 0x000fc40003f66270 */
[----:B------:R-:W-:Y:S01]  /*8800*/  IABS R111, R116 ;  /* 0x00000074006f7213 */ /* 0x000fe20000000000 */
[----:B------:R-:W-:-:S04]  /*8810*/  IMAD.HI.U32 R107, R4, R110, RZ ;  /* 0x0000006e046b7227 */ /* 0x000fc800078e00ff */
[----:B------:R-:W-:Y:S01]  /*8820*/  @!P1 IMAD.MOV R101, RZ, RZ, -R101 ;  /* 0x000000ffff659224 */ /* 0x000fe200078e0a65 */
[----:B------:R-:W-:Y:S01]  /*8830*/  ISETP.GT.U32.AND P1, PT, R3, R104, PT ;  /* 0x000000680300720c */ /* 0x000fe20003f24070 */
[----:B------:R-:W-:Y:S02]  /*8840*/  IMAD.MOV R107, RZ, RZ, -R107 ;  /* 0x000000ffff6b7224 */ /* 0x000fe400078e0a6b */
[----:B------:R-:W-:Y:S01]  /*8850*/  @!P6 IMAD.IADD R105, R105, 0x1, -R3 ;  /* 0x000000016969e824 */ /* 0x000fe200078e0a03 */
[----:B------:R-:W-:Y:S01]  /*8860*/  ISETP.GE.AND P6, PT, R113, RZ, PT ;  /* 0x000000ff7100720c */ /* 0x000fe20003fc6270 */
[----:B------:R-:W-:Y:S01]  /*8870*/  IMAD.HI.U32 R108, R4, R111, RZ ;  /* 0x0000006f046c7227 */ /* 0x000fe200078e00ff */
[----:B------:R-:W-:-:S03]  /*8880*/  IABS R113, R119 ;  /* 0x0000007700717213 */ /* 0x000fc60000000000 */
[C---:B------:R-:W-:Y:S01]  /*8890*/  IMAD R107, R3.reuse, R107, R110 ;  /* 0x0000006b036b7224 */ /* 0x040fe200078e026e */
[----:B------:R-:W-:Y:S01]  /*88a0*/  IABS R110, R118 ;  /* 0x00000076006e7213 */ /* 0x000fe20000000000 */
[----:B------:R-:W-:Y:S02]  /*88b0*/  IMAD.MOV R108, RZ, RZ, -R108 ;  /* 0x000000ffff6c7224 */ /* 0x000fe400078e0a6c */
[----:B------:R-:W-:Y:S01]  /*88c0*/  @!P4 IMAD.IADD R106, R106, 0x1, -R3 ;  /* 0x000000016a6ac824 */ /* 0x000fe200078e0a03 */
[C---:B------:R-:W-:Y:S01]  /*88d0*/  ISETP.GT.U32.AND P4, PT, R3.reuse, R105, PT ;  /* 0x000000690300720c */ /* 0x040fe20003f84070 */
[C---:B------:R-:W-:Y:S02]  /*88e0*/  IMAD R108, R3.reuse, R108, R111 ;  /* 0x0000006c036c7224 */ /* 0x040fe400078e026f */
[----:B------:R-:W-:Y:S01]  /*88f0*/  @!P5 IMAD.MOV R103, RZ, RZ, -R103 ;  /* 0x000000ffff67d224 */ /* 0x000fe200078e0a67 */
[----:B------:R-:W-:Y:S01]  /*8900*/  ISETP.GT.U32.AND P5, PT, R3, R107, PT ;  /* 0x0000006b0300720c */ /* 0x000fe20003fa4070 */
[----:B------:R-:W-:-:S02]  /*8910*/  IMAD.MOV R109, RZ, RZ, -R109 ;  /* 0x000000ffff6d7224 */ /* 0x000fc400078e0a6d */
[--C-:B------:R-:W-:Y:S01]  /*8920*/  @!P1 IMAD.IADD R104, R104, 0x1, -R3.reuse ;  /* 0x0000000168689824 */ /* 0x100fe200078e0a03 */
[C---:B------:R-:W-:Y:S01]  /*8930*/  ISETP.GT.U32.AND P1, PT, R3.reuse, R108, PT ;  /* 0x0000006c0300720c */ /* 0x040fe20003f24070 */
[----:B------:R-:W-:Y:S02]  /*8940*/  IMAD R109, R3, R109, R112 ;  /* 0x0000006d036d7224 */ /* 0x000fe400078e0270 */
[----:B------:R-:W-:Y:S02]  /*8950*/  IMAD.MOV.U32 R111, RZ, RZ, R110 ;  /* 0x000000ffff6f7224 */ /* 0x000fe400078e006e */
[----:B------:R-:W-:Y:S01]  /*8960*/  @!P4 IMAD.IADD R105, R105, 0x1, -R3 ;  /* 0x000000016969c824 */ /* 0x000fe200078e0a03 */
[----:B------:R-:W-:Y:S01]  /*8970*/  ISETP.GT.U32.AND P4, PT, R3, R109, PT ;  /* 0x0000006d0300720c */ /* 0x000fe20003f84070 */
[----:B------:R-:W-:-:S04]  /*8980*/  IMAD.HI.U32 R110, R4, R111, RZ ;  /* 0x0000006f046e7227 */ /* 0x000fc800078e00ff */
[----:B------:R-:W-:Y:S01]  /*8990*/  @!P2 IMAD.MOV R102, RZ, RZ, -R102 ;  /* 0x000000ffff66a224 */ /* 0x000fe200078e0a66 */
[----:B------:R-:W-:Y:S01]  /*89a0*/  ISETP.GT.U32.AND P2, PT, R3, R106, PT ;  /* 0x0000006a0300720c */ /* 0x000fe20003f44070 */
[--C-:B------:R-:W-:Y:S01]  /*89b0*/  @!P5 IMAD.IADD R107, R107, 0x1, -R3.reuse ;  /* 0x000000016b6bd824 */ /* 0x100fe200078e0a03 */
[----:B------:R-:W-:Y:S01]  /*89c0*/  ISETP.GE.AND P5, PT, R115, RZ, PT ;  /* 0x000000ff7300720c */ /* 0x000fe20003fa6270 */
[----:B------:R-:W-:Y:S01]  /*89d0*/  IMAD.MOV R110, RZ, RZ, -R110 ;  /* 0x000000ffff6e7224 */ /* 0x000fe200078e0a6e */
[----:B------:R-:W-:Y:S01]  /*89e0*/  IABS R115, R120 ;  /* 0x0000007800737213 */ /* 0x000fe20000000000 */
[----:B------:R-:W-:Y:S01]  /*89f0*/  @!P1 IMAD.IADD R108, R108, 0x1, -R3 ;  /* 0x000000016c6c9824 */ /* 0x000fe200078e0a03 */
[C---:B------:R-:W-:Y:S01]  /*8a00*/  ISETP.GT.U32.AND P1, PT, R3.reuse, R107, PT ;  /* 0x0000006b0300720c */ /* 0x040fe20003f24070 */
[----:B------:R-:W-:Y:S02]  /*8a10*/  IMAD R110, R3, R110, R111 ;  /* 0x0000006e036e7224 */ /* 0x000fe400078e026f */
[----:B------:R-:W-:-:S02]  /*8a20*/  @!P6 IMAD.MOV R105, RZ, RZ, -R105 ;  /* 0x000000ffff69e224 */ /* 0x000fc400078e0a69 */
[----:B------:R-:W-:Y:S01]  /*8a30*/  @!P4 IMAD.IADD R109, R109, 0x1, -R3 ;  /* 0x000000016d6dc824 */ /* 0x000fe200078e0a03 */
[C---:B------:R-:W-:Y:S01]  /*8a40*/  ISETP.GT.U32.AND P6, PT, R3.reuse, R110, PT ;  /* 0x0000006e0300720c */ /* 0x040fe20003fc4070 */
[----:B------:R-:W-:Y:S01]  /*8a50*/  IMAD.HI.U32 R111, R4, R113, RZ ;  /* 0x00000071046f7227 */ /* 0x000fe200078e00ff */
[----:B------:R-:W-:-:S03]  /*8a60*/  ISETP.GT.U32.AND P4, PT, R3, R108, PT ;  /* 0x0000006c0300720c */ /* 0x000fc60003f84070 */
[----:B------:R-:W-:Y:S01]  /*8a70*/  @!P2 IMAD.IADD R106, R106, 0x1, -R3 ;  /* 0x000000016a6aa824 */ /* 0x000fe200078e0a03 */
[----:B------:R-:W-:Y:S01]  /*8a80*/  ISETP.GE.AND P2, PT, R114, RZ, PT ;  /* 0x000000ff7200720c */ /* 0x000fe20003f46270 */
[----:B------:R-:W-:Y:S01]  /*8a90*/  @!P3 IMAD.MOV R104, RZ, RZ, -R104 ;  /* 0x000000ffff68b224 */ /* 0x000fe200078e0a68 */
[----:B------:R-:W-:Y:S01]  /*8aa0*/  ISETP.GT.U32.AND P3, PT, R3, R109, PT ;  /* 0x0000006d0300720c */ /* 0x000fe20003f64070 */
[----:B------:R-:W-:Y:S02]  /*8ab0*/  IMAD.MOV R114, RZ, RZ, -R111 ;  /* 0x000000ffff727224 */ /* 0x000fe400078e0a6f */
[----:B------:R-:W-:Y:S01]  /*8ac0*/  @!P1 IMAD.IADD R107, R107, 0x1, -R3 ;  /* 0x000000016b6b9824 */ /* 0x000fe200078e0a03 */
[----:B------:R-:W-:Y:S01]  /*8ad0*/  ISETP.GE.AND P1, PT, R117, RZ, PT ;  /* 0x000000ff7500720c */ /* 0x000fe20003f26270 */
[----:B------:R-:W-:Y:S01]  /*8ae0*/  IMAD R111, R3, R114, R113 ;  /* 0x00000072036f7224 */ /* 0x000fe200078e0271 */
[----:B------:R-:W-:Y:S01]  /*8af0*/  IADD3 R113, R206, 0xaa, RZ ;  /* 0x000000aace717810 */ /* 0x000fe20007ffe0ff */
[----:B------:R-:W-:-:S02]  /*8b00*/  @!P6 IMAD.IADD R110, R110, 0x1, -R3 ;  /* 0x000000016e6ee824 */ /* 0x000fc400078e0a03 */
[----:B------:R-:W-:Y:S01]  /*8b10*/  @!P5 IMAD.MOV R107, RZ, RZ, -R107 ;  /* 0x000000ffff6bd224 */ /* 0x000fe200078e0a6b */
        /* <DEDUP_REMOVED lines=9> */
[----:B------:R-:W-:Y:S01]  /*8bb0*/  @!P2 IMAD.MOV R106, RZ, RZ, -R106 ;  /* 0x000000ffff6aa224 */ /* 0x000fe200078e0a6a */
[----:B------:R-:W-:Y:S01]  /*8bc0*/  IABS R113, R113 ;  /* 0x0000007100717213 */ /* 0x000fe20000000000 */
[----:B------:R-:W-:Y:S01]  /*8bd0*/  IMAD R112, R3, R112, R115 ;  /* 0x0000007003707224 */ /* 0x000fe200078e0273 */
[----:B------:R-:W-:Y:S01]  /*8be0*/  ISETP.GE.AND P2, PT, R116, RZ, PT ;  /* 0x000000ff7400720c */ /* 0x000fe20003f46270 */
[----:B------:R-:W-:Y:S01]  /*8bf0*/  @!P5 IMAD.IADD R111, R111, 0x1, -R3 ;  /* 0x000000016f6fd824 */ /* 0x000fe200078e0a03 */
[----:B------:R-:W-:Y:S01]  /*8c00*/  IABS R117, R119 ;  /* 0x0000007700757213 */ /* 0x000fe20000000000 */
[----:B------:R-:W-:-:S02]  /*8c10*/  IMAD.MOV.U32 R115, RZ, RZ, R113 ;  /* 0x000000ffff737224 */ /* 0x000fc400078e0071 */
        /* <DEDUP_REMOVED lines=10> */
[----:B------:R-:W-:Y:S01]  /*8cc0*/  IADD3 R120, R206, 0xac, RZ ;  /* 0x000000acce787810 */ /* 0x000fe20007ffe0ff */
[--C-:B------:R-:W-:Y:S01]  /*8cd0*/  @!P6 IMAD.IADD R112, R112, 0x1, -R3.reuse ;  /* 0x000000017070e824 */ /* 0x100fe200078e0a03 */
[----:B------:R-:W-:Y:S01]  /*8ce0*/  IABS R116, R122 ;  /* 0x0000007a00747213 */ /* 0x000fe20000000000 */
[----:B------:R-:W-:Y:S01]  /*8cf0*/  @!P5 IMAD.IADD R111, R111, 0x1, -R3 ;  /* 0x000000016f6fd824 */ /* 0x000fe200078e0a03 */
[----:B------:R-:W-:Y:S01]  /*8d00*/  ISETP.GT.U32.AND P5, PT, R3, R113, PT ;  /* 0x000000710300720c */ /* 0x000fe20003fa4070 */
[----:B------:R-:W-:Y:S01]  /*8d10*/  IMAD.HI.U32 R114, R4, R117, RZ ;  /* 0x0000007504727227 */ /* 0x000fe200078e00ff */
[----:B------:R-:W-:-:S02]  /*8d20*/  IABS R118, R120 ;  /* 0x0000007800767213 */ /* 0x000fc40000000000 */
[----:B------:R-:W-:Y:S01]  /*8d30*/  ISETP.GT.U32.AND P6, PT, R3, R112, PT ;  /* 0x000000700300720c */ /* 0x000fe20003fc4070 */
[----:B------:R-:W-:Y:S02]  /*8d40*/  IMAD.MOV R114, RZ, RZ, -R114 ;  /* 0x000000ffff727224 */ /* 0x000fe400078e0a72 */
[----:B------:R-:W-:-:S04]  /*8d50*/  IMAD.HI.U32 R115, R4, R118, RZ ;  /* 0x0000007604737227 */ /* 0x000fc800078e00ff */
[----:B------:R-:W-:Y:S02]  /*8d60*/  IMAD.MOV R115, RZ, RZ, -R115 ;  /* 0x000000ffff737224 */ /* 0x000fe400078e0a73 */
[----:B------:R-:W-:Y:S02]  /*8d70*/  IMAD R114, R3, R114, R117 ;  /* 0x0000007203727224 */ /* 0x000fe400078e0275 */
[--C-:B------:R-:W-:Y:S02]  /*8d80*/  @!P5 IMAD.IADD R113, R113, 0x1, -R3.reuse ;  /* 0x000000017171d824 */ /* 0x100fe400078e0a03 */
[C---:B------:R-:W-:Y:S02]  /*8d90*/  IMAD R115, R3.reuse, R115, R118 ;  /* 0x0000007303737224 */ /* 0x040fe400078e0276 */
        /* <DEDUP_REMOVED lines=17> */
[----:B------:R-:W-:Y:S01]  /*8eb0*/  @!P2 IMAD.MOV R112, RZ, RZ, -R112 ;  /* 0x000000ffff70a224 */ /* 0x000fe200078e0a70 */
[----:B------:R-:W-:Y:S01]  /*8ec0*/  ISETP.GE.AND P2, PT, R120, RZ, PT ;  /* 0x000000ff7800720c */ /* 0x000fe20003f46270 */
[----:B------:R-:W-:-:S04]  /*8ed0*/  IMAD.HI.U32 R118, R4, R121, RZ ;  /* 0x0000007904767227 */ /* 0x000fc800078e00ff */
[----:B------:R-:W-:Y:S02]  /*8ee0*/  IMAD.MOV R120, RZ, RZ, -R117 ;  /* 0x000000ffff787224 */ /* 0x000fe400078e0a75 */
[----:B------:R-:W-:Y:S02]  /*8ef0*/  @!P5 IMAD.IADD R115, R115, 0x1, -R3 ;  /* 0x000000017373d824 */ /* 0x000fe400078e0a03 */
[C---:B------:R-:W-:Y:S01]  /*8f00*/  IMAD R117, R3.reuse, R120, R119 ;  /* 0x0000007803757224 */ /* 0x040fe200078e0277 */
[----:B------:R-:W-:Y:S01]  /*8f10*/  IADD3 R120, R206, 0xb0, RZ ;  /* 0x000000b0ce787810 */ /* 0x000fe20007ffe0ff */
[----:B------:R-:W-:Y:S01]  /*8f20*/  IMAD.MOV R118, RZ, RZ, -R118 ;  /* 0x000000ffff767224 */ /* 0x000fe200078e0a76 */
[C---:B------:R-:W-:Y:S01]  /*8f30*/  ISETP.GT.U32.AND P5, PT, R3.reuse, R115, PT ;  /* 0x000000730300720c */ /* 0x040fe20003fa4070 */
[----:B------:R-:W-:Y:S02]  /*8f40*/  @!P3 IMAD.IADD R116, R116, 0x1, -R3 ;  /* 0x000000017474b824 */ /* 0x000fe400078e0a03 */
[C---:B------:R-:W-:Y:S01]  /*8f50*/  IMAD R118, R3.reuse, R118, R121 ;  /* 0x0000007603767224 */ /* 0x040fe200078e0279 */
[----:B------:R-:W-:Y:S01]  /*8f60*/  IABS R121, R120 ;  /* 0x0000007800797213 */ /* 0x000fe20000000000 */
[----:B------:R-:W-:Y:S01]  /*8f70*/  @!P6 IMAD.IADD R114, R114, 0x1, -R3 ;  /* 0x000000017272e824 */ /* 0x000fe200078e0a03 */
[C---:B------:R-:W-:Y:S01]  /*8f80*/  ISETP.GT.U32.AND P6, PT, R3.reuse, R117, PT ;  /* 0x000000750300720c */ /* 0x040fe20003fc4070 */
[----:B------:R-:W-:Y:S01]  /*8f90*/  @!P1 IMAD.MOV R113, RZ, RZ, -R113 ;  /* 0x000000ffff719224 */ /* 0x000fe200078e0a71 */
[----:B------:R-:W-:Y:S01]  /*8fa0*/  ISETP.GT.U32.AND P3, PT, R3, R116, PT ;  /* 0x000000740300720c */ /* 0x000fe20003f64070 */
[----:B------:R-:W-:Y:S01]  /*8fb0*/  IMAD.HI.U32 R119, R4, R121, RZ ;  /* 0x0000007904777227 */ /* 0x000fe200078e00ff */
[----:B------:R-:W-:-:S03]  /*8fc0*/  ISETP.GE.AND P1, PT, R122, RZ, PT ;  /* 0x000000ff7a00720c */ /* 0x000fc60003f26270 */
[----:B------:R-:W-:Y:S01]  /*8fd0*/  @!P4 IMAD.MOV R114, RZ, RZ, -R114 ;  /* 0x000000ffff72c224 */ /* 0x000fe200078e0a72 */
[----:B------:R-:W-:Y:S01]  /*8fe0*/  ISETP.GT.U32.AND P4, PT, R3, R118, PT ;  /* 0x000000760300720c */ /* 0x000fe20003f84070 */
        /* <DEDUP_REMOVED lines=13> */
[----:B------:R-:W-:Y:S01]  /*90c0*/  @!P4 IMAD.IADD R118, R118, 0x1, -R3 ;  /* 0x000000017676c824 */ /* 0x000fe200078e0a03 */
[----:B------:R-:W-:Y:S01]  /*90d0*/  ISETP.GE.AND P6, PT, R124, RZ, PT ;  /* 0x000000ff7c00720c */ /* 0x000fe20003fc6270 */
[----:B------:R-:W-:Y:S01]  /*90e0*/  IMAD.HI.U32 R120, R4, R123, RZ ;  /* 0x0000007b04787227 */ /* 0x000fe200078e00ff */
[----:B------:R-:W-:-:S02]  /*90f0*/  IABS R124, R121 ;  /* 0x00000079007c7213 */ /* 0x000fc40000000000 */
[----:B------:R-:W-:Y:S01]  /*9100*/  ISETP.GT.U32.AND P4, PT, R3, R118, PT ;  /* 0x000000760300720c */ /* 0x000fe20003f84070 */
[----:B------:R-:W-:Y:S02]  /*9110*/  IMAD.MOV R120, RZ, RZ, -R120 ;  /* 0x000000ffff787224 */ /* 0x000fe400078e0a78 */
[----:B--2---:R-:W-:Y:S02]  /*9120*/  IMAD R44, R207, c[0x0][0x188], RZ ;  /* 0x00006200cf2c7a24 */ /* 0x004fe400078e02ff */
[--C-:B------:R-:W-:Y:S01]  /*9130*/  @!P2 IMAD.IADD R117, R117, 0x1, -R3.reuse ;  /* 0x000000017575a824 */ /* 0x100fe200078e0a03 */
[----:B------:R-:W-:Y:S01]  /*9140*/  ISETP.GE.AND P2, PT, R125, RZ, PT ;  /* 0x000000ff7d00720c */ /* 0x000fe20003f46270 */
[----:B------:R-:W-:Y:S01]  /*9150*/  @!P1 IMAD.IADD R119, R119, 0x1, -R3 ;  /* 0x0000000177779824 */ /* 0x000fe200078e0a03 */
[----:B------:R-:W-:Y:S01]  /*9160*/  ISETP.GE.AND P1, PT, R121, RZ, PT ;  /* 0x000000ff7900720c */ /* 0x000fe20003f26270 */
[C---:B------:R-:W-:Y:S01]  /*9170*/  IMAD R120, R3.reuse, R120, R123 ;  /* 0x0000007803787224 */ /* 0x040fe200078e027b */
[----:B------:R-:W-:Y:S01]  /*9180*/  IABS R125, R127 ;  /* 0x0000007f007d7213 */ /* 0x000fe20000000000 */
[----:B------:R-:W-:Y:S01]  /*9190*/  @!P5 IMAD.MOV R117, RZ, RZ, -R117 ;  /* 0x000000ffff75d224 */ /* 0x000fe200078e0a75 */
[C---:B------:R-:W-:Y:S01]  /*91a0*/  ISETP.GT.U32.AND P5, PT, R3.reuse, R119, PT ;  /* 0x000000770300720c */ /* 0x040fe20003fa4070 */
[----:B------:R-:W-:Y:S01]  /*91b0*/  @!P4 IMAD.IADD R118, R118, 0x1, -R3 ;  /* 0x000000017676c824 */ /* 0x000fe200078e0a03 */
[----:B------:R-:W-:Y:S01]  /*91c0*/  ISETP.GT.U32.AND P4, PT, R3, R120, PT ;  /* 0x000000780300720c */ /* 0x000fe20003f84070 */
[----:B------:R-:W-:-:S04]  /*91d0*/  IMAD.HI.U32 R121, R4, R124, RZ ;  /* 0x0000007c04797227 */ /* 0x000fc800078e00ff */
[----:B------:R-:W-:Y:S02]  /*91e0*/  IMAD.MOV R121, RZ, RZ, -R121 ;  /* 0x000000ffff797224 */ /* 0x000fe400078e0a79 */
[----:B------:R-:W-:-:S04]  /*91f0*/  IMAD.HI.U32 R122, R4, R125, RZ ;  /* 0x0000007d047a7227 */ /* 0x000fc800078e00ff */
[--C-:B------:R-:W-:Y:S01]  /*9200*/  @!P5 IMAD.IADD R119, R119, 0x1, -R3.reuse ;  /* 0x000000017777d824 */ /* 0x100fe200078e0a03 */
[----:B------:R-:W-:Y:S01]  /*9210*/  ISETP.GE.AND P5, PT, R128, RZ, PT ;  /* 0x000000ff8000720c */ /* 0x000fe20003fa6270 */
[C---:B------:R-:W-:Y:S01]  /*9220*/  IMAD R121, R3.reuse, R121, R124 ;  /* 0x0000007903797224 */ /* 0x040fe200078e027c */
[----:B------:R-:W-:Y:S01]  /*9230*/  IADD3 R124, R206, 0xb5, RZ ;  /* 0x000000b5ce7c7810 */ /* 0x000fe20007ffe0ff */
[----:B------:R-:W-:Y:S02]  /*9240*/  @!P4 IMAD.IADD R120, R120, 0x1, -R3 ;  /* 0x000000017878c824 */ /* 0x000fe400078e0a03 */
[----:B------:R-:W-:Y:S01]  /*9250*/  @!P3 IMAD.MOV R119, RZ, RZ, -R119 ;  /* 0x000000ffff77b224 */ /* 0x000fe200078e0a77 */
[C---:B------:R-:W-:Y:S01]  /*9260*/  ISETP.GT.U32.AND P3, PT, R3.reuse, R121, PT ;  /* 0x000000790300720c */ /* 0x040fe20003f64070 */
[----:B------:R-:W-:Y:S01]  /*9270*/  IMAD.MOV R122, RZ, RZ, -R122 ;  /* 0x000000ffff7a7224 */ /* 0x000fe200078e0a7a */
[----:B------:R-:W-:Y:S01]  /*9280*/  ISETP.GT.U32.AND P4, PT, R3, R120, PT ;  /* 0x000000780300720c */ /* 0x000fe20003f84070 */
[----:B------:R-:W-:Y:S01]  /*9290*/  IMAD.HI.U32 R123, R4, R126, RZ ;  /* 0x0000007e047b7227 */ /* 0x000fe200078e00ff */
[----:B------:R-:W-:-:S03]  /*92a0*/  IABS R128, R124 ;  /* 0x0000007c00807213 */ /* 0x000fc60000000000 */
[----:B------:R-:W-:Y:S02]  /*92b0*/  IMAD R122, R3, R122, R125 ;  /* 0x0000007a037a7224 */ /* 0x000fe400078e027d */
[----:B------:R-:W-:Y:S02]  /*92c0*/  IMAD.MOV R123, RZ, RZ, -R123 ;  /* 0x000000ffff7b7224 */ /* 0x000fe400078e0a7b */
[----:B------:R-:W-:-:S04]  /*92d0*/  IMAD.HI.U32 R125, R4, R129, RZ ;  /* 0x00000081047d7227 */ /* 0x000fc800078e00ff */
[--C-:B------:R-:W-:Y:S02]  /*92e0*/  @!P3 IMAD.IADD R121, R121, 0x1, -R3.reuse ;  /* 0x000000017979b824 */ /* 0x100fe400078e0a03 */
[----:B------:R-:W-:Y:S01]  /*92f0*/  @!P4 IMAD.IADD R120, R120, 0x1, -R3 ;  /* 0x000000017878c824 */ /* 0x000fe200078e0a03 */
[----:B------:R-:W-:Y:S01]  /*9300*/  ISETP.GE.AND P4, PT, R124, RZ, PT ;  /* 0x000000ff7c00720c */ /* 0x000fe20003f86270 */
[C---:B------:R-:W-:Y:S01]  /*9310*/  IMAD R123, R3.reuse, R123, R126 ;  /* 0x0000007b037b7224 */ /* 0x040fe200078e027e */
[C---:B------:R-:W-:Y:S01]  /*9320*/  ISETP.GT.U32.AND P3, PT, R3.reuse, R121, PT ;  /* 0x000000790300720c */ /* 0x040fe20003f64070 */
[----:B------:R-:W-:Y:S01]  /*9330*/  @!P2 IMAD.MOV R120, RZ, RZ, -R120 ;  /* 0x000000ffff78a224 */ /* 0x000fe200078e0a78 */
[----:B------:R-:W-:Y:S01]  /*9340*/  ISETP.GT.U32.AND P2, PT, R3, R122, PT ;  /* 0x0000007a0300720c */ /* 0x000fe20003f44070 */
[----:B------:R-:W-:-:S04]  /*9350*/  IMAD.HI.U32 R124, R4, R128, RZ ;  /* 0x00000080047c7227 */ /* 0x000fc800078e00ff */
[----:B------:R-:W-:Y:S02]  /*9360*/  IMAD.MOV R124, RZ, RZ, -R124 ;  /* 0x000000ffff7c7224 */ /* 0x000fe400078e0a7c */
[----:B------:R-:W-:Y:S01]  /*9370*/  @!P6 IMAD.MOV R118, RZ, RZ, -R118 ;  /* 0x000000ffff76e224 */ /* 0x000fe200078e0a76 */
[----:B------:R-:W-:Y:S01]  /*9380*/  ISETP.GE.AND P6, PT, R127, RZ, PT ;  /* 0x000000ff7f00720c */ /* 0x000fe20003fc6270 */
[----:B------:R-:W-:Y:S02]  /*9390*/  IMAD R124, R3, R124, R128 ;  /* 0x0000007c037c7224 */ /* 0x000fe400078e0280 */
[--C-:B------:R-:W-:Y:S01]  /*93a0*/  @!P3 IMAD.IADD R121, R121, 0x1, -R3.reuse ;  /* 0x000000017979b824 */ /* 0x100fe200078e0a03 */
[----:B------:R-:W-:Y:S01]  /*93b0*/  ISETP.GT.U32.AND P3, PT, R3, R123, PT ;  /* 0x0000007b0300720c */ /* 0x000fe20003f64070 */
[----:B------:R-:W-:Y:S02]  /*93c0*/  @!P2 IMAD.IADD R122, R122, 0x1, -R3 ;  /* 0x000000017a7aa824 */ /* 0x000fe400078e0a03 */
[----:B------:R-:W-:-:S02]  /*93d0*/  IMAD.MOV R130, RZ, RZ, -R125 ;  /* 0x000000ffff827224 */ /* 0x000fc400078e0a7d */
[----:B------:R-:W-:Y:S01]  /*93e0*/  IMAD.HI.U32 R127, R4, R132, RZ ;  /* 0x00000084047f7227 */ /* 0x000fe200078e00ff */
[----:B------:R-:W-:-:S03]  /*93f0*/  ISETP.GT.U32.AND P2, PT, R3, R122, PT ;  /* 0x0000007a0300720c */ /* 0x000fc60003f44070 */
[----:B------:R-:W-:Y:S02]  /*9400*/  IMAD R125, R3, R130, R129 ;  /* 0x00000082037d7224 */ /* 0x000fe400078e0281 */
[----:B------:R-:W-:-:S04]  /*9410*/  IMAD.HI.U32 R128, R4, R133, RZ ;  /* 0x0000008504807227 */ /* 0x000fc800078e00ff */
[----:B------:R-:W-:Y:S02]  /*9420*/  @!P3 IMAD.IADD R123, R123, 0x1, -R3 ;  /* 0x000000017b7bb824 */ /* 0x000fe400078e0a03 */
[----:B------:R-:W-:Y:S02]  /*9430*/  IMAD.MOV R127, RZ, RZ, -R127 ;  /* 0x000000ffff7f7224 */ /* 0x000fe400078e0a7f */
[----:B------:R-:W-:Y:S01]  /*9440*/  @!P2 IMAD.IADD R122, R122, 0x1, -R3 ;  /* 0x000000017a7aa824 */ /* 0x000fe200078e0a03 */
[C---:B------:R-:W-:Y:S01]  /*9450*/  ISETP.GT.U32.AND P3, PT, R3.reuse, R123, PT ;  /* 0x0000007b0300720c */ /* 0x040fe20003f64070 */
[----:B------:R-:W-:Y:S01]  /*9460*/  @!P1 IMAD.MOV R121, RZ, RZ, -R121 ;  /* 0x000000ffff799224 */ /* 0x000fe200078e0a79 */
[C---:B------:R-:W-:Y:S01]  /*9470*/  ISETP.GT.U32.AND P2, PT, R3.reuse, R124, PT ;  /* 0x0000007c0300720c */ /* 0x040fe20003f44070 */
[----:B------:R-:W-:Y:S01]  /*9480*/  IMAD.MOV R128, RZ, RZ, -R128 ;  /* 0x000000ffff807224 */ /* 0x000fe200078e0a80 */
[C---:B------:R-:W-:Y:S01]  /*9490*/  ISETP.GT.U32.AND P1, PT, R3.reuse, R125, PT ;  /* 0x0000007d0300720c */ /* 0x040fe20003f24070 */
[C---:B------:R-:W-:Y:S01]  /*94a0*/  IMAD R127, R3.reuse, R127, R132 ;  /* 0x0000007f037f7224 */ /* 0x040fe200078e0284 */
[----:B------:R-:W-:Y:S01]  /*94b0*/  IABS R132, R139 ;  /* 0x0000008b00847213 */ /* 0x000fe20000000000 */
[----:B------:R-:W-:Y:S01]  /*94c0*/  IMAD R128, R3, R128, R133 ;  /* 0x0000008003807224 */ /* 0x000fe200078e0285 */
[----:B------:R-:W-:Y:S01]  /*94d0*/  IABS R133, R140 ;  /* 0x0000008c00857213 */ /* 0x000fe20000000000 */
[----:B------:R-:W-:-:S04]  /*94e0*/  IMAD.HI.U32 R126, R4, R131, RZ ;  /* 0x00000083047e7227 */ /* 0x000fc800078e00ff */
[--C-:B------:R-:W-:Y:S01]  /*94f0*/  @!P3 IMAD.IADD R123, R123, 0x1, -R3.reuse ;  /* 0x000000017b7bb824 */ /* 0x100fe200078e0a03 */
[C---:B------:R-:W-:Y:S01]  /*9500*/  ISETP.GT.U32.AND P3, PT, R3.reuse, R127, PT ;  /* 0x0000007f0300720c */ /* 0x040fe20003f64070 */
[--C-:B------:R-:W-:Y:S01]  /*9510*/  @!P2 IMAD.IADD R124, R124, 0x1, -R3.reuse ;  /* 0x000000017c7ca824 */ /* 0x100fe200078e0a03 */
[----:B------:R-:W-:Y:S01]  /*9520*/  ISETP.GT.U32.AND P2, PT, R3, R128, PT ;  /* 0x000000800300720c */ /* 0x000fe20003f44070 */
[----:B------:R-:W-:Y:S02]  /*9530*/  IMAD.MOV R126, RZ, RZ, -R126 ;  /* 0x000000ffff7e7224 */ /* 0x000fe400078e0a7e */
[----:B------:R-:W-:Y:S01]  /*9540*/  @!P1 IMAD.IADD R125, R125, 0x1, -R3 ;  /* 0x000000017d7d9824 */ /* 0x000fe200078e0a03 */
[C---:B------:R-:W-:Y:S01]  /*9550*/  ISETP.GT.U32.AND P1, PT, R3.reuse, R124, PT ;  /* 0x0000007c0300720c */ /* 0x040fe20003f24070 */
[----:B------:R-:W-:Y:S02]  /*9560*/  IMAD R126, R3, R126, R131 ;  /* 0x0000007e037e7224 */ /* 0x000fe400078e0283 */
[----:B------:R-:W-:-:S04]  /*9570*/  IMAD.HI.U32 R129, R4, R132, RZ ;  /* 0x0000008404817227 */ /* 0x000fc800078e00ff */
[----:B------:R-:W-:Y:S01]  /*9580*/  @!P6 IMAD.MOV R122, RZ, RZ, -R122 ;  /* 0x000000ffff7ae224 */ /* 0x000fe200078e0a7a */
[----:B------:R-:W-:Y:S01]  /*9590*/  ISETP.GT.U32.AND P6, PT, R3, R126, PT ;  /* 0x0000007e0300720c */ /* 0x000fe20003fc4070 */
[----:B------:R-:W-:Y:S02]  /*95a0*/  IMAD.MOV R129, RZ, RZ, -R129 ;  /* 0x000000ffff817224 */ /* 0x000fe400078e0a81 */
[--C-:B------:R-:W-:Y:S02]  /*95b0*/  @!P3 IMAD.IADD R127, R127, 0x1, -R3.reuse ;  /* 0x000000017f7fb824 */ /* 0x100fe400078e0a03 */
[C---:B------:R-:W-:Y:S02]  /*95c0*/  IMAD R129, R3.reuse, R129, R132 ;  /* 0x0000008103817224 */ /* 0x040fe400078e0284 */
[----:B------:R-:W-:Y:S02]  /*95d0*/  @!P2 IMAD.IADD R128, R128, 0x1, -R3 ;  /* 0x000000018080a824 */ /* 0x000fe400078e0a03 */
[----:B------:R-:W-:Y:S01]  /*95e0*/  @!P5 IMAD.MOV R123, RZ, RZ, -R123 ;  /* 0x000000ffff7bd224 */ /* 0x000fe200078e0a7b */
[C---:B------:R-:W-:Y:S01]  /*95f0*/  ISETP.GT.U32.AND P5, PT, R3.reuse, R127, PT ;  /* 0x0000007f0300720c */ /* 0x040fe20003fa4070 */
[----:B------:R-:W-:Y:S01]  /*9600*/  IMAD.HI.U32 R131, R4, R134, RZ ;  /* 0x0000008604837227 */ /* 0x000fe200078e00ff */
[----:B------:R-:W-:-:S03]  /*9610*/  ISETP.GT.U32.AND P2, PT, R3, R128, PT ;  /* 0x000000800300720c */ /* 0x000fc60003f44070 */
[----:B------:R-:W-:Y:S01]  /*9620*/  @!P1 IMAD.IADD R124, R124, 0x1, -R3 ;  /* 0x000000017c7c9824 */ /* 0x000fe200078e0a03 */
[C---:B------:R-:W-:Y:S01]  /*9630*/  ISETP.GT.U32.AND P1, PT, R3.reuse, R129, PT ;  /* 0x000000810300720c */ /* 0x040fe20003f24070 */
[----:B------:R-:W-:Y:S02]  /*9640*/  IMAD.MOV R131, RZ, RZ, -R131 ;  /* 0x000000ffff837224 */ /* 0x000fe400078e0a83 */
[--C-:B------:R-:W-:Y:S01]  /*9650*/  @!P6 IMAD.IADD R126, R126, 0x1, -R3.reuse ;  /* 0x000000017e7ee824 */ /* 0x100fe200078e0a03 */
[C---:B------:R-:W-:Y:S01]  /*9660*/  ISETP.GT.U32.AND P6, PT, R3.reuse, R125, PT ;  /* 0x0000007d0300720c */ /* 0x040fe20003fc4070 */
[----:B------:R-:W-:Y:S02]  /*9670*/  IMAD R131, R3, R131, R134 ;  /* 0x0000008303837224 */ /* 0x000fe400078e0286 */
[----:B------:R-:W-:Y:S01]  /*9680*/  @!P5 IMAD.IADD R127, R127, 0x1, -R3 ;  /* 0x000000017f7fd824 */ /* 0x000fe200078e0a03 */
[C---:B------:R-:W-:Y:S01]  /*9690*/  ISETP.GT.U32.AND P3, PT, R3.reuse, R126, PT ;  /* 0x0000007e0300720c */ /* 0x040fe20003f64070 */
[----:B------:R-:W-:Y:S01]  /*96a0*/  IMAD.HI.U32 R130, R4, R133, RZ ;  /* 0x0000008504827227 */ /* 0x000fe200078e00ff */
[----:B------:R-:W-:-:S03]  /*96b0*/  ISETP.GT.U32.AND P5, PT, R3, R131, PT ;  /* 0x000000830300720c */ /* 0x000fc60003fa4070 */
[--C-:B------:R-:W-:Y:S01]  /*96c0*/  @!P2 IMAD.IADD R128, R128, 0x1, -R3.reuse ;  /* 0x000000018080a824 */ /* 0x100fe200078e0a03 */
[----:B------:R-:W-:Y:S01]  /*96d0*/  ISETP.GE.AND P2, PT, R136, RZ, PT ;  /* 0x000000ff8800720c */ /* 0x000fe20003f46270 */
[----:B------:R-:W-:Y:S01]  /*96e0*/  @!P1 IMAD.IADD R129, R129, 0x1, -R3 ;  /* 0x0000000181819824 */ /* 0x000fe200078e0a03 */
[----:B------:R-:W-:Y:S01]  /*96f0*/  ISETP.GE.AND P1, PT, R137, RZ, PT ;  /* 0x000000ff8900720c */ /* 0x000fe20003f26270 */
[----:B------:R-:W-:Y:S01]  /*9700*/  IMAD.MOV R130, RZ, RZ, -R130 ;  /* 0x000000ffff827224 */ /* 0x000fe200078e0a82 */
[----:B------:R-:W-:Y:S01]  /*9710*/  IADD3 R136, R206, 0xc0, RZ ;  /* 0x000000c0ce887810 */ /* 0x000fe20007ffe0ff */
[----:B------:R-:W-:Y:S01]  /*9720*/  @!P4 IMAD.MOV R124, RZ, RZ, -R124 ;  /* 0x000000ffff7cc224 */ /* 0x000fe200078e0a7c */
[C---:B------:R-:W-:Y:S01]  /*9730*/  ISETP.GT.U32.AND P4, PT, R3.reuse, R129, PT ;  /* 0x000000810300720c */ /* 0x040fe20003f84070 */
[----:B------:R-:W-:Y:S01]  /*9740*/  IMAD R130, R3, R130, R133 ;  /* 0x0000008203827224 */ /* 0x000fe200078e0285 */
[----:B------:R-:W-:Y:S01]  /*9750*/  IABS R133, R142 ;  /* 0x0000008e00857213 */ /* 0x000fe20000000000 */
[--C-:B------:R-:W-:Y:S01]  /*9760*/  @!P3 IMAD.IADD R126, R126, 0x1, -R3.reuse ;  /* 0x000000017e7eb824 */ /* 0x100fe200078e0a03 */
[----:B------:R-:W-:Y:S01]  /*9770*/  ISETP.GE.AND P3, PT, R135, RZ, PT ;  /* 0x000000ff8700720c */ /* 0x000fe20003f66270 */
[----:B------:R-:W-:Y:S01]  /*9780*/  @!P5 IMAD.IADD R131, R131, 0x1, -R3 ;  /* 0x000000018383d824 */ /* 0x000fe200078e0a03 */
[----:B------:R-:W-:Y:S01]  /*9790*/  IADD3 R135, R206, 0xbe, RZ ;  /* 0x000000bece877810 */ /* 0x000fe20007ffe0ff */
[----:B------:R-:W-:Y:S01]  /*97a0*/  IMAD.HI.U32 R132, R4, R133, RZ ;  /* 0x0000008504847227 */ /* 0x000fe200078e00ff */
[----:B------:R-:W-:-:S02]  /*97b0*/  ISETP.GE.AND P5, PT, R139, RZ, PT ;  /* 0x000000ff8b00720c */ /* 0x000fc40003fa6270 */
[----:B------:R-:W-:Y:S01]  /*97c0*/  IABS R134, R135 ;  /* 0x0000008700867213 */ /* 0x000fe20000000000 */
[--C-:B------:R-:W-:Y:S01]  /*97d0*/  @!P6 IMAD.IADD R125, R125, 0x1, -R3.reuse ;  /* 0x000000017d7de824 */ /* 0x100fe200078e0a03 */
[C---:B------:R-:W-:Y:S01]  /*97e0*/  ISETP.GT.U32.AND P6, PT, R3.reuse, R130, PT ;  /* 0x000000820300720c */ /* 0x040fe20003fc4070 */
[----:B------:R-:W-:Y:S01]  /*97f0*/  @!P2 IMAD.MOV R126, RZ, RZ, -R126 ;  /* 0x000000ffff7ea224 */ /* 0x000fe200078e0a7e */
[----:B------:R-:W-:Y:S01]  /*9800*/  ISETP.GT.U32.AND P2, PT, R3, R131, PT ;  /* 0x000000830300720c */ /* 0x000fe20003f44070 */
[----:B------:R-:W-:Y:S01]  /*9810*/  IMAD.MOV R132, RZ, RZ, -R132 ;  /* 0x000000ffff847224 */ /* 0x000fe200078e0a84 */
[----:B------:R-:W-:Y:S01]  /*9820*/  IABS R139, R136 ;  /* 0x00000088008b7213 */ /* 0x000fe20000000000 */
[----:B------:R-:W-:Y:S01]  /*9830*/  @!P4 IMAD.IADD R129, R129, 0x1, -R3 ;  /* 0x000000018181c824 */ /* 0x000fe200078e0a03 */
[----:B------:R-:W-:Y:S01]  /*9840*/  ISETP.GE.AND P4, PT, R141, RZ, PT ;  /* 0x000000ff8d00720c */ /* 0x000fe20003f86270 */
[----:B------:R-:W-:Y:S01]  /*9850*/  IMAD R132, R3, R132, R133 ;  /* 0x0000008403847224 */ /* 0x000fe200078e0285 */
[----:B------:R-:W-:Y:S01]  /*9860*/  IADD3 R137, R206, 0xc1, RZ ;  /* 0x000000c1ce897810 */ /* 0x000fe20007ffe0ff */
[----:B------:R-:W-:-:S03]  /*9870*/  IMAD.HI.U32 R133, R4, R134, RZ ;  /* 0x0000008604857227 */ /* 0x000fc600078e00ff */
[----:B------:R-:W-:Y:S01]  /*9880*/  IABS R141, R137 ;  /* 0x00000089008d7213 */ /* 0x000fe20000000000 */
[----:B------:R-:W-:Y:S01]  /*9890*/  @!P1 IMAD.MOV R127, RZ, RZ, -R127 ;  /* 0x000000ffff7f9224 */ /* 0x000fe200078e0a7f */
[----:B------:R-:W-:Y:S01]  /*98a0*/  ISETP.GT.U32.AND P1, PT, R3, R132, PT ;  /* 0x000000840300720c */ /* 0x000fe20003f24070 */
[----:B------:R-:W-:Y:S02]  /*98b0*/  IMAD.MOV R133, RZ, RZ, -R133 ;  /* 0x000000ffff857224 */ /* 0x000fe400078e0a85 */
[--C-:B------:R-:W-:Y:S01]  /*98c0*/  @!P6 IMAD.IADD R130, R130, 0x1, -R3.reuse ;  /* 0x000000018282e824 */ /* 0x100fe200078e0a03 */
[----:B------:R-:W-:Y:S01]  /*98d0*/  ISETP.GE.AND P6, PT, R138, RZ, PT ;  /* 0x000000ff8a00720c */ /* 0x000fe20003fc6270 */
[----:B------:R-:W-:Y:S01]  /*98e0*/  @!P2 IMAD.IADD R131, R131, 0x1, -R3 ;  /* 0x000000018383a824 */ /* 0x000fe200078e0a03 */
[----:B------:R-:W-:Y:S01]  /*98f0*/  ISETP.GE.AND P2, PT, R135, RZ, PT ;  /* 0x000000ff8700720c */ /* 0x000fe20003f46270 */
[C---:B------:R-:W-:Y:S01]  /*9900*/  IMAD R133, R3.reuse, R133, R134 ;  /* 0x0000008503857224 */ /* 0x040fe200078e0286 */
[----:B------:R-:W-:Y:S01]  /*9910*/  IADD3 R134, R206, 0xbf, RZ ;  /* 0x000000bfce867810 */ /* 0x000fe20007ffe0ff */
[----:B------:R-:W-:Y:S01]  /*9920*/  @!P3 IMAD.MOV R125, RZ, RZ, -R125 ;  /* 0x000000ffff7db224 */ /* 0x000fe200078e0a7d */
[C---:B------:R-:W-:Y:S01]  /*9930*/  ISETP.GT.U32.AND P3, PT, R3.reuse, R130, PT ;  /* 0x000000820300720c */ /* 0x040fe20003f64070 */
[----:B------:R-:W-:Y:S01]  /*9940*/  @!P4 IMAD.MOV R131, RZ, RZ, -R131 ;  /* 0x000000ffff83c224 */ /* 0x000fe200078e0a83 */
[C---:B------:R-:W-:Y:S01]  /*9950*/  ISETP.GT.U32.AND P4, PT, R3.reuse, R133, PT ;  /* 0x000000850300720c */ /* 0x040fe20003f84070 */
[----:B------:R-:W-:Y:S01]  /*9960*/  @!P1 IMAD.IADD R132, R132, 0x1, -R3 ;  /* 0x0000000184849824 */ /* 0x000fe200078e0a03 */
[----:B------:R-:W-:Y:S01]  /*9970*/  IABS R135, R134 ;  /* 0x0000008600877213 */ /* 0x000fe20000000000 */
[----:B------:R-:W-:Y:S01]  /*9980*/  @!P5 IMAD.MOV R129, RZ, RZ, -R129 ;  /* 0x000000ffff81d224 */ /* 0x000fe200078e0a81 */
[----:B------:R-:W-:Y:S01]  /*9990*/  ISETP.GE.AND P1, PT, R134, RZ, PT ;  /* 0x000000ff8600720c */ /* 0x000fe20003f26270 */
[----:B------:R-:W-:Y:S01]  /*99a0*/  @!P6 IMAD.MOV R128, RZ, RZ, -R128 ;  /* 0x000000ffff80e224 */ /* 0x000fe200078e0a80 */
[----:B------:R-:W-:Y:S01]  /*99b0*/  ISETP.GT.U32.AND P5, PT, R3, R132, PT ;  /* 0x000000840300720c */ /* 0x000fe20003fa4070 */
[----:B------:R-:W-:Y:S01]  /*99c0*/  IMAD.HI.U32 R134, R4, R135, RZ ;  /* 0x0000008704867227 */ /* 0x000fe200078e00ff */
[----:B------:R-:W-:-:S03]  /*99d0*/  ISETP.GE.AND P6, PT, R140, RZ, PT ;  /* 0x000000ff8c00720c */ /* 0x000fc60003fc6270 */
[--C-:B------:R-:W-:Y:S01]  /*99e0*/  @!P3 IMAD.IADD R130, R130, 0x1, -R3.reuse ;  /* 0x000000018282b824 */ /* 0x100fe200078e0a03 */
[----:B------:R-:W-:Y:S01]  /*99f0*/  ISETP.GE.AND P3, PT, R142, RZ, PT ;  /* 0x000000ff8e00720c */ /* 0x000fe20003f66270 */
[----:B------:R-:W-:Y:S01]  /*9a00*/  @!P4 IMAD.IADD R133, R133, 0x1, -R3 ;  /* 0x000000018585c824 */ /* 0x000fe200078e0a03 */
[----:B------:R-:W-:Y:S01]  /*9a10*/  IABS R142, R148 ;  /* 0x00000094008e7213 */ /* 0x000fe20000000000 */
[----:B------:R-:W-:Y:S02]  /*9a20*/  IMAD.MOV R134, RZ, RZ, -R134 ;  /* 0x000000ffff867224 */ /* 0x000fe400078e0a86 */
[----:B------:R-:W-:Y:S01]  /*9a30*/  IMAD.HI.U32 R138, R4, R143, RZ ;  /* 0x0000008f048a7227 */ /* 0x000fe200078e00ff */
[----:B------:R-:W-:-:S03]  /*9a40*/  ISETP.GT.U32.AND P4, PT, R3, R133, PT ;  /* 0x000000850300720c */ /* 0x000fc60003f84070 */
[----:B------:R-:W-:Y:S02]  /*9a50*/  IMAD R134, R3, R134, R135 ;  /* 0x0000008603867224 */ /* 0x000fe400078e0287 */
[----:B------:R-:W-:-:S04]  /*9a60*/  IMAD.HI.U32 R135, R4, R139, RZ ;  /* 0x0000008b04877227 */ /* 0x000fc800078e00ff */
[----:B------:R-:W-:Y:S01]  /*9a70*/  @!P5 IMAD.IADD R132, R132, 0x1, -R3 ;  /* 0x000000018484d824 */ /* 0x000fe200078e0a03 */
[----:B------:R-:W-:Y:S01]  /*9a80*/  ISETP.GE.AND P5, PT, R137, RZ, PT ;  /* 0x000000ff8900720c */ /* 0x000fe20003fa6270 */
[----:B------:R-:W-:Y:S02]  /*9a90*/  IMAD.MOV R140, RZ, RZ, -R135 ;  /* 0x000000ffff8c7224 */ /* 0x000fe400078e0a87 */
[----:B------:R-:W-:Y:S01]  /*9aa0*/  @!P6 IMAD.MOV R130, RZ, RZ, -R130 ;  /* 0x000000ffff82e224 */ /* 0x000fe200078e0a82 */
[----:B------:R-:W-:Y:S01]  /*9ab0*/  ISETP.GE.AND P6, PT, R136, RZ, PT ;  /* 0x000000ff8800720c */ /* 0x000fe20003fc6270 */
[----:B------:R-:W-:Y:S01]  /*9ac0*/  @!P3 IMAD.MOV R132, RZ, RZ, -R132 ;  /* 0x000000ffff84b224 */ /* 0x000fe200078e0a84 */
[C---:B------:R-:W-:Y:S01]  /*9ad0*/  ISETP.GT.U32.AND P3, PT, R3.reuse, R134, PT ;  /* 0x000000860300720c */ /* 0x040fe20003f64070 */
[----:B------:R-:W-:Y:S02]  /*9ae0*/  IMAD R135, R3, R140, R139 ;  /* 0x0000008c03877224 */ /* 0x000fe400078e028b */
[----:B------:R-:W-:-:S04]  /*9af0*/  IMAD.HI.U32 R136, R4, R141, RZ ;  /* 0x0000008d04887227 */ /* 0x000fc800078e00ff */
[----:B------:R-:W-:Y:S01]  /*9b00*/  @!P4 IMAD.IADD R133, R133, 0x1, -R3 ;  /* 0x000000018585c824 */ /* 0x000fe200078e0a03 */
[----:B------:R-:W-:Y:S01]  /*9b10*/  ISETP.GT.U32.AND P4, PT, R3, R135, PT ;  /* 0x000000870300720c */ /* 0x000fe20003f84070 */
[----:B------:R-:W-:Y:S02]  /*9b20*/  IMAD.MOV R136, RZ, RZ, -R136 ;  /* 0x000000ffff887224 */ /* 0x000fe400078e0a88 */
[----:B------:R-:W-:-:S04]  /*9b30*/  IMAD.HI.U32 R137, R4, R142, RZ ;  /* 0x0000008e04897227 */ /* 0x000fc800078e00ff */
[C---:B------:R-:W-:Y:S01]  /*9b40*/  IMAD R136, R3.reuse, R136, R141 ;  /* 0x0000008803887224 */ /* 0x040fe200078e028d */
[----:B------:R-:W-:Y:S01]  /*9b50*/  IABS R141, R151 ;  /* 0x00000097008d7213 */ /* 0x000fe20000000000 */
[----:B------:R-:W-:Y:S02]  /*9b60*/  @!P3 IMAD.IADD R134, R134, 0x1, -R3 ;  /* 0x000000018686b824 */ /* 0x000fe400078e0a03 */
[----:B------:R-:W-:Y:S01]  /*9b70*/  IMAD.MOV R137, RZ, RZ, -R137 ;  /* 0x000000ffff897224 */ /* 0x000fe200078e0a89 */
[----:B------:R-:W-:Y:S01]  /*9b80*/  ISETP.GT.U32.AND P3, PT, R3, R136, PT ;  /* 0x000000880300720c */ /* 0x000fe20003f64070 */
[----:B------:R-:W-:Y:S01]  /*9b90*/  @!P4 IMAD.IADD R135, R135, 0x1, -R3 ;  /* 0x000000018787c824 */ /* 0x000fe200078e0a03 */
[C---:B------:R-:W-:Y:S01]  /*9ba0*/  ISETP.GT.U32.AND P4, PT, R3.reuse, R134, PT ;  /* 0x000000860300720c */ /* 0x040fe20003f84070 */
[----:B------:R-:W-:Y:S02]  /*9bb0*/  IMAD.MOV R138, RZ, RZ, -R138 ;  /* 0x000000ffff8a7224 */ /* 0x000fe400078e0a8a */
[----:B------:R-:W-:-:S02]  /*9bc0*/  IMAD R137, R3, R137, R142 ;  /* 0x0000008903897224 */ /* 0x000fc400078e028e */
[----:B------:R-:W-:Y:S01]  /*9bd0*/  IMAD R138, R3, R138, R143 ;  /* 0x0000008a038a7224 */ /* 0x000fe200078e028f */
[----:B------:R-:W-:Y:S01]  /*9be0*/  IABS R143, R152 ;  /* 0x00000098008f7213 */ /* 0x000fe20000000000 */
[----:B------:R-:W-:-:S04]  /*9bf0*/  IMAD.HI.U32 R139, R4, R141, RZ ;  /* 0x0000008d048b7227 */ /* 0x000fc800078e00ff */
[--C-:B------:R-:W-:Y:S02]  /*9c00*/  @!P3 IMAD.IADD R136, R136, 0x1, -R3.reuse ;  /* 0x000000018888b824 */ /* 0x100fe400078e0a03 */
[----:B------:R-:W-:Y:S01]  /*9c10*/  @!P4 IMAD.IADD R134, R134, 0x1, -R3 ;  /* 0x000000018686c824 */ /* 0x000fe200078e0a03 */
[C---:B------:R-:W-:Y:S01]  /*9c20*/  ISETP.GT.U32.AND P4, PT, R3.reuse, R137, PT ;  /* 0x000000890300720c */ /* 0x040fe20003f84070 */
[----:B------:R-:W-:Y:S01]  /*9c30*/  IMAD.HI.U32 R140, R4, R143, RZ ;  /* 0x0000008f048c7227 */ /* 0x000fe200078e00ff */
[----:B------:R-:W-:-:S03]  /*9c40*/  ISETP.GT.U32.AND P3, PT, R3, R136, PT ;  /* 0x000000880300720c */ /* 0x000fc60003f64070 */
[----:B------:R-:W-:Y:S02]  /*9c50*/  IMAD.MOV R142, RZ, RZ, -R139 ;  /* 0x000000ffff8e7224 */ /* 0x000fe400078e0a8b */
[----:B------:R-:W-:Y:S02]  /*9c60*/  IMAD.MOV R140, RZ, RZ, -R140 ;  /* 0x000000ffff8c7224 */ /* 0x000fe400078e0a8c */
[----:B------:R-:W-:Y:S01]  /*9c70*/  @!P2 IMAD.MOV R133, RZ, RZ, -R133 ;  /* 0x000000ffff85a224 */ /* 0x000fe200078e0a85 */
[C---:B------:R-:W-:Y:S01]  /*9c80*/  ISETP.GT.U32.AND P2, PT, R3.reuse, R135, PT ;  /* 0x000000870300720c */ /* 0x040fe20003f44070 */
[C---:B------:R-:W-:Y:S02]  /*9c90*/  IMAD R139, R3.reuse, R142, R141 ;  /* 0x0000008e038b7224 */ /* 0x040fe400078e028d */
[----:B------:R-:W-:Y:S02]  /*9ca0*/  IMAD R140, R3, R140, R143 ;  /* 0x0000008c038c7224 */ /* 0x000fe400078e028f */
[----:B------:R-:W-:-:S04]  /*9cb0*/  IMAD.HI.U32 R141, R4, R144, RZ ;  /* 0x00000090048d7227 */ /* 0x000fc800078e00ff */
[--C-:B------:R-:W-:Y:S01]  /*9cc0*/  @!P3 IMAD.IADD R136, R136, 0x1, -R3.reuse ;  /* 0x000000018888b824 */ /* 0x100fe200078e0a03 */
[----:B------:R-:W-:Y:S01]  /*9cd0*/  ISETP.GT.U32.AND P3, PT, R3, R139, PT ;  /* 0x0000008b0300720c */ /* 0x000fe20003f64070 */
[----:B------:R-:W-:Y:S01]  /*9ce0*/  @!P4 IMAD.IADD R137, R137, 0x1, -R3 ;  /* 0x000000018989c824 */ /* 0x000fe200078e0a03 */
[----:B------:R-:W-:Y:S01]  /*9cf0*/  ISETP.GT.U32.AND P4, PT, R3, R140, PT ;  /* 0x0000008c0300720c */ /* 0x000fe20003f84070 */
[----:B------:R-:W-:Y:S02]  /*9d00*/  IMAD.MOV R141, RZ, RZ, -R141 ;  /* 0x000000ffff8d7224 */ /* 0x000fe400078e0a8d */
[----:B------:R-:W-:Y:S01]  /*9d10*/  @!P2 IMAD.IADD R135, R135, 0x1, -R3 ;  /* 0x000000018787a824 */ /* 0x000fe200078e0a03 */
[C---:B------:R-:W-:Y:S01]  /*9d20*/  ISETP.GT.U32.AND P2, PT, R3.reuse, R138, PT ;  /* 0x0000008a0300720c */ /* 0x040fe20003f44070 */
[----:B------:R-:W-:Y:S02]  /*9d30*/  IMAD R141, R3, R141, R144 ;  /* 0x0000008d038d7224 */ /* 0x000fe400078e0290 */
[----:B------:R-:W-:-:S02]  /*9d40*/  @!P5 IMAD.MOV R136, RZ, RZ, -R136 ;  /* 0x000000ffff88d224 */ /* 0x000fc400078e0a88 */
[----:B------:R-:W-:Y:S01]  /*9d50*/  IMAD.HI.U32 R143, R4, R146, RZ ;  /* 0x00000092048f7227 */ /* 0x000fe200078e00ff */
[----:B------:R-:W-:-:S03]  /*9d60*/  ISETP.GT.U32.AND P5, PT, R3, R141, PT ;  /* 0x0000008d0300720c */ /* 0x000fc60003fa4070 */
[--C-:B------:R-:W-:Y:S01]  /*9d70*/  @!P3 IMAD.IADD R139, R139, 0x1, -R3.reuse ;  /* 0x000000018b8bb824 */ /* 0x100fe200078e0a03 */
[C---:B------:R-:W-:Y:S01]  /*9d80*/  ISETP.GT.U32.AND P3, PT, R3.reuse, R137, PT ;  /* 0x000000890300720c */ /* 0x040fe20003f64070 */
[----:B------:R-:W-:Y:S02]  /*9d90*/  @!P4 IMAD.IADD R140, R140, 0x1, -R3 ;  /* 0x000000018c8cc824 */ /* 0x000fe400078e0a03 */
[----:B------:R-:W-:Y:S01]  /*9da0*/  IMAD.HI.U32 R142, R4, R145, RZ ;  /* 0x00000091048e7227 */ /* 0x000fe200078e00ff */
[----:B------:R-:W-:-:S03]  /*9db0*/  ISETP.GT.U32.AND P4, PT, R3, R139, PT ;  /* 0x0000008b0300720c */ /* 0x000fc60003f84070 */
[----:B------:R-:W-:Y:S02]  /*9dc0*/  IMAD.MOV R143, RZ, RZ, -R143 ;  /* 0x000000ffff8f7224 */ /* 0x000fe400078e0a8f */
[----:B------:R-:W-:Y:S01]  /*9dd0*/  @!P6 IMAD.MOV R135, RZ, RZ, -R135 ;  /* 0x000000ffff87e224 */ /* 0x000fe200078e0a87 */
[C---:B------:R-:W-:Y:S01]  /*9de0*/  ISETP.GT.U32.AND P6, PT, R3.reuse, R140, PT ;  /* 0x0000008c0300720c */ /* 0x040fe20003fc4070 */
[----:B------:R-:W-:Y:S02]  /*9df0*/  IMAD.MOV R142, RZ, RZ, -R142 ;  /* 0x000000ffff8e7224 */ /* 0x000fe400078e0a8e */
[C---:B------:R-:W-:Y:S01]  /*9e00*/  IMAD R143, R3.reuse, R143, R146 ;  /* 0x0000008f038f7224 */ /* 0x040fe200078e0292 */
[----:B------:R-:W-:Y:S01]  /*9e10*/  IABS R146, R154 ;  /* 0x0000009a00927213 */ /* 0x000fe20000000000 */
[----:B------:R-:W-:Y:S01]  /*9e20*/  @!P2 IMAD.IADD R138, R138, 0x1, -R3 ;  /* 0x000000018a8aa824 */ /* 0x000fe200078e0a03 */
[----:B------:R-:W-:Y:S01]  /*9e30*/  ISETP.GE.AND P2, PT, R148, RZ, PT ;  /* 0x000000ff9400720c */ /* 0x000fe20003f46270 */
[----:B------:R-:W-:-:S02]  /*9e40*/  IMAD R142, R3, R142, R145 ;  /* 0x0000008e038e7224 */ /* 0x000fc400078e0291 */
[----:B------:R-:W-:Y:S01]  /*9e50*/  @!P5 IMAD.IADD R141, R141, 0x1, -R3 ;  /* 0x000000018d8dd824 */ /* 0x000fe200078e0a03 */
[----:B------:R-:W-:Y:S01]  /*9e60*/  ISETP.GE.AND P5, PT, R152, RZ, PT ;  /* 0x000000ff9800720c */ /* 0x000fe20003fa6270 */
[----:B------:R-:W-:-:S04]  /*9e70*/  IMAD.HI.U32 R144, R4, R146, RZ ;  /* 0x0000009204907227 */ /* 0x000fc800078e00ff */
[----:B------:R-:W-:Y:S01]  /*9e80*/  @!P1 IMAD.MOV R134, RZ, RZ, -R134 ;  /* 0x000000ffff869224 */ /* 0x000fe200078e0a86 */
[----:B------:R-:W-:Y:S01]  /*9e90*/  ISETP.GT.U32.AND P1, PT, R3, R138, PT ;  /* 0x0000008a0300720c */ /* 0x000fe20003f24070 */
[--C-:B------:R-:W-:Y:S01]  /*9ea0*/  @!P3 IMAD.IADD R137, R137, 0x1, -R3.reuse ;  /* 0x000000018989b824 */ /* 0x100fe200078e0a03 */
[----:B------:R-:W-:Y:S01]  /*9eb0*/  ISETP.GT.U32.AND P3, PT, R3, R142, PT ;  /* 0x0000008e0300720c */ /* 0x000fe20003f64070 */
[----:B------:R-:W-:Y:S02]  /*9ec0*/  IMAD.MOV R144, RZ, RZ, -R144 ;  /* 0x000000ffff907224 */ /* 0x000fe400078e0a90 */
[--C-:B------:R-:W-:Y:S01]  /*9ed0*/  @!P4 IMAD.IADD R139, R139, 0x1, -R3.reuse ;  /* 0x000000018b8bc824 */ /* 0x100fe200078e0a03 */
[----:B------:R-:W-:Y:S01]  /*9ee0*/  ISETP.GT.U32.AND P4, PT, R3, R143, PT ;  /* 0x0000008f0300720c */ /* 0x000fe20003f84070 */
[----:B------:R-:W-:Y:S01]  /*9ef0*/  @!P6 IMAD.IADD R140, R140, 0x1, -R3 ;  /* 0x000000018c8ce824 */ /* 0x000fe200078e0a03 */
[----:B------:R-:W-:Y:S01]  /*9f00*/  ISETP.GE.AND P6, PT, R151, RZ, PT ;  /* 0x000000ff9700720c */ /* 0x000fe20003fc6270 */
[----:B------:R-:W-:Y:S01]  /*9f10*/  IMAD R144, R3, R144, R146 ;  /* 0x0000009003907224 */ /* 0x000fe200078e0292 */
[----:B------:R-:W-:Y:S01]  /*9f20*/  IADD3 R151, R206, 0xcc, RZ ;  /* 0x000000ccce977810 */ /* 0x000fe20007ffe0ff */
[----:B------:R-:W-:-:S02]  /*9f30*/  @!P5 IMAD.MOV R140, RZ, RZ, -R140 ;  /* 0x000000ffff8cd224 */ /* 0x000fc400078e0a8c */
[--C-:B------:R-:W-:Y:S01]  /*9f40*/  @!P1 IMAD.IADD R138, R138, 0x1, -R3.reuse ;  /* 0x000000018a8a9824 */ /* 0x100fe200078e0a03 */
[----:B------:R-:W-:Y:S01]  /*9f50*/  ISETP.GT.U32.AND P5, PT, R3, R144, PT ;  /* 0x000000900300720c */ /* 0x000fe20003fa4070 */
[----:B------:R-:W-:Y:S01]  /*9f60*/  @!P3 IMAD.IADD R142, R142, 0x1, -R3 ;  /* 0x000000018e8eb824 */ /* 0x000fe200078e0a03 */
[----:B------:R-:W-:Y:S01]  /*9f70*/  ISETP.GE.AND P1, PT, R147, RZ, PT ;  /* 0x000000ff9300720c */ /* 0x000fe20003f26270 */
[----:B------:R-:W-:Y:S01]  /*9f80*/  @!P2 IMAD.MOV R137, RZ, RZ, -R137 ;  /* 0x000000ffff89a224 */ /* 0x000fe200078e0a89 */
[----:B------:R-:W-:Y:S01]  /*9f90*/  IABS R147, R155 ;  /* 0x0000009b00937213 */ /* 0x000fe20000000000 */
[----:B------:R-:W-:Y:S01]  /*9fa0*/  @!P4 IMAD.IADD R143, R143, 0x1, -R3 ;  /* 0x000000018f8fc824 */ /* 0x000fe200078e0a03 */
[----:B------:R-:W-:Y:S01]  /*9fb0*/  ISETP.GT.U32.AND P4, PT, R3, R142, PT ;  /* 0x0000008e0300720c */ /* 0x000fe20003f84070 */
[----:B------:R-:W-:Y:S01]  /*9fc0*/  @!P6 IMAD.MOV R139, RZ, RZ, -R139 ;  /* 0x000000ffff8be224 */ /* 0x000fe200078e0a8b */
[----:B------:R-:W-:Y:S01]  /*9fd0*/  ISETP.GE.AND P6, PT, R150, RZ, PT ;  /* 0x000000ff9600720c */ /* 0x000fe20003fc6270 */
[----:B------:R-:W-:Y:S01]  /*9fe0*/  IMAD.HI.U32 R145, R4, R147, RZ ;  /* 0x0000009304917227 */ /* 0x000fe200078e00ff */
[----:B------:R-:W-:-:S02]  /*9ff0*/  IADD3 R150, R206, 0xcb, RZ ;  /* 0x000000cbce967810 */ /* 0x000fc40007ffe0ff */
[----:B------:R-:W-:Y:S01]  /*a000*/  ISETP.GT.U32.AND P2, PT, R3, R141, PT ;  /* 0x0000008d0300720c */ /* 0x000fe20003f44070 */
[----:B------:R-:W-:Y:S01]  /*a010*/  IMAD.MOV R146, RZ, RZ, -R145 ;  /* 0x000000ffff927224 */ /* 0x000fe200078e0a91 */
[----:B------:R-:W-:Y:S01]  /*a020*/  IABS R148, R150 ;  /* 0x0000009600947213 */ /* 0x000fe20000000000 */
[----:B------:R-:W-:Y:S01]  /*a030*/  @!P5 IMAD.IADD R144, R144, 0x1, -R3 ;  /* 0x000000019090d824 */ /* 0x000fe200078e0a03 */
[----:B------:R-:W-:Y:S01]  /*a040*/  ISETP.GE.AND P3, PT, R153, RZ, PT ;  /* 0x000000ff9900720c */ /* 0x000fe20003f66270 */
[C---:B------:R-:W-:Y:S01]  /*a050*/  IMAD R145, R3.reuse, R146, R147 ;  /* 0x0000009203917224 */ /* 0x040fe200078e0293 */
[----:B------:R-:W-:Y:S01]  /*a060*/  IABS R153, R160 ;  /* 0x000000a000997213 */ /* 0x000fe20000000000 */
[----:B------:R-:W-:Y:S01]  /*a070*/  IMAD.HI.U32 R146, R4, R148, RZ ;  /* 0x0000009404927227 */ /* 0x000fe200078e00ff */
[----:B------:R-:W-:-:S03]  /*a080*/  ISETP.GT.U32.AND P5, PT, R3, R144, PT ;  /* 0x000000900300720c */ /* 0x000fc60003fa4070 */
[--C-:B------:R-:W-:Y:S01]  /*a090*/  @!P4 IMAD.IADD R142, R142, 0x1, -R3.reuse ;  /* 0x000000018e8ec824 */ /* 0x100fe200078e0a03 */
[C---:B------:R-:W-:Y:S01]  /*a0a0*/  ISETP.GT.U32.AND P4, PT, R3.reuse, R145, PT ;  /* 0x000000910300720c */ /* 0x040fe20003f84070 */
[----:B------:R-:W-:Y:S02]  /*a0b0*/  IMAD.MOV R146, RZ, RZ, -R146 ;  /* 0x000000ffff927224 */ /* 0x000fe400078e0a92 */
[----:B------:R-:W-:Y:S01]  /*a0c0*/  @!P1 IMAD.MOV R138, RZ, RZ, -R138 ;  /* 0x000000ffff8a9224 */ /* 0x000fe200078e0a8a */
[C---:B------:R-:W-:Y:S01]  /*a0d0*/  ISETP.GT.U32.AND P1, PT, R3.reuse, R143, PT ;  /* 0x0000008f0300720c */ /* 0x040fe20003f24070 */
[----:B------:R-:W-:Y:S02]  /*a0e0*/  IMAD R146, R3, R146, R148 ;  /* 0x0000009203927224 */ /* 0x000fe400078e0294 */
[--C-:B------:R-:W-:Y:S01]  /*a0f0*/  @!P2 IMAD.IADD R141, R141, 0x1, -R3.reuse ;  /* 0x000000018d8da824 */ /* 0x100fe200078e0a03 */
[----:B------:R-:W-:Y:S01]  /*a100*/  ISETP.GE.AND P2, PT, R149, RZ, PT ;  /* 0x000000ff9500720c */ /* 0x000fe20003f46270 */
[--C-:B------:R-:W-:Y:S01]  /*a110*/  @!P5 IMAD.IADD R144, R144, 0x1, -R3.reuse ;  /* 0x000000019090d824 */ /* 0x100fe200078e0a03 */
[----:B------:R-:W-:Y:S01]  /*a120*/  ISETP.GT.U32.AND P5, PT, R3, R146, PT ;  /* 0x000000920300720c */ /* 0x000fe20003fa4070 */
[----:B------:R-:W-:Y:S01]  /*a130*/  @!P6 IMAD.MOV R142, RZ, RZ, -R142 ;  /* 0x000000ffff8ee224 */ /* 0x000fe200078e0a8e */
[----:B------:R-:W-:Y:S01]  /*a140*/  IABS R149, R151 ;  /* 0x0000009700957213 */ /* 0x000fe20000000000 */
[----:B------:R-:W-:Y:S01]  /*a150*/  @!P4 IMAD.IADD R145, R145, 0x1, -R3 ;  /* 0x000000019191c824 */ /* 0x000fe200078e0a03 */
[----:B------:R-:W-:Y:S01]  /*a160*/  ISETP.GE.AND P4, PT, R150, RZ, PT ;  /* 0x000000ff9600720c */ /* 0x000fe20003f86270 */
[----:B------:R-:W-:Y:S01]  /*a170*/  @!P3 IMAD.MOV R141, RZ, RZ, -R141 ;  /* 0x000000ffff8db224 */ /* 0x000fe200078e0a8d */
[----:B------:R-:W-:Y:S01]  /*a180*/  IADD3 R150, R206, 0xcd, RZ ;  /* 0x000000cdce967810 */ /* 0x000fe20007ffe0ff */
[----:B------:R-:W-:Y:S01]  /*a190*/  @!P1 IMAD.IADD R143, R143, 0x1, -R3 ;  /* 0x000000018f8f9824 */ /* 0x000fe200078e0a03 */
[----:B------:R-:W-:Y:S01]  /*a1a0*/  ISETP.GT.U32.AND P6, PT, R3, R145, PT ;  /* 0x000000910300720c */ /* 0x000fe20003fc4070 */
[----:B------:R-:W-:Y:S01]  /*a1b0*/  IMAD.HI.U32 R147, R4, R149, RZ ;  /* 0x0000009504937227 */ /* 0x000fe200078e00ff */
[----:B------:R-:W-:-:S02]  /*a1c0*/  ISETP.GE.AND P1, PT, R154, RZ, PT ;  /* 0x000000ff9a00720c */ /* 0x000fc40003f26270 */
[----:B------:R-:W-:Y:S01]  /*a1d0*/  IADD3 R154, R206, 0xce, RZ ;  /* 0x000000cece9a7810 */ /* 0x000fe20007ffe0ff */
[----:B------:R-:W-:Y:S01]  /*a1e0*/  @!P2 IMAD.MOV R143, RZ, RZ, -R143 ;  /* 0x000000ffff8fa224 */ /* 0x000fe200078e0a8f */
[----:B------:R-:W-:Y:S01]  /*a1f0*/  ISETP.GE.AND P2, PT, R151, RZ, PT ;  /* 0x000000ff9700720c */ /* 0x000fe20003f46270 */
[----:B------:R-:W-:Y:S01]  /*a200*/  IMAD.MOV R148, RZ, RZ, -R147 ;  /* 0x000000ffff947224 */ /* 0x000fe200078e0a93 */
[----:B------:R-:W-:Y:S01]  /*a210*/  IABS R151, R150 ;  /* 0x0000009600977213 */ /* 0x000fe20000000000 */
[----:B------:R-:W-:Y:S01]  /*a220*/  @!P5 IMAD.IADD R146, R146, 0x1, -R3 ;  /* 0x000000019292d824 */ /* 0x000fe200078e0a03 */
[----:B------:R-:W-:Y:S01]  /*a230*/  IABS R152, R154 ;  /* 0x0000009a00987213 */ /* 0x000fe20000000000 */
[----:B------:R-:W-:Y:S01]  /*a240*/  IMAD R147, R3, R148, R149 ;  /* 0x0000009403937224 */ /* 0x000fe200078e0295 */
[----:B------:R-:W-:Y:S01]  /*a250*/  ISETP.GE.AND P3, PT, R155, RZ, PT ;  /* 0x000000ff9b00720c */ /* 0x000fe20003f66270 */
[----:B------:R-:W-:Y:S01]  /*a260*/  IMAD.HI.U32 R148, R4, R151, RZ ;  /* 0x0000009704947227 */ /* 0x000fe200078e00ff */
[----:B------:R-:W-:-:S02]  /*a270*/  ISETP.GT.U32.AND P5, PT, R3, R146, PT ;  /* 0x000000920300720c */ /* 0x000fc40003fa4070 */
[----:B------:R-:W-:Y:S01]  /*a280*/  IABS R155, R162 ;  /* 0x000000a2009b7213 */ /* 0x000fe20000000000 */
[----:B------:R-:W-:Y:S01]  /*a290*/  @!P6 IMAD.IADD R145, R145, 0x1, -R3 ;  /* 0x000000019191e824 */ /* 0x000fe200078e0a03 */
[C---:B------:R-:W-:Y:S01]  /*a2a0*/  ISETP.GT.U32.AND P6, PT, R3.reuse, R147, PT ;  /* 0x000000930300720c */ /* 0x040fe20003fc4070 */
[----:B------:R-:W-:Y:S02]  /*a2b0*/  IMAD.MOV R148, RZ, RZ, -R148 ;  /* 0x000000ffff947224 */ /* 0x000fe400078e0a94 */
[----:B------:R-:W-:Y:S01]  /*a2c0*/  @!P1 IMAD.MOV R144, RZ, RZ, -R144 ;  /* 0x000000ffff909224 */ /* 0x000fe200078e0a90 */
[----:B------:R-:W-:Y:S01]  /*a2d0*/  ISETP.GE.AND P1, PT, R150, RZ, PT ;  /* 0x000000ff9600720c */ /* 0x000fe20003f26270 */
[----:B------:R-:W-:Y:S02]  /*a2e0*/  IMAD R148, R3, R148, R151 ;  /* 0x0000009403947224 */ /* 0x000fe400078e0297 */
[----:B------:R-:W-:-:S04]  /*a2f0*/  IMAD.HI.U32 R149, R4, R152, RZ ;  /* 0x0000009804957227 */ /* 0x000fc800078e00ff */
[--C-:B------:R-:W-:Y:S01]  /*a300*/  @!P5 IMAD.IADD R146, R146, 0x1, -R3.reuse ;  /* 0x000000019292d824 */ /* 0x100fe200078e0a03 */
[----:B------:R-:W-:Y:S01]  /*a310*/  ISETP.GT.U32.AND P5, PT, R3, R148, PT ;  /* 0x000000940300720c */ /* 0x000fe20003fa4070 */
[----:B------:R-:W-:Y:S02]  /*a320*/  @!P6 IMAD.IADD R147, R147, 0x1, -R3 ;  /* 0x000000019393e824 */ /* 0x000fe400078e0a03 */
[----:B------:R-:W-:-:S03]  /*a330*/  IMAD.HI.U32 R150, R4, R153, RZ ;  /* 0x0000009904967227 */ /* 0x000fc600078e00ff */
[C---:B------:R-:W-:Y:S01]  /*a340*/  ISETP.GT.U32.AND P6, PT, R3.reuse, R147, PT ;  /* 0x000000930300720c */ /* 0x040fe20003fc4070 */
[----:B------:R-:W-:Y:S02]  /*a350*/  IMAD.MOV R149, RZ, RZ, -R149 ;  /* 0x000000ffff957224 */ /* 0x000fe400078e0a95 */
[----:B------:R-:W-:Y:S02]  /*a360*/  IMAD.MOV R150, RZ, RZ, -R150 ;  /* 0x000000ffff967224 */ /* 0x000fe400078e0a96 */
[C---:B------:R-:W-:Y:S01]  /*a370*/  IMAD R149, R3.reuse, R149, R152 ;  /* 0x0000009503957224 */ /* 0x040fe200078e0298 */
[----:B------:R-:W-:Y:S01]  /*a380*/  IABS R152, R161 ;  /* 0x000000a100987213 */ /* 0x000fe20000000000 */
[C---:B------:R-:W-:Y:S02]  /*a390*/  IMAD R150, R3.reuse, R150, R153 ;  /* 0x0000009603967224 */ /* 0x040fe400078e0299 */
[----:B------:R-:W-:Y:S02]  /*a3a0*/  @!P5 IMAD.IADD R148, R148, 0x1, -R3 ;  /* 0x000000019494d824 */ /* 0x000fe400078e0a03 */
[----:B------:R-:W-:Y:S01]  /*a3b0*/  @!P4 IMAD.MOV R146, RZ, RZ, -R146 ;  /* 0x000000ffff92c224 */ /* 0x000fe200078e0a92 */
[C---:B------:R-:W-:Y:S01]  /*a3c0*/  ISETP.GT.U32.AND P4, PT, R3.reuse, R150, PT ;  /* 0x000000960300720c */ /* 0x040fe20003f84070 */
[----:B------:R-:W-:Y:S01]  /*a3d0*/  IMAD.HI.U32 R151, R4, R152, RZ ;  /* 0x0000009804977227 */ /* 0x000fe200078e00ff */
[----:B------:R-:W-:-:S03]  /*a3e0*/  ISETP.GT.U32.AND P5, PT, R3, R148, PT ;  /* 0x000000940300720c */ /* 0x000fc60003fa4070 */
[----:B------:R-:W-:Y:S01]  /*a3f0*/  @!P6 IMAD.IADD R147, R147, 0x1, -R3 ;  /* 0x000000019393e824 */ /* 0x000fe200078e0a03 */
[----:B------:R-:W-:Y:S01]  /*a400*/  ISETP.GT.U32.AND P6, PT, R3, R149, PT ;  /* 0x000000950300720c */ /* 0x000fe20003fc4070 */
[----:B------:R-:W-:Y:S02]  /*a410*/  IMAD.MOV R151, RZ, RZ, -R151 ;  /* 0x000000ffff977224 */ /* 0x000fe400078e0a97 */
[----:B------:R-:W-:-:S04]  /*a420*/  IMAD.HI.U32 R153, R4, R156, RZ ;  /* 0x0000009c04997227 */ /* 0x000fc800078e00ff */
[C---:B------:R-:W-:Y:S02]  /*a430*/  IMAD R151, R3.reuse, R151, R152 ;  /* 0x0000009703977224 */ /* 0x040fe400078e0298 */
[--C-:B------:R-:W-:Y:S02]  /*a440*/  @!P5 IMAD.IADD R148, R148, 0x1, -R3.reuse ;  /* 0x000000019494d824 */ /* 0x100fe400078e0a03 */
[--C-:B------:R-:W-:Y:S01]  /*a450*/  @!P4 IMAD.IADD R150, R150, 0x1, -R3.reuse ;  /* 0x000000019696c824 */ /* 0x100fe200078e0a03 */
[----:B------:R-:W-:Y:S01]  /*a460*/  ISETP.GT.U32.AND P5, PT, R3, R151, PT ;  /* 0x000000970300720c */ /* 0x000fe20003fa4070 */
[----:B------:R-:W-:Y:S02]  /*a470*/  @!P6 IMAD.IADD R149, R149, 0x1, -R3 ;  /* 0x000000019595e824 */ /* 0x000fe400078e0a03 */
[----:B------:R-:W-:Y:S01]  /*a480*/  IMAD.MOV R153, RZ, RZ, -R153 ;  /* 0x000000ffff997224 */ /* 0x000fe200078e0a99 */
[C---:B------:R-:W-:Y:S01]  /*a490*/  ISETP.GT.U32.AND P4, PT, R3.reuse, R150, PT ;  /* 0x000000960300720c */ /* 0x040fe20003f84070 */
[----:B------:R-:W-:Y:S01]  /*a4a0*/  IMAD.HI.U32 R152, R4, R155, RZ ;  /* 0x0000009b04987227 */ /* 0x000fe200078e00ff */
[----:B------:R-:W-:-:S03]  /*a4b0*/  ISETP.GT.U32.AND P6, PT, R3, R149, PT ;  /* 0x000000950300720c */ /* 0x000fc60003fc4070 */
[----:B------:R-:W-:Y:S01]  /*a4c0*/  IMAD R153, R3, R153, R156 ;  /* 0x0000009903997224 */ /* 0x000fe200078e029c */
[----:B------:R-:W-:Y:S01]  /*a4d0*/  IABS R156, R163 ;  /* 0x000000a3009c7213 */ /* 0x000fe20000000000 */
[----:B------:R-:W-:Y:S02]  /*a4e0*/  IMAD.MOV R152, RZ, RZ, -R152 ;  /* 0x000000ffff987224 */ /* 0x000fe400078e0a98 */
[--C-:B------:R-:W-:Y:S02]  /*a4f0*/  @!P5 IMAD.IADD R151, R151, 0x1, -R3.reuse ;  /* 0x000000019797d824 */ /* 0x100fe400078e0a03 */
[----:B------:R-:W-:Y:S02]  /*a500*/  @!P1 IMAD.MOV R148, RZ, RZ, -R148 ;  /* 0x000000ffff949224 */ /* 0x000fe400078e0a94 */
[----:B------:R-:W-:Y:S01]  /*a510*/  @!P4 IMAD.IADD R150, R150, 0x1, -R3 ;  /* 0x000000019696c824 */ /* 0x000fe200078e0a03 */
[C---:B------:R-:W-:Y:S01]  /*a520*/  ISETP.GT.U32.AND P1, PT, R3.reuse, R151, PT ;  /* 0x000000970300720c */ /* 0x040fe20003f24070 */
[C---:B------:R-:W-:Y:S01]  /*a530*/  IMAD R152, R3.reuse, R152, R155 ;  /* 0x0000009803987224 */ /* 0x040fe200078e029b */
[----:B------:R-:W-:Y:S01]  /*a540*/  ISETP.GT.U32.AND P4, PT, R3, R153, PT ;  /* 0x000000990300720c */ /* 0x000fe20003f84070 */
[----:B------:R-:W-:Y:S01]  /*a550*/  @!P3 IMAD.MOV R145, RZ, RZ, -R145 ;  /* 0x000000ffff91b224 */ /* 0x000fe200078e0a91 */
[----:B------:R-:W-:Y:S01]  /*a560*/  ISETP.GE.AND P3, PT, R154, RZ, PT ;  /* 0x000000ff9a00720c */ /* 0x000fe20003f66270 */
[----:B------:R-:W-:Y:S01]  /*a570*/  @!P6 IMAD.IADD R149, R149, 0x1, -R3 ;  /* 0x000000019595e824 */ /* 0x000fe200078e0a03 */
[----:B------:R-:W-:Y:S01]  /*a580*/  ISETP.GE.AND P6, PT, R161, RZ, PT ;  /* 0x000000ffa100720c */ /* 0x000fe20003fc6270 */
[----:B------:R-:W-:Y:S01]  /*a590*/  IMAD.HI.U32 R154, R4, R157, RZ ;  /* 0x0000009d049a7227 */ /* 0x000fe200078e00ff */
[----:B------:R-:W-:-:S02]  /*a5a0*/  ISETP.GT.U32.AND P5, PT, R3, R152, PT ;  /* 0x000000980300720c */ /* 0x000fc40003fa4070 */
[----:B------:R-:W-:Y:S01]  /*a5b0*/  IABS R161, R165 ;  /* 0x000000a500a17213 */ /* 0x000fe20000000000 */
[----:B------:R-:W-:Y:S01]  /*a5c0*/  @!P2 IMAD.MOV R147, RZ, RZ, -R147 ;  /* 0x000000ffff93a224 */ /* 0x000fe200078e0a93 */
[----:B------:R-:W-:Y:S01]  /*a5d0*/  ISETP.GE.AND P2, PT, R160, RZ, PT ;  /* 0x000000ffa000720c */ /* 0x000fe20003f46270 */
[----:B------:R-:W-:Y:S01]  /*a5e0*/  IMAD.MOV R154, RZ, RZ, -R154 ;  /* 0x000000ffff9a7224 */ /* 0x000fe200078e0a9a */
[----:B------:R-:W-:Y:S01]  /*a5f0*/  IABS R160, R167 ;  /* 0x000000a700a07213 */ /* 0x000fe20000000000 */
[----:B------:R-:W-:-:S04]  /*a600*/  IMAD.HI.U32 R155, R4, R156, RZ ;  /* 0x0000009c049b7227 */ /* 0x000fc800078e00ff */
[----:B------:R-:W-:Y:S01]  /*a610*/  IMAD R154, R3, R154, R157 ;  /* 0x0000009a039a7224 */ /* 0x000fe200078e029d */
[----:B------:R-:W-:Y:S01]  /*a620*/  IABS R157, R166 ;  /* 0x000000a6009d7213 */ /* 0x000fe20000000000 */
[--C-:B------:R-:W-:Y:S01]  /*a630*/  @!P1 IMAD.IADD R151, R151, 0x1, -R3.reuse ;  /* 0x0000000197979824 */ /* 0x100fe200078e0a03 */
[----:B------:R-:W-:Y:S01]  /*a640*/  ISETP.GE.AND P1, PT, R159, RZ, PT ;  /* 0x000000ff9f00720c */ /* 0x000fe20003f26270 */
[----:B------:R-:W-:Y:S02]  /*a650*/  @!P4 IMAD.IADD R153, R153, 0x1, -R3 ;  /* 0x000000019999c824 */ /* 0x000fe400078e0a03 */
[----:B------:R-:W-:Y:S02]  /*a660*/  IMAD.MOV R155, RZ, RZ, -R155 ;  /* 0x000000ffff9b7224 */ /* 0x000fe400078e0a9b */
[----:B------:R-:W-:Y:S01]  /*a670*/  @!P6 IMAD.MOV R151, RZ, RZ, -R151 ;  /* 0x000000ffff97e224 */ /* 0x000fe200078e0a97 */
[C---:B------:R-:W-:Y:S01]  /*a680*/  ISETP.GT.U32.AND P6, PT, R3.reuse, R153, PT ;  /* 0x000000990300720c */ /* 0x040fe20003fc4070 */
[----:B------:R-:W-:Y:S01]  /*a690*/  @!P5 IMAD.IADD R152, R152, 0x1, -R3 ;  /* 0x000000019898d824 */ /* 0x000fe200078e0a03 */
[----:B------:R-:W-:Y:S01]  /*a6a0*/  ISETP.GE.AND P5, PT, R158, RZ, PT ;  /* 0x000000ff9e00720c */ /* 0x000fe20003fa6270 */
[----:B------:R-:W-:-:S02]  /*a6b0*/  IMAD R155, R3, R155, R156 ;  /* 0x0000009b039b7224 */ /* 0x000fc400078e029c */
[----:B------:R-:W-:Y:S01]  /*a6c0*/  IMAD.HI.U32 R156, R4, R157, RZ ;  /* 0x0000009d049c7227 */ /* 0x000fe200078e00ff */
[----:B------:R-:W-:-:S03]  /*a6d0*/  ISETP.GT.U32.AND P4, PT, R3, R152, PT ;  /* 0x000000980300720c */ /* 0x000fc60003f84070 */
[----:B------:R-:W-:Y:S01]  /*a6e0*/  @!P2 IMAD.MOV R150, RZ, RZ, -R150 ;  /* 0x000000ffff96a224 */ /* 0x000fe200078e0a96 */
[----:B------:R-:W-:Y:S01]  /*a6f0*/  ISETP.GT.U32.AND P2, PT, R3, R154, PT ;  /* 0x0000009a0300720c */ /* 0x000fe20003f44070 */
[----:B------:R-:W-:Y:S02]  /*a700*/  IMAD.MOV R156, RZ, RZ, -R156 ;  /* 0x000000ffff9c7224 */ /* 0x000fe400078e0a9c */
[----:B------:R-:W-:Y:S02]  /*a710*/  @!P6 IMAD.IADD R153, R153, 0x1, -R3 ;  /* 0x000000019999e824 */ /* 0x000fe400078e0a03 */
[C---:B------:R-:W-:Y:S02]  /*a720*/  IMAD R156, R3.reuse, R156, R157 ;  /* 0x0000009c039c7224 */ /* 0x040fe400078e029d */
[----:B------:R-:W-:Y:S01]  /*a730*/  @!P3 IMAD.MOV R149, RZ, RZ, -R149 ;  /* 0x000000ffff95b224 */ /* 0x000fe200078e0a95 */
[----:B------:R-:W-:Y:S01]  /*a740*/  ISETP.GE.AND P3, PT, R162, RZ, PT ;  /* 0x000000ffa200720c */ /* 0x000fe20003f66270 */
[----:B------:R-:W-:Y:S01]  /*a750*/  @!P4 IMAD.IADD R152, R152, 0x1, -R3 ;  /* 0x000000019898c824 */ /* 0x000fe200078e0a03 */
[C---:B------:R-:W-:Y:S01]  /*a760*/  ISETP.GT.U32.AND P6, PT, R3.reuse, R156, PT ;  /* 0x0000009c0300720c */ /* 0x040fe20003fc4070 */
[----:B------:R-:W-:Y:S01]  /*a770*/  IMAD.HI.U32 R158, R4, R161, RZ ;  /* 0x000000a1049e7227 */ /* 0x000fe200078e00ff */
[----:B------:R-:W-:-:S02]  /*a780*/  ISETP.GT.U32.AND P4, PT, R3, R155, PT ;  /* 0x0000009b0300720c */ /* 0x000fc40003f84070 */
[----:B------:R-:W-:Y:S01]  /*a790*/  IABS R162, R164 ;  /* 0x000000a400a27213 */ /* 0x000fe20000000000 */
[----:B------:R-:W-:Y:S02]  /*a7a0*/  @!P2 IMAD.IADD R154, R154, 0x1, -R3 ;  /* 0x000000019a9aa824 */ /* 0x000fe400078e0a03 */
[----:B------:R-:W-:Y:S02]  /*a7b0*/  IMAD.MOV R158, RZ, RZ, -R158 ;  /* 0x000000ffff9e7224 */ /* 0x000fe400078e0a9e */
[----:B------:R-:W-:Y:S01]  /*a7c0*/  IMAD.HI.U32 R159, R4, R162, RZ ;  /* 0x000000a2049f7227 */ /* 0x000fe200078e00ff */
[----:B------:R-:W-:-:S03]  /*a7d0*/  ISETP.GT.U32.AND P2, PT, R3, R154, PT ;  /* 0x0000009a0300720c */ /* 0x000fc60003f44070 */
[--C-:B------:R-:W-:Y:S02]  /*a7e0*/  @!P6 IMAD.IADD R156, R156, 0x1, -R3.reuse ;  /* 0x000000019c9ce824 */ /* 0x100fe400078e0a03 */
[----:B------:R-:W-:Y:S01]  /*a7f0*/  @!P4 IMAD.IADD R155, R155, 0x1, -R3 ;  /* 0x000000019b9bc824 */ /* 0x000fe200078e0a03 */
[----:B------:R-:W-:Y:S01]  /*a800*/  ISETP.GE.AND P4, PT, R166, RZ, PT ;  /* 0x000000ffa600720c */ /* 0x000fe20003f86270 */
[----:B------:R-:W-:Y:S01]  /*a810*/  @!P3 IMAD.MOV R152, RZ, RZ, -R152 ;  /* 0x000000ffff98b224 */ /* 0x000fe200078e0a98 */
[C---:B------:R-:W-:Y:S01]  /*a820*/  ISETP.GT.U32.AND P6, PT, R3.reuse, R156, PT ;  /* 0x0000009c0300720c */ /* 0x040fe20003fc4070 */
[----:B------:R-:W-:Y:S01]  /*a830*/  IMAD.MOV R159, RZ, RZ, -R159 ;  /* 0x000000ffff9f7224 */ /* 0x000fe200078e0a9f */
[C---:B------:R-:W-:Y:S01]  /*a840*/  ISETP.GT.U32.AND P3, PT, R3.reuse, R155, PT ;  /* 0x0000009b0300720c */ /* 0x040fe20003f64070 */
[----:B------:R-:W-:Y:S01]  /*a850*/  IMAD R158, R3, R158, R161 ;  /* 0x0000009e039e7224 */ /* 0x000fe200078e02a1 */
[----:B------:R-:W-:Y:S01]  /*a860*/  IABS R166, R170 ;  /* 0x000000aa00a67213 */ /* 0x000fe20000000000 */
[----:B------:R-:W-:Y:S01]  /*a870*/  @!P2 IMAD.IADD R154, R154, 0x1, -R3 ;  /* 0x000000019a9aa824 */ /* 0x000fe200078e0a03 */
[----:B------:R-:W-:Y:S01]  /*a880*/  ISETP.GE.AND P2, PT, R163, RZ, PT ;  /* 0x000000ffa300720c */ /* 0x000fe20003f46270 */
[C---:B------:R-:W-:Y:S01]  /*a890*/  IMAD R159, R3.reuse, R159, R162 ;  /* 0x0000009f039f7224 */ /* 0x040fe200078e02a2 */
[----:B------:R-:W-:Y:S01]  /*a8a0*/  IABS R162, R171 ;  /* 0x000000ab00a27213 */ /* 0x000fe20000000000 */
[----:B------:R-:W-:Y:S01]  /*a8b0*/  @!P5 IMAD.MOV R154, RZ, RZ, -R154 ;  /* 0x000000ffff9ad224 */ /* 0x000fe200078e0a9a */
[----:B------:R-:W-:Y:S01]  /*a8c0*/  ISETP.GT.U32.AND P5, PT, R3, R158, PT ;  /* 0x0000009e0300720c */ /* 0x000fe20003fa4070 */
[----:B------:R-:W-:-:S04]  /*a8d0*/  IMAD.HI.U32 R157, R4, R160, RZ ;  /* 0x000000a0049d7227 */ /* 0x000fc800078e00ff */
[--C-:B------:R-:W-:Y:S01]  /*a8e0*/  @!P6 IMAD.IADD R156, R156, 0x1, -R3.reuse ;  /* 0x000000019c9ce824 */ /* 0x100fe200078e0a03 */
[----:B------:R-:W-:Y:S01]  /*a8f0*/  ISETP.GT.U32.AND P6, PT, R3, R159, PT ;  /* 0x0000009f0300720c */ /* 0x000fe20003fc4070 */
[----:B------:R-:W-:Y:S01]  /*a900*/  @!P3 IMAD.IADD R155, R155, 0x1, -R3 ;  /* 0x000000019b9bb824 */ /* 0x000fe200078e0a03 */
[----:B------:R-:W-:Y:S01]  /*a910*/  ISETP.GE.AND P3, PT, R167, RZ, PT ;  /* 0x000000ffa700720c */ /* 0x000fe20003f66270 */
[----:B------:R-:W-:Y:S01]  /*a920*/  IMAD.MOV R157, RZ, RZ, -R157 ;  /* 0x000000ffff9d7224 */ /* 0x000fe200078e0a9d */
[----:B------:R-:W-:Y:S01]  /*a930*/  IADD3 R167, R206, 0xda, RZ ;  /* 0x000000dacea77810 */ /* 0x000fe20007ffe0ff */
[----:B------:R-:W-:Y:S02]  /*a940*/  @!P1 IMAD.MOV R153, RZ, RZ, -R153 ;  /* 0x000000ffff999224 */ /* 0x000fe400078e0a99 */
[----:B------:R-:W-:Y:S01]  /*a950*/  IMAD R157, R3, R157, R160 ;  /* 0x0000009d039d7224 */ /* 0x000fe200078e02a0 */
[----:B------:R-:W-:Y:S01]  /*a960*/  IABS R163, R167 ;  /* 0x000000a700a37213 */ /* 0x000fe20000000000 */
[----:B------:R-:W-:-:S02]  /*a970*/  @!P5 IMAD.IADD R158, R158, 0x1, -R3 ;  /* 0x000000019e9ed824 */ /* 0x000fc400078e0a03 */
[----:B------:R-:W-:Y:S01]  /*a980*/  IMAD.HI.U32 R160, R4, R162, RZ ;  /* 0x000000a204a07227 */ /* 0x000fe200078e00ff */
[----:B------:R-:W-:-:S03]  /*a990*/  ISETP.GT.U32.AND P1, PT, R3, R157, PT ;  /* 0x0000009d0300720c */ /* 0x000fc60003f24070 */
[----:B------:R-:W-:Y:S01]  /*a9a0*/  @!P6 IMAD.IADD R159, R159, 0x1, -R3 ;  /* 0x000000019f9fe824 */ /* 0x000fe200078e0a03 */
[----:B------:R-:W-:Y:S01]  /*a9b0*/  ISETP.GT.U32.AND P6, PT, R3, R158, PT ;  /* 0x0000009e0300720c */ /* 0x000fe20003fc4070 */
[----:B------:R-:W-:Y:S02]  /*a9c0*/  IMAD.MOV R160, RZ, RZ, -R160 ;  /* 0x000000ffffa07224 */ /* 0x000fe400078e0aa0 */
[----:B------:R-:W-:-:S04]  /*a9d0*/  IMAD.HI.U32 R161, R4, R163, RZ ;  /* 0x000000a304a17227 */ /* 0x000fc800078e00ff */
[----:B------:R-:W-:Y:S02]  /*a9e0*/  IMAD R160, R3, R160, R162 ;  /* 0x000000a003a07224 */ /* 0x000fe400078e02a2 */
[----:B------:R-:W-:Y:S02]  /*a9f0*/  IMAD.MOV R162, RZ, RZ, -R161 ;  /* 0x000000ffffa27224 */ /* 0x000fe400078e0aa1 */
[----:B------:R-:W-:Y:S01]  /*aa00*/  @!P1 IMAD.IADD R157, R157, 0x1, -R3 ;  /* 0x000000019d9d9824 */ /* 0x000fe200078e0a03 */
[----:B------:R-:W-:Y:S01]  /*aa10*/  ISETP.GE.AND P1, PT, R165, RZ, PT ;  /* 0x000000ffa500720c */ /* 0x000fe20003f26270 */
[C---:B------:R-:W-:Y:S01]  /*aa20*/  IMAD R161, R3.reuse, R162, R163 ;  /* 0x000000a203a17224 */ /* 0x040fe200078e02a3 */
[----:B------:R-:W-:Y:S01]  /*aa30*/  IABS R165, R168 ;  /* 0x000000a800a57213 */ /* 0x000fe20000000000 */
[----:B------:R-:W-:Y:S01]  /*aa40*/  @!P6 IMAD.IADD R158, R158, 0x1, -R3 ;  /* 0x000000019e9ee824 */ /* 0x000fe200078e0a03 */
[C---:B------:R-:W-:Y:S01]  /*aa50*/  ISETP.GT.U32.AND P5, PT, R3.reuse, R157, PT ;  /* 0x0000009d0300720c */ /* 0x040fe20003fa4070 */
[----:B------:R-:W-:Y:S01]  /*aa60*/  @!P2 IMAD.MOV R155, RZ, RZ, -R155 ;  /* 0x000000ffff9ba224 */ /* 0x000fe200078e0a9b */
[C---:B------:R-:W-:Y:S01]  /*aa70*/  ISETP.GT.U32.AND P6, PT, R3.reuse, R161, PT ;  /* 0x000000a10300720c */ /* 0x040fe20003fc4070 */
[----:B------:R-:W-:Y:S01]  /*aa80*/  IMAD.HI.U32 R162, R4, R165, RZ ;  /* 0x000000a504a27227 */ /* 0x000fe200078e00ff */
[----:B------:R-:W-:-:S03]  /*aa90*/  ISETP.GT.U32.AND P2, PT, R3, R159, PT ;  /* 0x0000009f0300720c */ /* 0x000fc60003f44070 */
[----:B------:R-:W-:Y:S02]  /*aaa0*/  IMAD.MOV R162, RZ, RZ, -R162 ;  /* 0x000000ffffa27224 */ /* 0x000fe400078e0aa2 */
[----:B------:R-:W-:Y:S02]  /*aab0*/  @!P4 IMAD.MOV R156, RZ, RZ, -R156 ;  /* 0x000000ffff9cc224 */ /* 0x000fe400078e0a9c */
[----:B------:R-:W-:-:S04]  /*aac0*/  IMAD.HI.U32 R163, R4, R166, RZ ;  /* 0x000000a604a37227 */ /* 0x000fc800078e00ff */
[--C-:B------:R-:W-:Y:S02]  /*aad0*/  @!P6 IMAD.IADD R161, R161, 0x1, -R3.reuse ;  /* 0x00000001a1a1e824 */ /* 0x100fe400078e0a03 */
[--C-:B------:R-:W-:Y:S01]  /*aae0*/  @!P2 IMAD.IADD R159, R159, 0x1, -R3.reuse ;  /* 0x000000019f9fa824 */ /* 0x100fe200078e0a03 */
[----:B------:R-:W-:Y:S01]  /*aaf0*/  ISETP.GE.AND P2, PT, R164, RZ, PT ;  /* 0x000000ffa400720c */ /* 0x000fe20003f46270 */
[----:B------:R-:W-:Y:S01]  /*ab00*/  @!P5 IMAD.IADD R157, R157, 0x1, -R3 ;  /* 0x000000019d9dd824 */ /* 0x000fe200078e0a03 */
[----:B------:R-:W-:Y:S01]  /*ab10*/  IABS R164, R169 ;  /* 0x000000a900a47213 */ /* 0x000fe20000000000 */
[C---:B------:R-:W-:Y:S01]  /*ab20*/  IMAD R162, R3.reuse, R162, R165 ;  /* 0x000000a203a27224 */ /* 0x040fe200078e02a5 */
[C---:B------:R-:W-:Y:S01]  /*ab30*/  ISETP.GT.U32.AND P4, PT, R3.reuse, R161, PT ;  /* 0x000000a10300720c */ /* 0x040fe20003f84070 */
[----:B------:R-:W-:Y:S01]  /*ab40*/  IMAD.MOV R163, RZ, RZ, -R163 ;  /* 0x000000ffffa37224 */ /* 0x000fe200078e0aa3 */
[----:B------:R-:W-:Y:S01]  /*ab50*/  ISETP.GT.U32.AND P5, PT, R3, R160, PT ;  /* 0x000000a00300720c */ /* 0x000fe20003fa4070 */
[----:B------:R-:W-:-:S02]  /*ab60*/  IMAD.MOV.U32 R165, RZ, RZ, R164 ;  /* 0x000000ffffa57224 */ /* 0x000fc400078e00a4 */
[----:B------:R-:W-:Y:S01]  /*ab70*/  @!P3 IMAD.MOV R157, RZ, RZ, -R157 ;  /* 0x000000ffff9db224 */ /* 0x000fe200078e0a9d */
[----:B------:R-:W-:Y:S01]  /*ab80*/  ISETP.GT.U32.AND P3, PT, R3, R162, PT ;  /* 0x000000a20300720c */ /* 0x000fe20003f64070 */
[----:B------:R-:W-:Y:S01]  /*ab90*/  @!P1 IMAD.MOV R158, RZ, RZ, -R158 ;  /* 0x000000ffff9e9224 */ /* 0x000fe200078e0a9e */
[----:B------:R-:W-:Y:S01]  /*aba0*/  ISETP.GE.AND P1, PT, R167, RZ, PT ;  /* 0x000000ffa700720c */ /* 0x000fe20003f26270 */
[----:B------:R-:W-:Y:S01]  /*abb0*/  IMAD.HI.U32 R164, R4, R165, RZ ;  /* 0x000000a504a47227 */ /* 0x000fe200078e00ff */
[----:B------:R-:W-:-:S03]  /*abc0*/  IADD3 R167, R206, 0xde, RZ ;  /* 0x000000decea77810 */ /* 0x000fc60007ffe0ff */
[----:B------:R-:W-:Y:S01]  /*abd0*/  IMAD R163, R3, R163, R166 ;  /* 0x000000a303a37224 */ /* 0x000fe200078e02a6 */
[----:B------:R-:W-:Y:S01]  /*abe0*/  IABS R166, R167 ;  /* 0x000000a700a67213 */ /* 0x000fe20000000000 */
[----:B------:R-:W-:Y:S02]  /*abf0*/  IMAD.MOV R164, RZ, RZ, -R164 ;  /* 0x000000ffffa47224 */ /* 0x000fe400078e0aa4 */
[--C-:B------:R-:W-:Y:S01]  /*ac00*/  @!P4 IMAD.IADD R161, R161, 0x1, -R3.reuse ;  /* 0x00000001a1a1c824 */ /* 0x100fe200078e0a03 */
[----:B------:R-:W-:Y:S01]  /*ac10*/  ISETP.GT.U32.AND P4, PT, R3, R163, PT ;  /* 0x000000a30300720c */ /* 0x000fe20003f84070 */
[----:B------:R-:W-:Y:S01]  /*ac20*/  @!P5 IMAD.IADD R160, R160, 0x1, -R3 ;  /* 0x00000001a0a0d824 */ /* 0x000fe200078e0a03 */
[----:B------:R-:W-:Y:S01]  /*ac30*/  ISETP.GE.AND P5, PT, R171, RZ, PT ;  /* 0x000000ffab00720c */ /* 0x000fe20003fa6270 */
[C---:B------:R-:W-:Y:S01]  /*ac40*/  IMAD R164, R3.reuse, R164, R165 ;  /* 0x000000a403a47224 */ /* 0x040fe200078e02a5 */
[----:B------:R-:W-:Y:S01]  /*ac50*/  IADD3 R171, R206, 0xe1, RZ ;  /* 0x000000e1ceab7810 */ /* 0x000fe20007ffe0ff */
[----:B------:R-:W-:Y:S01]  /*ac60*/  @!P3 IMAD.IADD R162, R162, 0x1, -R3 ;  /* 0x00000001a2a2b824 */ /* 0x000fe200078e0a03 */
[C---:B------:R-:W-:Y:S01]  /*ac70*/  ISETP.GT.U32.AND P6, PT, R3.reuse, R160, PT ;  /* 0x000000a00300720c */ /* 0x040fe20003fc4070 */
[----:B------:R-:W-:Y:S01]  /*ac80*/  @!P1 IMAD.MOV R161, RZ, RZ, -R161 ;  /* 0x000000ffffa19224 */ /* 0x000fe200078e0aa1 */
[C---:B------:R-:W-:Y:S01]  /*ac90*/  ISETP.GT.U32.AND P1, PT, R3.reuse, R164, PT ;  /* 0x000000a40300720c */ /* 0x040fe20003f24070 */
[----:B------:R-:W-:Y:S01]  /*aca0*/  @!P2 IMAD.MOV R159, RZ, RZ, -R159 ;  /* 0x000000ffff9fa224 */ /* 0x000fe200078e0a9f */
[----:B------:R-:W-:Y:S01]  /*acb0*/  ISETP.GT.U32.AND P3, PT, R3, R162, PT ;  /* 0x000000a20300720c */ /* 0x000fe20003f64070 */
[----:B------:R-:W-:Y:S01]  /*acc0*/  IMAD.HI.U32 R165, R4, R166, RZ ;  /* 0x000000a604a57227 */ /* 0x000fe200078e00ff */
[----:B------:R-:W-:-:S02]  /*acd0*/  ISETP.GE.AND P2, PT, R168, RZ, PT ;  /* 0x000000ffa800720c */ /* 0x000fc40003f46270 */
[----:B------:R-:W-:Y:S01]  /*ace0*/  IABS R172, R171 ;  /* 0x000000ab00ac7213 */ /* 0x000fe20000000000 */
[----:B------:R-:W-:Y:S02]  /*acf0*/  @!P4 IMAD.IADD R163, R163, 0x1, -R3 ;  /* 0x00000001a3a3c824 */ /* 0x000fe400078e0a03 */
[----:B------:R-:W-:Y:S02]  /*ad00*/  IMAD.MOV R165, RZ, RZ, -R165 ;  /* 0x000000ffffa57224 */ /* 0x000fe400078e0aa5 */
[--C-:B------:R-:W-:Y:S01]  /*ad10*/  @!P6 IMAD.IADD R160, R160, 0x1, -R3.reuse ;  /* 0x00000001a0a0e824 */ /* 0x100fe200078e0a03 */
[----:B------:R-:W-:Y:S01]  /*ad20*/  ISETP.GT.U32.AND P4, PT, R3, R163, PT ;  /* 0x000000a30300720c */ /* 0x000fe20003f84070 */
[--C-:B------:R-:W-:Y:S01]  /*ad30*/  @!P1 IMAD.IADD R164, R164, 0x1, -R3.reuse ;  /* 0x00000001a4a49824 */ /* 0x100fe200078e0a03 */
[----:B------:R-:W-:Y:S01]  /*ad40*/  ISETP.GE.AND P6, PT, R170, RZ, PT ;  /* 0x000000ffaa00720c */ /* 0x000fe20003fc6270 */
[----:B------:R-:W-:Y:S01]  /*ad50*/  @!P5 IMAD.MOV R160, RZ, RZ, -R160 ;  /* 0x000000ffffa0d224 */ /* 0x000fe200078e0aa0 */
[----:B------:R-:W-:Y:S01]  /*ad60*/  IADD3 R170, R206, 0xdf, RZ ;  /* 0x000000dfceaa7810 */ /* 0x000fe20007ffe0ff */
[----:B------:R-:W-:Y:S01]  /*ad70*/  @!P3 IMAD.IADD R162, R162, 0x1, -R3 ;  /* 0x00000001a2a2b824 */ /* 0x000fe200078e0a03 */
[----:B------:R-:W-:Y:S01]  /*ad80*/  ISETP.GE.AND P5, PT, R169, RZ, PT ;  /* 0x000000ffa900720c */ /* 0x000fe20003fa6270 */
[C---:B------:R-:W-:Y:S01]  /*ad90*/  IMAD R165, R3.reuse, R165, R166 ;  /* 0x000000a503a57224 */ /* 0x040fe200078e02a6 */
[----:B------:R-:W-:Y:S01]  /*ada0*/  IABS R168, R170 ;  /* 0x000000aa00a87213 */ /* 0x000fe20000000000 */
[----:B------:R-:W-:Y:S01]  /*adb0*/  @!P2 IMAD.MOV R162, RZ, RZ, -R162 ;  /* 0x000000ffffa2a224 */ /* 0x000fe200078e0aa2 */
[----:B------:R-:W-:Y:S01]  /*adc0*/  IABS R169, R173 ;  /* 0x000000ad00a97213 */ /* 0x000fe20000000000 */
[----:B------:R-:W-:Y:S01]  /*add0*/  IMAD.HI.U32 R208, R4, R219, RZ ;  /* 0x000000db04d07227 */ /* 0x000fe200078e00ff */
[----:B------:R-:W-:-:S02]  /*ade0*/  ISETP.GT.U32.AND P1, PT, R3, R164, PT ;  /* 0x000000a40300720c */ /* 0x000fc40003f24070 */
[----:B------:R-:W-:Y:S01]  /*adf0*/  ISETP.GE.AND P3, PT, R167, RZ, PT ;  /* 0x000000ffa700720c */ /* 0x000fe20003f66270 */
[----:B------:R-:W-:Y:S01]  /*ae00*/  IMAD.HI.U32 R166, R4, R168, RZ ;  /* 0x000000a804a67227 */ /* 0x000fe200078e00ff */
[----:B------:R-:W-:-:S03]  /*ae10*/  ISETP.GT.U32.AND P2, PT, R3, R165, PT ;  /* 0x000000a50300720c */ /* 0x000fc60003f44070 */
[----:B------:R-:W-:-:S04]  /*ae20*/  IMAD.HI.U32 R167, R4, R169, RZ ;  /* 0x000000a904a77227 */ /* 0x000fc800078e00ff */
[----:B------:R-:W-:Y:S01]  /*ae30*/  @!P4 IMAD.IADD R163, R163, 0x1, -R3 ;  /* 0x00000001a3a3c824 */ /* 0x000fe200078e0a03 */
[----:B------:R-:W-:Y:S01]  /*ae40*/  ISETP.GE.AND P4, PT, R170, RZ, PT ;  /* 0x000000ffaa00720c */ /* 0x000fe20003f86270 */
[----:B------:R-:W-:Y:S02]  /*ae50*/  IMAD.MOV R166, RZ, RZ, -R166 ;  /* 0x000000ffffa67224 */ /* 0x000fe400078e0aa6 */
[----:B------:R-:W-:Y:S02]  /*ae60*/  IMAD.MOV R170, RZ, RZ, -R167 ;  /* 0x000000ffffaa7224 */ /* 0x000fe400078e0aa7 */
[C---:B------:R-:W-:Y:S02]  /*ae70*/  IMAD R166, R3.reuse, R166, R168 ;  /* 0x000000a603a67224 */ /* 0x040fe400078e02a8 */
[C---:B------:R-:W-:Y:S02]  /*ae80*/  IMAD R167, R3.reuse, R170, R169 ;  /* 0x000000aa03a77224 */ /* 0x040fe400078e02a9 */
[--C-:B------:R-:W-:Y:S01]  /*ae90*/  @!P1 IMAD.IADD R164, R164, 0x1, -R3.reuse ;  /* 0x00000001a4a49824 */ /* 0x100fe200078e0a03 */
[----:B------:R-:W-:Y:S01]  /*aea0*/  ISETP.GT.U32.AND P1, PT, R3, R166, PT ;  /* 0x000000a60300720c */ /* 0x000fe20003f24070 */
[----:B------:R-:W-:-:S02]  /*aeb0*/  @!P2 IMAD.IADD R165, R165, 0x1, -R3 ;  /* 0x00000001a5a5a824 */ /* 0x000fc400078e0a03 */
        /* <DEDUP_REMOVED lines=8> */
[----:B------:R-:W-:Y:S01]  /*af40*/  IADD3 R173, R206, 0xe3, RZ ;  /* 0x000000e3cead7810 */ /* 0x000fe20007ffe0ff */
[--C-:B------:R-:W-:Y:S01]  /*af50*/  @!P1 IMAD.IADD R166, R166, 0x1, -R3.reuse ;  /* 0x00000001a6a69824 */ /* 0x100fe200078e0a03 */
[----:B------:R-:W-:Y:S01]  /*af60*/  IABS R172, R176 ;  /* 0x000000b000ac7213 */ /* 0x000fe20000000000 */
[--C-:B------:R-:W-:Y:S01]  /*af70*/  @!P5 IMAD.IADD R167, R167, 0x1, -R3.reuse ;  /* 0x00000001a7a7d824 */ /* 0x100fe200078e0a03 */
[----:B------:R-:W-:Y:S01]  /*af80*/  IABS R175, R173 ;  /* 0x000000ad00af7213 */ /* 0x000fe20000000000 */
        /* <DEDUP_REMOVED lines=8> */
[----:B------:R-:W-:Y:S02]  /*b010*/  IMAD R169, R3, R169, R172 ;  /* 0x000000a903a97224 */ /* 0x000fe400078e02ac */
[----:B------:R-:W-:Y:S01]  /*b020*/  @!P3 IMAD.MOV R165, RZ, RZ, -R165 ;  /* 0x000000ffffa5b224 */ /* 0x000fe200078e0aa5 */
[----:B------:R-:W-:Y:S01]  /*b030*/  ISETP.GE.AND P3, PT, R171, RZ, PT ;  /* 0x000000ffab00720c */ /* 0x000fe20003f66270 */
[--C-:B------:R-:W-:Y:S01]  /*b040*/  @!P1 IMAD.IADD R166, R166, 0x1, -R3.reuse ;  /* 0x00000001a6a69824 */ /* 0x100fe200078e0a03 */
[----:B------:R-:W-:Y:S01]  /*b050*/  ISETP.GE.AND P1, PT, R176, RZ, PT ;  /* 0x000000ffb000720c */ /* 0x000fe20003f26270 */
[----:B------:R-:W-:-:S02]  /*b060*/  @!P2 IMAD.IADD R168, R168, 0x1, -R3 ;  /* 0x00000001a8a8a824 */ /* 0x000fc400078e0a03 */
[----:B------:R-:W-:Y:S02]  /*b070*/  IMAD R170, R3, R170, R175 ;  /* 0x000000aa03aa7224 */ /* 0x000fe400078e02af */
[----:B------:R-:W-:Y:S01]  /*b080*/  @!P5 IMAD.IADD R167, R167, 0x1, -R3 ;  /* 0x00000001a7a7d824 */ /* 0x000fe200078e0a03 */
[C---:B------:R-:W-:Y:S01]  /*b090*/  ISETP.GT.U32.AND P5, PT, R3.reuse, R169, PT ;  /* 0x000000a90300720c */ /* 0x040fe20003fa4070 */
[----:B------:R-:W-:Y:S01]  /*b0a0*/  IMAD.HI.U32 R171, R4, R177, RZ ;  /* 0x000000b104ab7227 */ /* 0x000fe200078e00ff */
[----:B------:R-:W-:-:S03]  /*b0b0*/  ISETP.GT.U32.AND P2, PT, R3, R168, PT ;  /* 0x000000a80300720c */ /* 0x000fc60003f44070 */
[----:B------:R-:W-:Y:S01]  /*b0c0*/  @!P4 IMAD.MOV R166, RZ, RZ, -R166 ;  /* 0x000000ffffa6c224 */ /* 0x000fe200078e0aa6 */
[----:B------:R-:W-:Y:S01]  /*b0d0*/  ISETP.GT.U32.AND P4, PT, R3, R170, PT ;  /* 0x000000aa0300720c */ /* 0x000fe20003f84070 */
        /* <DEDUP_REMOVED lines=9> */
[----:B------:R-:W-:Y:S01]  /*b170*/  IMAD R40, R43, 0x2, R44 ;  /* 0x000000022b287824 */ /* 0x000fe200078e022c */
[----:B------:R-:W-:Y:S01]  /*b180*/  ISETP.GE.AND P5, PT, R174, RZ, PT ;  /* 0x000000ffae00720c */ /* 0x000fe20003fa6270 */
[----:B------:R-:W-:Y:S01]  /*b190*/  @!P4 IMAD.IADD R170, R170, 0x1, -R3 ;  /* 0x00000001aaaac824 */ /* 0x000fe200078e0a03 */
[----:B------:R-:W-:Y:S01]  /*b1a0*/  ISETP.GT.U32.AND P4, PT, R3, R169, PT ;  /* 0x000000a90300720c */ /* 0x000fe20003f84070 */
[----:B------:R-:W-:Y:S01]  /*b1b0*/  IMAD.HI.U32 R172, R4, R175, RZ ;  /* 0x000000af04ac7227 */ /* 0x000fe200078e00ff */
[----:B------:R-:W-:-:S02]  /*b1c0*/  IADD3 R176, R206, 0xe7, RZ ;  /* 0x000000e7ceb07810 */ /* 0x000fc40007ffe0ff */
[C---:B------:R-:W-:Y:S01]  /*b1d0*/  ISETP.GT.U32.AND P2, PT, R3.reuse, R171, PT ;  /* 0x000000ab0300720c */ /* 0x040fe20003f44070 */
[----:B------:R-:W-:Y:S01]  /*b1e0*/  @!P3 IMAD.MOV R168, RZ, RZ, -R168 ;  /* 0x000000ffffa8b224 */ /* 0x000fe200078e0aa8 */
[----:B------:R-:W-:Y:S01]  /*b1f0*/  ISETP.GT.U32.AND P3, PT, R3, R170, PT ;  /* 0x000000aa0300720c */ /* 0x000fe20003f64070 */
[----:B------:R-:W-:Y:S02]  /*b200*/  IMAD.MOV R172, RZ, RZ, -R172 ;  /* 0x000000ffffac7224 */ /* 0x000fe400078e0aac */
[----:B------:R-:W-:-:S04]  /*b210*/  IMAD.HI.U32 R174, R4, R173, RZ ;  /* 0x000000ad04ae7227 */ /* 0x000fc800078e00ff */
[----:B------:R-:W-:Y:S01]  /*b220*/  IMAD R172, R3, R172, R175 ;  /* 0x000000ac03ac7224 */ /* 0x000fe200078e02af */
[----:B------:R-:W-:Y:S01]  /*b230*/  IABS R175, R176 ;  /* 0x000000b000af7213 */ /* 0x000fe20000000000 */
[----:B------:R-:W-:Y:S02]  /*b240*/  IMAD.MOV R178, RZ, RZ, -R174 ;  /* 0x000000ffffb27224 */ /* 0x000fe400078e0aae */
[----:B------:R-:W-:Y:S01]  /*b250*/  @!P4 IMAD.IADD R169, R169, 0x1, -R3 ;  /* 0x00000001a9a9c824 */ /* 0x000fe200078e0a03 */
[C---:B------:R-:W-:Y:S01]  /*b260*/  ISETP.GT.U32.AND P4, PT, R3.reuse, R172, PT ;  /* 0x000000ac0300720c */ /* 0x040fe20003f84070 */
[C---:B------:R-:W-:Y:S01]  /*b270*/  IMAD R173, R3.reuse, R178, R173 ;  /* 0x000000b203ad7224 */ /* 0x040fe200078e02ad */
[----:B------:R-:W-:Y:S01]  /*b280*/  IADD3 R178, R206, 0xe9, RZ ;  /* 0x000000e9ceb27810 */ /* 0x000fe20007ffe0ff */
[----:B------:R-:W-:Y:S02]  /*b290*/  @!P3 IMAD.IADD R170, R170, 0x1, -R3 ;  /* 0x00000001aaaab824 */ /* 0x000fe400078e0a03 */
[----:B------:R-:W-:Y:S01]  /*b2a0*/  IMAD.MOV.U32 R174, RZ, RZ, R175 ;  /* 0x000000ffffae7224 */ /* 0x000fe200078e00af */
[----:B------:R-:W-:Y:S01]  /*b2b0*/  ISETP.GT.U32.AND P3, PT, R3, R173, PT ;  /* 0x000000ad0300720c */ /* 0x000fe20003f64070 */
[----:B------:R-:W-:Y:S01]  /*b2c0*/  @!P2 IMAD.IADD R171, R171, 0x1, -R3 ;  /* 0x00000001ababa824 */ /* 0x000fe200078e0a03 */
[----:B------:R-:W-:Y:S01]  /*b2d0*/  IABS R183, R178 ;  /* 0x000000b200b77213 */ /* 0x000fe20000000000 */
[----:B------:R-:W-:-:S03]  /*b2e0*/  IMAD.HI.U32 R175, R4, R174, RZ ;  /* 0x000000ae04af7227 */ /* 0x000fc600078e00ff */
[----:B------:R-:W-:Y:S01]  /*b2f0*/  ISETP.GT.U32.AND P2, PT, R3, R171, PT ;  /* 0x000000ab0300720c */ /* 0x000fe20003f44070 */
[----:B------:R-:W-:Y:S01]  /*b300*/  @!P4 IMAD.IADD R172, R172, 0x1, -R3 ;  /* 0x00000001acacc824 */ /* 0x000fe200078e0a03 */
[----:B------:R-:W-:Y:S01]  /*b310*/  ISETP.GE.AND P4, PT, R179, RZ, PT ;  /* 0x000000ffb300720c */ /* 0x000fe20003f86270 */
[----:B------:R-:W-:Y:S02]  /*b320*/  IMAD.MOV R180, RZ, RZ, -R175 ;  /* 0x000000ffffb47224 */ /* 0x000fe400078e0aaf */
[----:B------:R-:W-:Y:S02]  /*b330*/  IMAD.MOV.U32 R175, RZ, RZ, R182 ;  /* 0x000000ffffaf7224 */ /* 0x000fe400078e00b6 */
[----:B------:R-:W-:Y:S01]  /*b340*/  @!P3 IMAD.IADD R173, R173, 0x1, -R3 ;  /* 0x00000001adadb824 */ /* 0x000fe200078e0a03 */
[C---:B------:R-:W-:Y:S01]  /*b350*/  ISETP.GT.U32.AND P3, PT, R3.reuse, R172, PT ;  /* 0x000000ac0300720c */ /* 0x040fe20003f64070 */
[----:B------:R-:W-:Y:S02]  /*b360*/  IMAD R174, R3, R180, R174 ;  /* 0x000000b403ae7224 */ /* 0x000fe400078e02ae */
[----:B------:R-:W-:-:S04]  /*b370*/  IMAD.HI.U32 R180, R4, R175, RZ ;  /* 0x000000af04b47227 */ /* 0x000fc800078e00ff */
[----:B------:R-:W-:Y:S02]  /*b380*/  IMAD.MOV R180, RZ, RZ, -R180 ;  /* 0x000000ffffb47224 */ /* 0x000fe400078e0ab4 */
[----:B------:R-:W-:Y:S01]  /*b390*/  @!P2 IMAD.IADD R171, R171, 0x1, -R3 ;  /* 0x00000001ababa824 */ /* 0x000fe200078e0a03 */
[----:B------:R-:W-:Y:S01]  /*b3a0*/  ISETP.GE.AND P2, PT, R177, RZ, PT ;  /* 0x000000ffb100720c */ /* 0x000fe20003f46270 */
[C---:B------:R-:W-:Y:S01]  /*b3b0*/  IMAD R175, R3.reuse, R180, R175 ;  /* 0x000000b403af7224 */ /* 0x040fe200078e02af */
[----:B------:R-:W-:Y:S01]  /*b3c0*/  IADD3 R180, R206, 0xea, RZ ;  /* 0x000000eaceb47810 */ /* 0x000fe20007ffe0ff */
[----:B------:R-:W-:Y:S02]  /*b3d0*/  @!P3 IMAD.IADD R172, R172, 0x1, -R3 ;  /* 0x00000001acacb824 */ /* 0x000fe400078e0a03 */
[----:B------:R-:W-:Y:S01]  /*b3e0*/  IMAD.MOV.U32 R177, RZ, RZ, R183 ;  /* 0x000000ffffb17224 */ /* 0x000fe200078e00b7 */
[C---:B------:R-:W-:Y:S01]  /*b3f0*/  ISETP.GT.U32.AND P3, PT, R3.reuse, R175, PT ;  /* 0x000000af0300720c */ /* 0x040fe20003f64070 */
[----:B------:R-:W-:Y:S01]  /*b400*/  @!P6 IMAD.MOV R170, RZ, RZ, -R170 ;  /* 0x000000ffffaae224 */ /* 0x000fe200078e0aaa */
[----:B------:R-:W-:Y:S01]  /*b410*/  ISETP.GT.U32.AND P6, PT, R3, R174, PT ;  /* 0x000000ae0300720c */ /* 0x000fe20003fc4070 */
[----:B------:R-:W-:-:S04]  /*b420*/  IMAD.HI.U32 R179, R4, R177, RZ ;  /* 0x000000b104b37227 */ /* 0x000fc800078e00ff */
[----:B------:R-:W-:Y:S01]  /*b430*/  IMAD.MOV R182, RZ, RZ, -R179 ;  /* 0x000000ffffb67224 */ /* 0x000fe200078e0ab3 */
[----:B------:R-:W-:Y:S01]  /*b440*/  IABS R179, R180 ;  /* 0x000000b400b37213 */ /* 0x000fe20000000000 */
[----:B------:R-:W-:Y:S01]  /*b450*/  @!P5 IMAD.MOV R171, RZ, RZ, -R171 ;  /* 0x000000ffffabd224 */ /* 0x000fe200078e0aab */
[----:B------:R-:W-:Y:S01]  /*b460*/  ISETP.GE.AND P5, PT, R176, RZ, PT ;  /* 0x000000ffb000720c */ /* 0x000fe20003fa6270 */
[----:B------:R-:W-:Y:S01]  /*b470*/  IMAD R177, R3, R182, R177 ;  /* 0x000000b603b17224 */ /* 0x000fe200078e02b1 */
[----:B------:R-:W-:Y:S01]  /*b480*/  IADD3 R176, R206, 0xeb, RZ ;  /* 0x000000ebceb07810 */ /* 0x000fe20007ffe0ff */
[----:B------:R-:W-:Y:S02]  /*b490*/  @!P3 IMAD.IADD R175, R175, 0x1, -R3 ;  /* 0x00000001afafb824 */ /* 0x000fe400078e0a03 */
[----:B------:R-:W-:Y:S01]  /*b4a0*/  IMAD.MOV.U32 R182, RZ, RZ, R179 ;  /* 0x000000ffffb67224 */ /* 0x000fe200078e00b3 */
[----:B------:R-:W-:Y:S01]  /*b4b0*/  IABS R183, R176 ;  /* 0x000000b000b77213 */ /* 0x000fe20000000000 */
[----:B------:R-:W-:Y:S01]  /*b4c0*/  @!P6 IMAD.IADD R174, R174, 0x1, -R3 ;  /* 0x00000001aeaee824 */ /* 0x000fe200078e0a03 */
[----:B------:R-:W-:Y:S01]  /*b4d0*/  ISETP.GT.U32.AND P3, PT, R3, R175, PT ;  /* 0x000000af0300720c */ /* 0x000fe20003f64070 */
[----:B------:R-:W-:-:S03]  /*b4e0*/  IMAD.HI.U32 R179, R4, R182, RZ ;  /* 0x000000b604b37227 */ /* 0x000fc600078e00ff */
[C---:B------:R-:W-:Y:S01]  /*b4f0*/  ISETP.GT.U32.AND P6, PT, R3.reuse, R174, PT ;  /* 0x000000ae0300720c */ /* 0x040fe20003fc4070 */
[----:B------:R-:W-:Y:S02]  /*b500*/  IMAD.MOV R179, RZ, RZ, -R179 ;  /* 0x000000ffffb37224 */ /* 0x000fe400078e0ab3 */
[----:B------:R-:W-:Y:S01]  /*b510*/  @!P1 IMAD.MOV R169, RZ, RZ, -R169 ;  /* 0x000000ffffa99224 */ /* 0x000fe200078e0aa9 */
[C---:B------:R-:W-:Y:S01]  /*b520*/  ISETP.GT.U32.AND P1, PT, R3.reuse, R173, PT ;  /* 0x000000ad0300720c */ /* 0x040fe20003f24070 */
[C---:B------:R-:W-:Y:S02]  /*b530*/  IMAD R182, R3.reuse, R179, R182 ;  /* 0x000000b303b67224 */ /* 0x040fe400078e02b6 */
[----:B------:R-:W-:Y:S01]  /*b540*/  @!P2 IMAD.MOV R172, RZ, RZ, -R172 ;  /* 0x000000ffffaca224 */ /* 0x000fe200078e0aac */
[----:B------:R-:W-:Y:S01]  /*b550*/  ISETP.GT.U32.AND P2, PT, R3, R177, PT ;  /* 0x000000b10300720c */ /* 0x000fe20003f44070 */
[----:B------:R-:W-:Y:S01]  /*b560*/  @!P3 IMAD.IADD R175, R175, 0x1, -R3 ;  /* 0x00000001afafb824 */ /* 0x000fe200078e0a03 */
[----:B------:R-:W-:Y:S01]  /*b570*/  ISETP.GT.U32.AND P3, PT, R3, R182, PT ;  /* 0x000000b60300720c */ /* 0x000fe20003f64070 */
[----:B------:R-:W-:-:S02]  /*b580*/  IMAD.MOV R208, RZ, RZ, -R208 ;  /* 0x000000ffffd07224 */ /* 0x000fc400078e0ad0 */
[--C-:B------:R-:W-:Y:S01]  /*b590*/  @!P6 IMAD.IADD R174, R174, 0x1, -R3.reuse ;  /* 0x00000001aeaee824 */ /* 0x100fe200078e0a03 */
[----:B------:R-:W-:Y:S01]  /*b5a0*/  ISETP.GE.AND P6, PT, R180, RZ, PT ;  /* 0x000000ffb400720c */ /* 0x000fe20003fc6270 */
[----:B------:R-:W-:Y:S01]  /*b5b0*/  IMAD R42, R43, 0x2, R40 ;  /* 0x000000022b2a7824 */ /* 0x000fe200078e0228 */
[----:B------:R-:W-:Y:S01]  /*b5c0*/  IADD3 R180, R206, 0xee, RZ ;  /* 0x000000eeceb47810 */ /* 0x000fe20007ffe0ff */
[----:B------:R-:W-:Y:S01]  /*b5d0*/  @!P5 IMAD.MOV R174, RZ, RZ, -R174 ;  /* 0x000000ffffaed224 */ /* 0x000fe200078e0aae */
[----:B------:R-:W-:Y:S01]  /*b5e0*/  ISETP.GE.AND P5, PT, R176, RZ, PT ;  /* 0x000000ffb000720c */ /* 0x000fe20003fa6270 */
[--C-:B------:R-:W-:Y:S01]  /*b5f0*/  @!P1 IMAD.IADD R173, R173, 0x1, -R3.reuse ;  /* 0x00000001adad9824 */ /* 0x100fe200078e0a03 */
[----:B------:R-:W-:Y:S01]  /*b600*/  IADD3 R176, R206, 0xec, RZ ;  /* 0x000000ecceb07810 */ /* 0x000fe20007ffe0ff */
[--C-:B------:R-:W-:Y:S01]  /*b610*/  @!P2 IMAD.IADD R177, R177, 0x1, -R3.reuse ;  /* 0x00000001b1b1a824 */ /* 0x100fe200078e0a03 */
[----:B------:R-:W-:Y:S01]  /*b620*/  IABS R195, R180 ;  /* 0x000000b400c37213 */ /* 0x000fe20000000000 */
[----:B------:R-:W-:Y:S01]  /*b630*/  @!P3 IMAD.IADD R182, R182, 0x1, -R3 ;  /* 0x00000001b6b6b824 */ /* 0x000fe200078e0a03 */
[----:B------:R-:W-:Y:S01]  /*b640*/  IABS R187, R176 ;  /* 0x000000b000bb7213 */ /* 0x000fe20000000000 */
[----:B------:R-:W-:Y:S01]  /*b650*/  @!P4 IMAD.MOV R173, RZ, RZ, -R173 ;  /* 0x000000ffffadc224 */ /* 0x000fe200078e0aad */
[----:B------:R-:W-:Y:S01]  /*b660*/  ISETP.GE.AND P4, PT, R178, RZ, PT ;  /* 0x000000ffb200720c */ /* 0x000fe20003f86270 */
[----:B------:R-:W-:Y:S01]  /*b670*/  IMAD.HI.U32 R178, R4, R183, RZ ;  /* 0x000000b704b27227 */ /* 0x000fe200078e00ff */
[----:B------:R-:W-:-:S02]  /*b680*/  ISETP.GT.U32.AND P3, PT, R3, R182, PT ;  /* 0x000000b60300720c */ /* 0x000fc40003f64070 */
[----:B------:R-:W-:Y:S01]  /*b690*/  ISETP.GE.AND P1, PT, R181, RZ, PT ;  /* 0x000000ffb500720c */ /* 0x000fe20003f26270 */
[----:B------:R-:W-:Y:S01]  /*b6a0*/  IMAD.HI.U32 R179, R4, R187, RZ ;  /* 0x000000bb04b37227 */ /* 0x000fe200078e00ff */
[----:B------:R-:W-:-:S03]  /*b6b0*/  ISETP.GT.U32.AND P2, PT, R3, R177, PT ;  /* 0x000000b10300720c */ /* 0x000fc60003f44070 */
[----:B------:R-:W-:Y:S02]  /*b6c0*/  IMAD.MOV R179, RZ, RZ, -R179 ;  /* 0x000000ffffb37224 */ /* 0x000fe400078e0ab3 */
[----:B------:R-:W-:Y:S02]  /*b6d0*/  IMAD.MOV R178, RZ, RZ, -R178 ;  /* 0x000000ffffb27224 */ /* 0x000fe400078e0ab2 */
[C---:B------:R-:W-:Y:S02]  /*b6e0*/  IMAD R187, R3.reuse, R179, R187 ;  /* 0x000000b303bb7224 */ /* 0x040fe400078e02bb */
[----:B------:R-:W-:Y:S02]  /*b6f0*/  @!P3 IMAD.IADD R182, R182, 0x1, -R3 ;  /* 0x00000001b6b6b824 */ /* 0x000fe400078e0a03 */
[C---:B------:R-:W-:Y:S01]  /*b700*/  IMAD R183, R3.reuse, R178, R183 ;  /* 0x000000b203b77224 */ /* 0x040fe200078e02b7 */
[----:B------:R-:W-:Y:S01]  /*b710*/  ISETP.GT.U32.AND P3, PT, R3, R187, PT ;  /* 0x000000bb0300720c */ /* 0x000fe20003f64070 */
[----:B------:R-:W-:Y:S01]  /*b720*/  IMAD.HI.U32 R185, R4, R195, RZ ;  /* 0x000000c304b97227 */ /* 0x000fe200078e00ff */
[----:B------:R-:W-:-:S03]  /*b730*/  IADD3 R178, R206, 0xed, RZ ;  /* 0x000000edceb27810 */ /* 0x000fc60007ffe0ff */
[----:B------:R-:W-:Y:S01]  /*b740*/  IMAD.MOV R185, RZ, RZ, -R185 ;  /* 0x000000ffffb97224 */ /* 0x000fe200078e0ab9 */
[----:B------:R-:W-:Y:S01]  /*b750*/  IABS R181, R178 ;  /* 0x000000b200b57213 */ /* 0x000fe20000000000 */
[----:B------:R-:W-:Y:S01]  /*b760*/  @!P1 IMAD.MOV R175, RZ, RZ, -R175 ;  /* 0x000000ffffaf9224 */ /* 0x000fe200078e0aaf */
[C---:B------:R-:W-:Y:S01]  /*b770*/  ISETP.GT.U32.AND P1, PT, R3.reuse, R183, PT ;  /* 0x000000b70300720c */ /* 0x040fe20003f24070 */
[----:B------:R-:W-:Y:S02]  /*b780*/  IMAD R195, R3, R185, R195 ;  /* 0x000000b903c37224 */ /* 0x000fe400078e02c3 */
[----:B------:R-:W-:-:S04]  /*b790*/  IMAD.HI.U32 R193, R4, R181, RZ ;  /* 0x000000b504c17227 */ /* 0x000fc800078e00ff */
[----:B------:R-:W-:Y:S02]  /*b7a0*/  @!P3 IMAD.IADD R187, R187, 0x1, -R3 ;  /* 0x00000001bbbbb824 */ /* 0x000fe400078e0a03 */
[----:B------:R-:W-:Y:S02]  /*b7b0*/  IMAD.MOV R193, RZ, RZ, -R193 ;  /* 0x000000ffffc17224 */ /* 0x000fe400078e0ac1 */
[----:B------:R-:W-:Y:S01]  /*b7c0*/  @!P2 IMAD.IADD R177, R177, 0x1, -R3 ;  /* 0x00000001b1b1a824 */ /* 0x000fe200078e0a03 */
[C---:B------:R-:W-:Y:S01]  /*b7d0*/  ISETP.GT.U32.AND P3, PT, R3.reuse, R187, PT ;  /* 0x000000bb0300720c */ /* 0x040fe20003f64070 */
[----:B------:R-:W-:Y:S01]  /*b7e0*/  IMAD R193, R3, R193, R181 ;  /* 0x000000c103c17224 */ /* 0x000fe200078e02b5 */
[----:B------:R-:W-:Y:S01]  /*b7f0*/  ISETP.GE.AND P2, PT, R176, RZ, PT ;  /* 0x000000ffb000720c */ /* 0x000fe20003f46270 */
[----:B------:R-:W-:Y:S02]  /*b800*/  @!P6 IMAD.MOV R182, RZ, RZ, -R182 ;  /* 0x000000ffffb6e224 */ /* 0x000fe400078e0ab6 */
[----:B------:R-:W-:Y:S01]  /*b810*/  @!P1 IMAD.IADD R183, R183, 0x1, -R3 ;  /* 0x00000001b7b79824 */ /* 0x000fe200078e0a03 */
[C---:B------:R-:W-:Y:S01]  /*b820*/  ISETP.GT.U32.AND P6, PT, R3.reuse, R193, PT ;  /* 0x000000c10300720c */ /* 0x040fe20003fc4070 */
[----:B------:R-:W-:Y:S01]  /*b830*/  @!P4 IMAD.MOV R177, RZ, RZ, -R177 ;  /* 0x000000ffffb1c224 */ /* 0x000fe200078e0ab1 */
[----:B------:R-:W-:Y:S01]  /*b840*/  ISETP.GE.AND P4, PT, R178, RZ, PT ;  /* 0x000000ffb200720c */ /* 0x000fe20003f86270 */
[C---:B------:R-:W-:Y:S01]  /*b850*/  IMAD R219, R3.reuse, R208, R219 ;  /* 0x000000d003db7224 */ /* 0x040fe200078e02db */
[----:B------:R-:W-:Y:S01]  /*b860*/  ISETP.GT.U32.AND P1, PT, R3, R183, PT ;  /* 0x000000b70300720c */ /* 0x000fe20003f24070 */
[----:B------:R-:W-:-:S02]  /*b870*/  IMAD R45, R43, 0x2, R42 ;  /* 0x000000022b2d7824 */ /* 0x000fc400078e022a */
[----:B------:R-:W-:Y:S01]  /*b880*/  @!P3 IMAD.IADD R187, R187, 0x1, -R3 ;  /* 0x00000001bbbbb824 */ /* 0x000fe200078e0a03 */
[----:B------:R-:W-:Y:S01]  /*b890*/  ISETP.GT.U32.AND P3, PT, R3, R195, PT ;  /* 0x000000c30300720c */ /* 0x000fe20003f64070 */
[----:B------:R-:W-:Y:S02]  /*b8a0*/  IMAD R38, R43, 0x2, R45 ;  /* 0x000000022b267824 */ /* 0x000fe400078e022d */
[----:B------:R-:W-:Y:S01]  /*b8b0*/  @!P2 IMAD.MOV R187, RZ, RZ, -R187 ;  /* 0x000000ffffbba224 */ /* 0x000fe200078e0abb */
[----:B------:R-:W-:Y:S01]  /*b8c0*/  ISETP.GT.U32.AND P2, PT, R3, R200, PT ;  /* 0x000000c80300720c */ /* 0x000fe20003f44070 */
[--C-:B------:R-:W-:Y:S02]  /*b8d0*/  @!P6 IMAD.IADD R193, R193, 0x1, -R3.reuse ;  /* 0x00000001c1c1e824 */ /* 0x100fe400078e0a03 */
[----:B------:R-:W-:Y:S02]  /*b8e0*/  IMAD R39, R43, 0x2, R38 ;  /* 0x000000022b277824 */ /* 0x000fe400078e0226 */
[----:B------:R-:W-:Y:S01]  /*b8f0*/  @!P1 IMAD.IADD R183, R183, 0x1, -R3 ;  /* 0x00000001b7b79824 */ /* 0x000fe200078e0a03 */
[----:B------:R-:W-:Y:S01]  /*b900*/  ISETP.GT.U32.AND P6, PT, R3, R193, PT ;  /* 0x000000c10300720c */ /* 0x000fe20003fc4070 */
[----:B------:R-:W-:Y:S01]  /*b910*/  IMAD R176, R43, 0x2, R39 ;  /* 0x000000022bb07824 */ /* 0x000fe200078e0227 */
[----:B------:R-:W-:Y:S01]  /*b920*/  ISETP.GE.AND P1, PT, R180, RZ, PT ;  /* 0x000000ffb400720c */ /* 0x000fe20003f26270 */
[----:B------:R-:W-:-:S02]  /*b930*/  @!P3 IMAD.IADD R195, R195, 0x1, -R3 ;  /* 0x00000001c3c3b824 */ /* 0x000fc400078e0a03 */
[----:B------:R-:W-:Y:S01]  /*b940*/  @!P5 IMAD.MOV R183, RZ, RZ, -R183 ;  /* 0x000000ffffb7d224 */ /* 0x000fe200078e0ab7 */
[----:B------:R-:W-:Y:S01]  /*b950*/  ISETP.GE.AND P5, PT, R184, RZ, PT ;  /* 0x000000ffb800720c */ /* 0x000fe20003fa6270 */
[----:B------:R-:W-:Y:S01]  /*b960*/  @!P2 IMAD.IADD R200, R200, 0x1, -R3 ;  /* 0x00000001c8c8a824 */ /* 0x000fe200078e0a03 */
[----:B------:R-:W-:Y:S01]  /*b970*/  ISETP.GT.U32.AND P3, PT, R3, R195, PT ;  /* 0x000000c30300720c */ /* 0x000fe20003f64070 */
[----:B------:R-:W-:Y:S02]  /*b980*/  IMAD R178, R43, 0x2, R176 ;  /* 0x000000022bb27824 */ /* 0x000fe400078e02b0 */
[----:B------:R-:W-:Y:S01]  /*b990*/  IMAD.HI.U32 R210, R4, R227, RZ ;  /* 0x000000e304d27227 */ /* 0x000fe200078e00ff */
[----:B------:R-:W-:-:S03]  /*b9a0*/  ISETP.GT.U32.AND P2, PT, R3, R200, PT ;  /* 0x000000c80300720c */ /* 0x000fc60003f44070 */
[----:B------:R-:W-:Y:S01]  /*b9b0*/  @!P6 IMAD.IADD R193, R193, 0x1, -R3 ;  /* 0x00000001c1c1e824 */ /* 0x000fe200078e0a03 */
[----:B------:R-:W-:Y:S01]  /*b9c0*/  ISETP.GE.AND P6, PT, R190, RZ, PT ;  /* 0x000000ffbe00720c */ /* 0x000fe20003fc6270 */
[----:B------:R-:W-:Y:S02]  /*b9d0*/  IMAD R179, R43, 0x2, R178 ;  /* 0x000000022bb37824 */ /* 0x000fe400078e02b2 */
[----:B------:R-:W-:Y:S01]  /*b9e0*/  @!P4 IMAD.MOV R193, RZ, RZ, -R193 ;  /* 0x000000ffffc1c224 */ /* 0x000fe200078e0ac1 */
[----:B------:R-:W-:Y:S01]  /*b9f0*/  ISETP.GT.U32.AND P4, PT, R3, R209, PT ;  /* 0x000000d10300720c */ /* 0x000fe20003f84070 */
[----:B------:R-:W-:Y:S01]  /*ba00*/  @!P3 IMAD.IADD R195, R195, 0x1, -R3 ;  /* 0x00000001c3c3b824 */ /* 0x000fe200078e0a03 */
[----:B------:R-:W-:Y:S01]  /*ba10*/  ISETP.GT.U32.AND P3, PT, R3, R205, PT ;  /* 0x000000cd0300720c */ /* 0x000fe20003f64070 */
[----:B------:R-:W-:Y:S02]  /*ba20*/  IMAD R180, R43, 0x2, R179 ;  /* 0x000000022bb47824 */ /* 0x000fe400078e02b3 */
[----:B------:R-:W-:Y:S01]  /*ba30*/  @!P2 IMAD.IADD R200, R200, 0x1, -R3 ;  /* 0x00000001c8c8a824 */ /* 0x000fe200078e0a03 */
[----:B------:R-:W-:Y:S01]  /*ba40*/  ISETP.GE.AND P2, PT, R198, RZ, PT ;  /* 0x000000ffc600720c */ /* 0x000fe20003f46270 */
[----:B------:R-:W-:Y:S01]  /*ba50*/  @!P1 IMAD.MOV R195, RZ, RZ, -R195 ;  /* 0x000000ffffc39224 */ /* 0x000fe200078e0ac3 */
[----:B------:R-:W-:Y:S01]  /*ba60*/  ISETP.GE.AND P1, PT, R197, RZ, PT ;  /* 0x000000ffc500720c */ /* 0x000fe20003f26270 */
[----:B------:R-:W-:Y:S01]  /*ba70*/  @!P5 IMAD.MOV R200, RZ, RZ, -R200 ;  /* 0x000000ffffc8d224 */ /* 0x000fe200078e0ac8 */
[----:B------:R-:W-:Y:S01]  /*ba80*/  ISETP.GT.U32.AND P5, PT, R3, R211, PT ;  /* 0x000000d30300720c */ /* 0x000fe20003fa4070 */
[----:B------:R-:W-:-:S02]  /*ba90*/  IMAD R181, R43, 0x2, R180 ;  /* 0x000000022bb57824 */ /* 0x000fc400078e02b4 */
[--C-:B------:R-:W-:Y:S02]  /*baa0*/  @!P4 IMAD.IADD R209, R209, 0x1, -R3.reuse ;  /* 0x00000001d1d1c824 */ /* 0x100fe400078e0a03 */
[----:B------:R-:W-:Y:S02]  /*bab0*/  @!P3 IMAD.IADD R205, R205, 0x1, -R3 ;  /* 0x00000001cdcdb824 */ /* 0x000fe400078e0a03 */
[----:B------:R-:W-:Y:S01]  /*bac0*/  IMAD.MOV R210, RZ, RZ, -R210 ;  /* 0x000000ffffd27224 */ /* 0x000fe200078e0ad2 */
[----:B------:R-:W-:Y:S01]  /*bad0*/  ISETP.GT.U32.AND P4, PT, R3, R209, PT ;  /* 0x000000d10300720c */ /* 0x000fe20003f84070 */
[----:B------:R-:W-:Y:S01]  /*bae0*/  IMAD R184, R43, 0x2, R181 ;  /* 0x000000022bb87824 */ /* 0x000fe200078e02b5 */
[C---:B------:R-:W-:Y:S01]  /*baf0*/  ISETP.GT.U32.AND P3, PT, R3.reuse, R205, PT ;  /* 0x000000cd0300720c */ /* 0x040fe20003f64070 */
[----:B------:R-:W-:Y:S02]  /*bb00*/  IMAD R227, R3, R210, R227 ;  /* 0x000000d203e37224 */ /* 0x000fe400078e02e3 */
[----:B------:R-:W-:Y:S01]  /*bb10*/  @!P5 IMAD.IADD R211, R211, 0x1, -R3 ;  /* 0x00000001d3d3d824 */ /* 0x000fe200078e0a03 */
[----:B------:R-:W-:Y:S01]  /*bb20*/  ISETP.GT.U32.AND P5, PT, R3, R219, PT ;  /* 0x000000db0300720c */ /* 0x000fe20003fa4070 */
[----:B------:R-:W-:-:S02]  /*bb30*/  IMAD R185, R43, 0x2, R184 ;  /* 0x000000022bb97824 */ /* 0x000fc400078e02b8 */
[----:B------:R-:W-:-:S04]  /*bb40*/  IMAD.HI.U32 R216, R4, R230, RZ ;  /* 0x000000e604d87227 */ /* 0x000fc800078e00ff */
[--C-:B------:R-:W-:Y:S01]  /*bb50*/  @!P4 IMAD.IADD R209, R209, 0x1, -R3.reuse ;  /* 0x00000001d1d1c824 */ /* 0x100fe200078e0a03 */
[----:B------:R-:W-:Y:S01]  /*bb60*/  ISETP.GE.AND P4, PT, R203, RZ, PT ;  /* 0x000000ffcb00720c */ /* 0x000fe20003f86270 */
[----:B------:R-:W-:Y:S01]  /*bb70*/  @!P3 IMAD.IADD R205, R205, 0x1, -R3 ;  /* 0x00000001cdcdb824 */ /* 0x000fe200078e0a03 */
[----:B------:R-:W-:Y:S01]  /*bb80*/  ISETP.GE.AND P3, PT, R202, RZ, PT ;  /* 0x000000ffca00720c */ /* 0x000fe20003f66270 */
[----:B------:R-:W-:Y:S01]  /*bb90*/  @!P1 IMAD.MOV R209, RZ, RZ, -R209 ;  /* 0x000000ffffd19224 */ /* 0x000fe200078e0ad1 */
[----:B------:R-:W-:Y:S01]  /*bba0*/  ISETP.GE.AND P1, PT, R212, RZ, PT ;  /* 0x000000ffd400720c */ /* 0x000fe20003f26270 */
[----:B------:R-:W-:Y:S01]  /*bbb0*/  @!P6 IMAD.MOV R205, RZ, RZ, -R205 ;  /* 0x000000ffffcde224 */ /* 0x000fe200078e0acd */
[----:B------:R-:W-:Y:S01]  /*bbc0*/  ISETP.GT.U32.AND P6, PT, R3, R211, PT ;  /* 0x000000d30300720c */ /* 0x000fe20003fc4070 */
[----:B------:R-:W-:Y:S01]  /*bbd0*/  @!P5 IMAD.IADD R219, R219, 0x1, -R3 ;  /* 0x00000001dbdbd824 */ /* 0x000fe200078e0a03 */
[----:B------:R-:W-:Y:S01]  /*bbe0*/  IADD3 R212, R206, 0xf6, RZ ;  /* 0x000000f6ced47810 */ /* 0x000fe20007ffe0ff */
[----:B------:R-:W-:-:S02]  /*bbf0*/  IMAD R186, R43, 0x2, R185 ;  /* 0x000000022bba7824 */ /* 0x000fc400078e02b9 */
[----:B------:R-:W-:Y:S01]  /*bc00*/  IMAD.MOV R216, RZ, RZ, -R216 ;  /* 0x000000ffffd87224 */ /* 0x000fe200078e0ad8 */
[----:B------:R-:W-:Y:S01]  /*bc10*/  IABS R229, R212 ;  /* 0x000000d400e57213 */ /* 0x000fe20000000000 */
[----:B------:R-:W-:Y:S01]  /*bc20*/  IMAD R188, R43, 0x2, R186 ;  /* 0x000000022bbc7824 */ /* 0x000fe200078e02ba */
[C---:B------:R-:W-:Y:S01]  /*bc30*/  ISETP.GT.U32.AND P5, PT, R3.reuse, R219, PT ;  /* 0x000000db0300720c */ /* 0x040fe20003fa4070 */
[----:B------:R-:W-:Y:S02]  /*bc40*/  IMAD R230, R3, R216, R230 ;  /* 0x000000d803e67224 */ /* 0x000fe400078e02e6 */
[----:B------:R-:W-:Y:S02]  /*bc50*/  IMAD R189, R43, 0x2, R188 ;  /* 0x000000022bbd7824 */ /* 0x000fe400078e02bc */
[----:B------:R-:W-:Y:S01]  /*bc60*/  @!P6 IMAD.IADD R211, R211, 0x1, -R3 ;  /* 0x00000001d3d3e824 */ /* 0x000fe200078e0a03 */
[----:B------:R-:W-:Y:S01]  /*bc70*/  ISETP.GE.AND P6, PT, R212, RZ, PT ;  /* 0x000000ffd400720c */ /* 0x000fe20003fc6270 */
[----:B------:R-:W-:-:S04]  /*bc80*/  IMAD.HI.U32 R212, R4, R228, RZ ;  /* 0x000000e404d47227 */ /* 0x000fc800078e00ff */
[----:B------:R-:W-:Y:S02]  /*bc90*/  IMAD.MOV R212, RZ, RZ, -R212 ;  /* 0x000000ffffd47224 */ /* 0x000fe400078e0ad4 */
[----:B------:R-:W-:Y:S02]  /*bca0*/  @!P5 IMAD.IADD R219, R219, 0x1, -R3 ;  /* 0x00000001dbdbd824 */ /* 0x000fe400078e0a03 */
[C---:B------:R-:W-:Y:S02]  /*bcb0*/  IMAD R228, R3.reuse, R212, R228 ;  /* 0x000000d403e47224 */ /* 0x040fe400078e02e4 */
[----:B------:R-:W-:Y:S01]  /*bcc0*/  @!P2 IMAD.MOV R211, RZ, RZ, -R211 ;  /* 0x000000ffffd3a224 */ /* 0x000fe200078e0ad3 */
[----:B------:R-:W-:Y:S01]  /*bcd0*/  ISETP.GT.U32.AND P2, PT, R3, R227, PT ;  /* 0x000000e30300720c */ /* 0x000fe20003f44070 */
[----:B------:R-:W-:Y:S01]  /*bce0*/  IMAD R190, R43, 0x2, R189 ;  /* 0x000000022bbe7824 */ /* 0x000fe200078e02bd */
[----:B------:R-:W-:Y:S01]  /*bcf0*/  ISETP.GT.U32.AND P5, PT, R3, R228, PT ;  /* 0x000000e40300720c */ /* 0x000fe20003fa4070 */
[----:B------:R-:W-:-:S04]  /*bd00*/  IMAD.HI.U32 R213, R4, R229, RZ ;  /* 0x000000e504d57227 */ /* 0x000fc800078e00ff */
[C---:B------:R-:W-:Y:S02]  /*bd10*/  IMAD R191, R43.reuse, 0x2, R190 ;  /* 0x000000022bbf7824 */ /* 0x040fe400078e02be */
[----:B------:R-:W-:Y:S02]  /*bd20*/  IMAD.MOV R214, RZ, RZ, -R213 ;  /* 0x000000ffffd67224 */ /* 0x000fe400078e0ad5 */
[----:B------:R-:W-:Y:S02]  /*bd30*/  IMAD R192, R43, 0x2, R191 ;  /* 0x000000022bc07824 */ /* 0x000fe400078e02bf */
[--C-:B------:R-:W-:Y:S02]  /*bd40*/  @!P2 IMAD.IADD R227, R227, 0x1, -R3.reuse ;  /* 0x00000001e3e3a824 */ /* 0x100fe400078e0a03 */
[----:B------:R-:W-:Y:S02]  /*bd50*/  @!P5 IMAD.IADD R228, R228, 0x1, -R3 ;  /* 0x00000001e4e4d824 */ /* 0x000fe400078e0a03 */
[----:B------:R-:W-:Y:S01]  /*bd60*/  IMAD R194, R43, 0x2, R192 ;  /* 0x000000022bc27824 */ /* 0x000fe200078e02c0 */
[C---:B------:R-:W-:Y:S01]  /*bd70*/  ISETP.GT.U32.AND P2, PT, R3.reuse, R227, PT ;  /* 0x000000e30300720c */ /* 0x040fe20003f44070 */
[C---:B------:R-:W-:Y:S01]  /*bd80*/  IMAD R229, R3.reuse, R214, R229 ;  /* 0x000000d603e57224 */ /* 0x040fe200078e02e5 */
[----:B------:R-:W-:Y:S01]  /*bd90*/  ISETP.GT.U32.AND P5, PT, R3, R228, PT ;  /* 0x000000e40300720c */ /* 0x000fe20003fa4070 */
[----:B------:R-:W-:-:S02]  /*bda0*/  IMAD R196, R43, 0x2, R194 ;  /* 0x000000022bc47824 */ /* 0x000fc400078e02c2 */
[----:B------:R-:W-:Y:S02]  /*bdb0*/  @!P3 IMAD.MOV R219, RZ, RZ, -R219 ;  /* 0x000000ffffdbb224 */ /* 0x000fe400078e0adb */
[----:B------:R-:W-:Y:S02]  /*bdc0*/  IMAD R197, R43, 0x2, R196 ;  /* 0x000000022bc57824 */ /* 0x000fe400078e02c4 */
[----:B------:R-:W-:-:S04]  /*bdd0*/  IMAD.HI.U32 R215, R4, R231, RZ ;  /* 0x000000e704d77227 */ /* 0x000fc800078e00ff */
[--C-:B------:R-:W-:Y:S01]  /*bde0*/  @!P2 IMAD.IADD R227, R227, 0x1, -R3.reuse ;  /* 0x00000001e3e3a824 */ /* 0x100fe200078e0a03 */
[C---:B------:R-:W-:Y:S01]  /*bdf0*/  ISETP.GT.U32.AND P2, PT, R3.reuse, R229, PT ;  /* 0x000000e50300720c */ /* 0x040fe20003f44070 */
[----:B------:R-:W-:Y:S01]  /*be00*/  @!P5 IMAD.IADD R228, R228, 0x1, -R3 ;  /* 0x00000001e4e4d824 */ /* 0x000fe200078e0a03 */
[----:B------:R-:W-:Y:S01]  /*be10*/  ISETP.GT.U32.AND P5, PT, R3, R230, PT ;  /* 0x000000e60300720c */ /* 0x000fe20003fa4070 */
[----:B------:R-:W-:Y:S02]  /*be20*/  IMAD R198, R43, 0x2, R197 ;  /* 0x000000022bc67824 */ /* 0x000fe400078e02c5 */
        /* <DEDUP_REMOVED lines=8> */
[----:B------:R-:W-:Y:S01]  /*beb0*/  IMAD.MOV R220, RZ, RZ, -R220 ;  /* 0x000000ffffdc7224 */ /* 0x000fe200078e0adc */
[----:B------:R-:W-:Y:S01]  /*bec0*/  ISETP.GT.U32.AND P5, PT, R3, R229, PT ;  /* 0x000000e50300720c */ /* 0x000fe20003fa4070 */
[----:B------:R-:W-:-:S04]  /*bed0*/  IMAD.HI.U32 R217, R4, R237, RZ ;  /* 0x000000ed04d97227 */ /* 0x000fc800078e00ff */
[----:B------:R-:W-:Y:S02]  /*bee0*/  IMAD R203, R43, 0x2, R202 ;  /* 0x000000022bcb7824 */ /* 0x000fe400078e02ca */
[C---:B------:R-:W-:Y:S02]  /*bef0*/  IMAD R231, R3.reuse, R215, R231 ;  /* 0x000000d703e77224 */ /* 0x040fe400078e02e7 */
[C---:B------:R-:W-:Y:S02]  /*bf00*/  IMAD R240, R3.reuse, R220, R240 ;  /* 0x000000dc03f07224 */ /* 0x040fe400078e02f0 */
[----:B------:R-:W-:Y:S01]  /*bf10*/  IMAD.MOV R217, RZ, RZ, -R217 ;  /* 0x000000ffffd97224 */ /* 0x000fe200078e0ad9 */
[----:B------:R-:W-:Y:S01]  /*bf20*/  ISETP.GT.U32.AND P2, PT, R3, R231, PT ;  /* 0x000000e70300720c */ /* 0x000fe20003f44070 */
[----:B------:R-:W-:Y:S02]  /*bf30*/  IMAD R208, R43, 0x2, R203 ;  /* 0x000000022bd07824 */ /* 0x000fe400078e02cb */
[----:B------:R-:W-:Y:S01]  /*bf40*/  @!P3 IMAD.IADD R230, R230, 0x1, -R3 ;  /* 0x00000001e6e6b824 */ /* 0x000fe200078e0a03 */
[C---:B------:R-:W-:Y:S01]  /*bf50*/  ISETP.GT.U32.AND P3, PT, R3.reuse, R240, PT ;  /* 0x000000f00300720c */ /* 0x040fe20003f64070 */
[----:B------:R-:W-:-:S02]  /*bf60*/  IMAD R237, R3, R217, R237 ;  /* 0x000000d903ed7224 */ /* 0x000fc400078e02ed */
[----:B------:R-:W-:-:S04]  /*bf70*/  IMAD.HI.U32 R223, R4, R248, RZ ;  /* 0x000000f804df7227 */ /* 0x000fc800078e00ff */
[----:B------:R-:W-:Y:S02]  /*bf80*/  IMAD R210, R43, 0x2, R208 ;  /* 0x000000022bd27824 */ /* 0x000fe400078e02d0 */
[----:B------:R-:W-:Y:S01]  /*bf90*/  @!P5 IMAD.IADD R229, R229, 0x1, -R3 ;  /* 0x00000001e5e5d824 */ /* 0x000fe200078e0a03 */
[----:B------:R-:W-:Y:S01]  /*bfa0*/  ISETP.GT.U32.AND P5, PT, R3, R237, PT ;  /* 0x000000ed0300720c */ /* 0x000fe20003fa4070 */
[----:B------:R-:W-:Y:S02]  /*bfb0*/  IMAD.MOV R224, RZ, RZ, -R223 ;  /* 0x000000ffffe07224 */ /* 0x000fe400078e0adf */
[----:B------:R-:W-:Y:S02]  /*bfc0*/  IMAD R212, R43, 0x2, R210 ;  /* 0x000000022bd47824 */ /* 0x000fe400078e02d2 */
[----:B------:R-:W-:-:S04]  /*bfd0*/  IMAD.HI.U32 R221, R4, R247, RZ ;  /* 0x000000f704dd7227 */ /* 0x000fc800078e00ff */
[----:B------:R-:W-:Y:S02]  /*bfe0*/  IMAD R248, R3, R224, R248 ;  /* 0x000000e003f87224 */ /* 0x000fe400078e02f8 */
[----:B------:R-:W-:Y:S02]  /*bff0*/  IMAD R213, R43, 0x2, R212 ;  /* 0x000000022bd57824 */ /* 0x000fe400078e02d4 */
[----:B------:R-:W-:Y:S02]  /*c000*/  IMAD.MOV R222, RZ, RZ, -R221 ;  /* 0x000000ffffde7224 */ /* 0x000fe400078e0add */
[--C-:B------:R-:W-:Y:S02]  /*c010*/  @!P2 IMAD.IADD R231, R231, 0x1, -R3.reuse ;  /* 0x00000001e7e7a824 */ /* 0x100fe400078e0a03 */
[----:B------:R-:W-:Y:S01]  /*c020*/  @!P3 IMAD.IADD R240, R240, 0x1, -R3 ;  /* 0x00000001f0f0b824 */ /* 0x000fe200078e0a03 */
[----:B------:R-:W-:Y:S01]  /*c030*/  ISETP.GT.U32.AND P3, PT, R3, R248, PT ;  /* 0x000000f80300720c */ /* 0x000fe20003f64070 */
[----:B------:R-:W-:Y:S01]  /*c040*/  IMAD R214, R43, 0x2, R213 ;  /* 0x000000022bd67824 */ /* 0x000fe200078e02d5 */
[C---:B------:R-:W-:Y:S01]  /*c050*/  ISETP.GT.U32.AND P2, PT, R3.reuse, R231, PT ;  /* 0x000000e70300720c */ /* 0x040fe20003f44070 */
[----:B------:R-:W-:-:S02]  /*c060*/  IMAD R247, R3, R222, R247 ;  /* 0x000000de03f77224 */ /* 0x000fc400078e02f7 */
[----:B------:R-:W-:Y:S02]  /*c070*/  IMAD R215, R43, 0x2, R214 ;  /* 0x000000022bd77824 */ /* 0x000fe400078e02d6 */
[----:B------:R-:W-:-:S04]  /*c080*/  IMAD.HI.U32 R218, R4, R241, RZ ;  /* 0x000000f104da7227 */ /* 0x000fc800078e00ff */
[----:B------:R-:W-:Y:S01]  /*c090*/  @!P5 IMAD.IADD R237, R237, 0x1, -R3 ;  /* 0x00000001ededd824 */ /* 0x000fe200078e0a03 */
[----:B------:R-:W-:Y:S01]  /*c0a0*/  ISETP.GT.U32.AND P5, PT, R3, R247, PT ;  /* 0x000000f70300720c */ /* 0x000fe20003fa4070 */
[C---:B------:R-:W-:Y:S02]  /*c0b0*/  IMAD R216, R43.reuse, 0x2, R215 ;  /* 0x000000022bd87824 */ /* 0x040fe400078e02d7 */
[----:B------:R-:W-:Y:S02]  /*c0c0*/  IMAD.MOV R218, RZ, RZ, -R218 ;  /* 0x000000ffffda7224 */ /* 0x000fe400078e0ada */
[----:B------:R-:W-:Y:S02]  /*c0d0*/  IMAD R217, R43, 0x2, R216 ;  /* 0x000000022bd97824 */ /* 0x000fe400078e02d8 */
[C---:B------:R-:W-:Y:S02]  /*c0e0*/  IMAD R241, R3.reuse, R218, R241 ;  /* 0x000000da03f17224 */ /* 0x040fe400078e02f1 */
[----:B------:R-:W-:Y:S01]  /*c0f0*/  @!P3 IMAD.IADD R248, R248, 0x1, -R3 ;  /* 0x00000001f8f8b824 */ /* 0x000fe200078e0a03 */
[----:B------:R-:W-:Y:S01]  /*c100*/  ISETP.GT.U32.AND P3, PT, R3, R237, PT ;  /* 0x000000ed0300720c */ /* 0x000fe20003f64070 */
[----:B------:R-:W-:-:S04]  /*c110*/  IMAD.HI.U32 R232, R4, R249, RZ ;  /* 0x000000f904e87227 */ /* 0x000fc800078e00ff */
[----:B------:R-:W-:Y:S02]  /*c120*/  IMAD R218, R43, 0x2, R217 ;  /* 0x000000022bda7824 */ /* 0x000fe400078e02d9 */
[--C-:B------:R-:W-:Y:S01]  /*c130*/  @!P2 IMAD.IADD R231, R231, 0x1, -R3.reuse ;  /* 0x00000001e7e7a824 */ /* 0x100fe200078e0a03 */
[----:B------:R-:W-:Y:S01]  /*c140*/  ISETP.GT.U32.AND P2, PT, R3, R241, PT ;  /* 0x000000f10300720c */ /* 0x000fe20003f44070 */
[----:B------:R-:W-:Y:S02]  /*c150*/  IMAD.MOV R232, RZ, RZ, -R232 ;  /* 0x000000ffffe87224 */ /* 0x000fe400078e0ae8 */
[----:B------:R-:W-:Y:S01]  /*c160*/  @!P5 IMAD.IADD R247, R247, 0x1, -R3 ;  /* 0x00000001f7f7d824 */ /* 0x000fe200078e0a03 */
[----:B------:R-:W-:Y:S01]  /*c170*/  ISETP.GE.AND P5, PT, R226, RZ, PT ;  /* 0x000000ffe200720c */ /* 0x000fe20003fa6270 */
[----:B------:R-:W-:Y:S02]  /*c180*/  IMAD R220, R43, 0x2, R218 ;  /* 0x000000022bdc7824 */ /* 0x000fe400078e02da */
[----:B------:R-:W-:-:S02]  /*c190*/  IMAD R249, R3, R232, R249 ;  /* 0x000000e803f97224 */ /* 0x000fc400078e02f9 */
[----:B------:R-:W-:Y:S01]  /*c1a0*/  @!P1 IMAD.MOV R228, RZ, RZ, -R228 ;  /* 0x000000ffffe49224 */ /* 0x000fe200078e0ae4 */
[----:B------:R-:W-:Y:S01]  /*c1b0*/  ISETP.GT.U32.AND P1, PT, R3, R240, PT ;  /* 0x000000f00300720c */ /* 0x000fe20003f24070 */
[----:B------:R-:W-:Y:S02]  /*c1c0*/  IMAD R221, R43, 0x2, R220 ;  /* 0x000000022bdd7824 */ /* 0x000fe400078e02dc */
[----:B------:R-:W-:-:S04]  /*c1d0*/  IMAD.HI.U32 R4, R4, R233, RZ ;  /* 0x000000e904047227 */ /* 0x000fc800078e00ff */
[----:B------:R-:W-:Y:S01]  /*c1e0*/  @!P3 IMAD.IADD R237, R237, 0x1, -R3 ;  /* 0x00000001ededb824 */ /* 0x000fe200078e0a03 */
[----:B------:R-:W-:Y:S01]  /*c1f0*/  ISETP.GT.U32.AND P3, PT, R3, R249, PT ;  /* 0x000000f90300720c */ /* 0x000fe20003f64070 */
[----:B------:R-:W-:Y:S02]  /*c200*/  IMAD R222, R43, 0x2, R221 ;  /* 0x000000022bde7824 */ /* 0x000fe400078e02dd */
[----:B------:R-:W-:Y:S02]  /*c210*/  IMAD.MOV R4, RZ, RZ, -R4 ;  /* 0x000000ffff047224 */ /* 0x000fe400078e0a04 */
[----:B------:R-:W-:Y:S01]  /*c220*/  @!P2 IMAD.IADD R241, R241, 0x1, -R3 ;  /* 0x00000001f1f1a824 */ /* 0x000fe200078e0a03 */
[----:B------:R-:W-:Y:S01]  /*c230*/  ISETP.GE.AND P2, PT, R225, RZ, PT ;  /* 0x000000ffe100720c */ /* 0x000fe20003f46270 */
[----:B------:R-:W-:Y:S02]  /*c240*/  IMAD R223, R43, 0x2, R222 ;  /* 0x000000022bdf7824 */ /* 0x000fe400078e02de */
[----:B------:R-:W-:Y:S01]  /*c250*/  @!P5 IMAD.MOV R231, RZ, RZ, -R231 ;  /* 0x000000ffffe7d224 */ /* 0x000fe200078e0ae7 */
[----:B------:R-:W-:Y:S01]  /*c260*/  ISETP.GE.AND P5, PT, R234, RZ, PT ;  /* 0x000000ffea00720c */ /* 0x000fe20003fa6270 */
[----:B------:R-:W-:-:S02]  /*c270*/  IMAD R4, R3, R4, R233 ;  /* 0x0000000403047224 */ /* 0x000fc400078e02e9 */
[----:B------:R-:W-:Y:S01]  /*c280*/  @!P6 IMAD.MOV R229, RZ, RZ, -R229 ;  /* 0x000000ffffe5e224 */ /* 0x000fe200078e0ae5 */
[----:B------:R-:W-:Y:S01]  /*c290*/  ISETP.GT.U32.AND P6, PT, R3, R248, PT ;  /* 0x000000f80300720c */ /* 0x000fe20003fc4070 */
[----:B------:R-:W-:Y:S02]  /*c2a0*/  IMAD R224, R43, 0x2, R223 ;  /* 0x000000022be07824 */ /* 0x000fe400078e02df */
[--C-:B------:R-:W-:Y:S01]  /*c2b0*/  @!P1 IMAD.IADD R240, R240, 0x1, -R3.reuse ;  /* 0x00000001f0f09824 */ /* 0x100fe200078e0a03 */
[----:B------:R-:W-:Y:S01]  /*c2c0*/  ISETP.GT.U32.AND P1, PT, R3, R4, PT ;  /* 0x000000040300720c */ /* 0x000fe20003f24070 */
[----:B------:R-:W-:Y:S02]  /*c2d0*/  IMAD R225, R43, 0x2, R224 ;  /* 0x000000022be17824 */ /* 0x000fe400078e02e0 */
[----:B------:R-:W-:Y:S01]  /*c2e0*/  @!P3 IMAD.IADD R249, R249, 0x1, -R3 ;  /* 0x00000001f9f9b824 */ /* 0x000fe200078e0a03 */
[----:B------:R-:W-:Y:S01]  /*c2f0*/  ISETP.GE.AND P3, PT, R33, c[0x0][0x180], PT ;  /* 0x0000600021007a0c */ /* 0x000fe20003f66270 */
[----:B------:R-:W-:-:S02]  /*c300*/  IMAD.MOV.U32 R33, RZ, RZ, R30 ;  /* 0x000000ffff217224 */ /* 0x000fc400078e001e */
[----:B------:R-:W-:Y:S02]  /*c310*/  IMAD R226, R43, 0x2, R225 ;  /* 0x000000022be27824 */ /* 0x000fe400078e02e1 */
[----:B------:R-:W-:Y:S01]  /*c320*/  @!P2 IMAD.MOV R230, RZ, RZ, -R230 ;  /* 0x000000ffffe6a224 */ /* 0x000fe200078e0ae6 */
[----:B------:R-:W-:Y:S01]  /*c330*/  ISETP.GT.U32.AND P2, PT, R3, R247, PT ;  /* 0x000000f70300720c */ /* 0x000fe20003f44070 */
[----:B------:R-:W-:Y:S02]  /*c340*/  IMAD.MOV.U32 R30, RZ, RZ, R31 ;  /* 0x000000ffff1e7224 */ /* 0x000fe400078e001f */
[----:B------:R-:W-:Y:S02]  /*c350*/  IMAD.MOV.U32 R31, RZ, RZ, R28 ;  /* 0x000000ffff1f7224 */ /* 0x000fe400078e001c */
[----:B------:R-:W-:Y:S02]  /*c360*/  IMAD.MOV.U32 R28, RZ, RZ, R26 ;  /* 0x000000ffff1c7224 */ /* 0x000fe400078e001a */
[----:B------:R-:W-:Y:S01]  /*c370*/  @!P5 IMAD.MOV R237, RZ, RZ, -R237 ;  /* 0x000000ffffedd224 */ /* 0x000fe200078e0aed */
[----:B------:R-:W-:Y:S01]  /*c380*/  ISETP.GE.AND P5, PT, R33, RZ, PT ;  /* 0x000000ff2100720c */ /* 0x000fe20003fa6270 */
[----:B------:R-:W-:Y:S01]  /*c390*/  @!P4 IMAD.MOV R227, RZ, RZ, -R227 ;  /* 0x000000ffffe3c224 */ /* 0x000fe200078e0ae3 */
[----:B------:R-:W-:Y:S01]  /*c3a0*/  ISETP.GT.U32.AND P4, PT, R3, R241, PT ;  /* 0x000000f10300720c */ /* 0x000fe20003f84070 */
[----:B------:R-:W-:-:S02]  /*c3b0*/  IMAD R232, R43, 0x2, R226 ;  /* 0x000000022be87824 */ /* 0x000fc400078e02e2 */
[----:B------:R-:W-:Y:S01]  /*c3c0*/  @!P6 IMAD.IADD R248, R248, 0x1, -R3 ;  /* 0x00000001f8f8e824 */ /* 0x000fe200078e0a03 */
[----:B------:R-:W-:Y:S01]  /*c3d0*/  ISETP.NE.AND P6, PT, RZ, c[0x0][0x178], PT ;  /* 0x00005e00ff007a0c */ /* 0x000fe20003fc5270 */
[----:B------:R-:W-:Y:S02]  /*c3e0*/  IMAD.MOV.U32 R26, RZ, RZ, R27 ;  /* 0x000000ffff1a7224 */ /* 0x000fe400078e001b */
[----:B------:R-:W-:Y:S02]  /*c3f0*/  IMAD.MOV.U32 R27, RZ, RZ, R24 ;  /* 0x000000ffff1b7224 */ /* 0x000fe400078e0018 */
[----:B------:R-:W-:Y:S02]  /*c400*/  IMAD.MOV.U32 R24, RZ, RZ, R25 ;  /* 0x000000ffff187224 */ /* 0x000fe400078e0019 */
[----:B------:R-:W-:Y:S01]  /*c410*/  @!P1 IMAD.IADD R4, R4, 0x1, -R3 ;  /* 0x0000000104049824 */ /* 0x000fe200078e0a03 */
[----:B------:R-:W-:Y:S01]  /*c420*/  ISETP.GE.AND P1, PT, R238, c[0x0][0x180], PT ;  /* 0x00006000ee007a0c */ /* 0x000fe20003f26270 */
[----:B------:R-:W-:-:S02]  /*c430*/  IMAD R233, R43, 0x2, R232 ;  /* 0x000000022be97824 */ /* 0x000fc400078e02e8 */
[----:B------:R-:W-:Y:S02]  /*c440*/  IMAD.MOV.U32 R33, RZ, RZ, R28 ;  /* 0x000000ffff217224 */ /* 0x000fe400078e001c */
[----:B------:R-:W-:Y:S02]  /*c450*/  IMAD.MOV.U32 R28, RZ, RZ, R24 ;  /* 0x000000ffff1c7224 */ /* 0x000fe400078e0018 */
[----:B------:R-:W-:Y:S01]  /*c460*/  IMAD.MOV.U32 R25, RZ, RZ, R250 ;  /* 0x000000ffff197224 */ /* 0x000fe200078e00fa */
[C---:B------:R-:W-:Y:S01]  /*c470*/  SEL R250, R0.reuse, RZ, !P3 ;  /* 0x000000ff00fa7207 */ /* 0x040fe20005800000 */
[----:B------:R-:W-:Y:S01]  /*c480*/  IMAD.MOV.U32 R24, RZ, RZ, R243 ;  /* 0x000000ffff187224 */ /* 0x000fe200078e00f3 */
[----:B------:R-:W-:Y:S01]  /*c490*/  SEL R243, R0, RZ, !P1 ;  /* 0x000000ff00f37207 */ /* 0x000fe20004800000 */
[----:B------:R-:W-:Y:S01]  /*c4a0*/  IMAD R234, R43, 0x2, R233 ;  /* 0x000000022bea7824 */ /* 0x000fe200078e02e9 */
[----:B------:R-:W-:Y:S01]  /*c4b0*/  ISETP.GT.U32.AND P3, PT, R3, R249, PT ;  /* 0x000000f90300720c */ /* 0x000fe20003f64070 */
[--C-:B------:R-:W-:Y:S01]  /*c4c0*/  @!P2 IMAD.IADD R247, R247, 0x1, -R3.reuse ;  /* 0x00000001f7f7a824 */ /* 0x100fe200078e0a03 */
[----:B------:R-:W-:Y:S01]  /*c4d0*/  ISETP.GT.U32.AND P1, PT, R3, R4, PT ;  /* 0x000000040300720c */ /* 0x000fe20003f24070 */
[----:B------:R-:W-:Y:S01]  /*c4e0*/  @!P5 IMAD.MOV R2, RZ, RZ, -R2 ;  /* 0x000000ffff02d224 */ /* 0x000fe200078e0a02 */
[----:B------:R-:W-:Y:S01]  /*c4f0*/  ISETP.GE.AND P2, PT, R235, RZ, PT ;  /* 0x000000ffeb00720c */ /* 0x000fe20003f46270 */
[----:B------:R-:W-:Y:S01]  /*c500*/  IMAD R235, R43, 0x2, R234 ;  /* 0x000000022beb7824 */ /* 0x000fe200078e02ea */
[----:B------:R-:W-:Y:S01]  /*c510*/  @!P6 LOP3.LUT R2, RZ, c[0x0][0x178], RZ, 0x33, !PT ;  /* 0x00005e00ff02ea12 */ /* 0x000fe200078e33ff */
[----:B------:R-:W-:Y:S01]  /*c520*/  @!P4 IMAD.IADD R241, R241, 0x1, -R3 ;  /* 0x00000001f1f1c824 */ /* 0x000fe200078e0a03 */
[----:B------:R-:W-:Y:S01]  /*c530*/  ISETP.GE.AND P4, PT, R236, RZ, PT ;  /* 0x000000ffec00720c */ /* 0x000fe20003f86270 */
[----:B------:R-:W-:Y:S01]  /*c540*/  IMAD R236, R43, 0x2, R235 ;  /* 0x000000022bec7824 */ /* 0x000fe200078e02eb */
[----:B------:R-:W-:Y:S01]  /*c550*/  ISETP.GE.AND P5, PT, R244, RZ, PT ;  /* 0x000000fff400720c */ /* 0x000fe20003fa6270 */
[----:B------:R-:W-:Y:S01]  /*c560*/  IMAD R2, R2, c[0x0][0x184], RZ ;  /* 0x0000610002027a24 */ /* 0x000fe200078e02ff */
[----:B------:R-:W-:Y:S01]  /*c570*/  ISETP.GE.AND P6, PT, R245, RZ, PT ;  /* 0x000000fff500720c */ /* 0x000fe20003fc6270 */
[----:B------:R-:W-:-:S02]  /*c580*/  IMAD R238, R43, 0x2, R236 ;  /* 0x000000022bee7824 */ /* 0x000fc400078e02ec */
[----:B------:R-:W-:Y:S02]  /*c590*/  IMAD.MOV.U32 R35, RZ, RZ, R30 ;  /* 0x000000ffff237224 */ /* 0x000fe400078e001e */
[----:B------:R-:W-:Y:S02]  /*c5a0*/  IMAD.MOV.U32 R30, RZ, RZ, R26 ;  /* 0x000000ffff1e7224 */ /* 0x000fe400078e001a */
[--C-:B------:R-:W-:Y:S01]  /*c5b0*/  @!P3 IMAD.IADD R249, R249, 0x1, -R3.reuse ;  /* 0x00000001f9f9b824 */ /* 0x100fe200078e0a03 */
[----:B------:R-:W-:Y:S01]  /*c5c0*/  ISETP.GE.AND P3, PT, R246, RZ, PT ;  /* 0x000000fff600720c */ /* 0x000fe20003f66270 */
[----:B------:R-:W-:Y:S01]  /*c5d0*/  @!P1 IMAD.IADD R4, R4, 0x1, -R3 ;  /* 0x0000000104049824 */ /* 0x000fe200078e0a03 */
[----:B------:R-:W-:Y:S01]  /*c5e0*/  LOP3.LUT R3, R207, 0x10, RZ, 0xfc, !PT ;  /* 0x00000010cf037812 */ /* 0x000fe200078efcff */
[----:B------:R-:W-:Y:S01]  /*c5f0*/  IMAD.MOV.U32 R26, RZ, RZ, R239 ;  /* 0x000000ffff1a7224 */ /* 0x000fe200078e00ef */
[----:B------:R-:W-:Y:S01]  /*c600*/  LEA R3, P1, R2, c[0x0][0x160], 0x2 ;  /* 0x0000580002037a11 */ /* 0x000fe200078210ff */
[----:B------:R-:W-:-:S02]  /*c610*/  IMAD R239, R43, 0x2, R238 ;  /* 0x000000022bef7824 */ /* 0x000fc400078e02ee */
[----:B------:R-:W-:Y:S01]  /*c620*/  IMAD.MOV.U32 R32, RZ, RZ, R31 ;  /* 0x000000ffff207224 */ /* 0x000fe200078e001f */
[----:B------:R-:W-:Y:S01]  /*c630*/  LEA.HI.X.SX32 R2, R2, c[0x0][0x164], 0x2, P1 ;  /* 0x0000590002027a11 */ /* 0x000fe200008f16ff */
[----:B------:R-:W-:Y:S01]  /*c640*/  IMAD.MOV.U32 R31, RZ, RZ, R27 ;  /* 0x000000ffff1f7224 */ /* 0x000fe200078e001b */
[C---:B---3--:R-:W-:Y:S01]  /*c650*/  LEA R48, P1, R44.reuse, R3, 0x2 ;  /* 0x000000032c307211 */ /* 0x048fe200078210ff */
[----:B------:R-:W-:Y:S02]  /*c660*/  IMAD.MOV.U32 R27, RZ, RZ, R242 ;  /* 0x000000ffff1b7224 */ /* 0x000fe400078e00f2 */
[----:B------:R-:W-:Y:S01]  /*c670*/  IMAD R242, R43, 0x2, R239 ;  /* 0x000000022bf27824 */ /* 0x000fe200078e02ef */
[----:B------:R-:W-:Y:S01]  /*c680*/  LEA.HI.X.SX32 R49, R44, R2, 0x2, P1 ;  /* 0x000000022c317211 */ /* 0x000fe200008f16ff */
[----:B------:R-:W-:Y:S01]  /*c690*/  @!P4 IMAD.MOV R240, RZ, RZ, -R240 ;  /* 0x000000fffff0c224 */ /* 0x000fe200078e0af0 */
[----:B------:R-:W-:Y:S01]  /*c6a0*/  ISETP.NE.U32.AND P4, PT, R243, RZ, PT ;  /* 0x000000fff300720c */ /* 0x000fe20003f85070 */
[----:B------:R-:W-:-:S02]  /*c6b0*/  IMAD R243, R43, 0x2, R242 ;  /* 0x000000022bf37824 */ /* 0x000fc400078e02f2 */
[----:B------:R-:W-:Y:S01]  /*c6c0*/  @!P5 IMAD.MOV R247, RZ, RZ, -R247 ;  /* 0x000000fffff7d224 */ /* 0x000fe200078e0af7 */
[-C--:B------:R-:W-:Y:S01]  /*c6d0*/  LEA R44, P5, R45, R3.reuse, 0x2 ;  /* 0x000000032d2c7211 */ /* 0x080fe200078a10ff */
[C---:B------:R-:W-:Y:S01]  /*c6e0*/  IMAD R41, R207.reuse, c[0x0][0x188], RZ ;  /* 0x00006200cf297a24 */ /* 0x040fe200078e02ff */
[----:B------:R1:W-:Y:S01]  /*c6f0*/  STL.64 [R1+0x148], R48 ;  /* 0x0001483001007387 */ /* 0x0003e20000100a00 */
[----:B------:R-:W-:Y:S02]  /*c700*/  IMAD R45, R207, c[0x0][0x188], RZ ;  /* 0x00006200cf2d7a24 */ /* 0x000fe400078e02ff */
[C---:B------:R-:W-:Y:S02]  /*c710*/  IMAD R244, R43.reuse, 0x2, R243 ;  /* 0x000000022bf47824 */ /* 0x040fe400078e02f3 */
[----:B------:R-:W-:Y:S01]  /*c720*/  @!P6 IMAD.MOV R249, RZ, RZ, -R249 ;  /* 0x000000fffff9e224 */ /* 0x000fe200078e0af9 */
[----:B------:R-:W-:Y:S01]  /*c730*/  LEA R40, P6, R40, R3, 0x2 ;  /* 0x0000000328287211 */ /* 0x000fe200078c10ff */
[----:B------:R-:W-:-:S02]  /*c740*/  IMAD R41, R43, 0x2, R41 ;  /* 0x000000022b297824 */ /* 0x000fc400078e0229 */
[C---:B------:R-:W-:Y:S02]  /*c750*/  IMAD R45, R43.reuse, 0x2, R45 ;  /* 0x000000022b2d7824 */ /* 0x040fe400078e022d */
[----:B------:R-:W-:Y:S01]  /*c760*/  IMAD R245, R43, 0x2, R244 ;  /* 0x000000022bf57824 */ /* 0x000fe200078e02f4 */
[-C--:B------:R-:W-:Y:S01]  /*c770*/  LEA.HI.X.SX32 R41, R41, R2.reuse, 0x2, P6 ;  /* 0x0000000229297211 */ /* 0x080fe200030f16ff */
[C---:B------:R-:W-:Y:S01]  /*c780*/  IMAD R45, R43.reuse, 0x2, R45 ;  /* 0x000000022b2d7824 */ /* 0x040fe200078e022d */
[----:B-1----:R-:W2:Y:S01]  /*c790*/  LDL.LU.64 R48, [R1+0xeb8] ;  /* 0x000eb80001307983 */ /* 0x002ea20000300a00 */
[C---:B------:R-:W-:Y:S02]  /*c7a0*/  IMAD R246, R43.reuse, 0x2, R245 ;  /* 0x000000022bf67824 */ /* 0x040fe400078e02f5 */
[----:B------:R-:W-:Y:S01]  /*c7b0*/  @!P3 IMAD.MOV R248, RZ, RZ, -R248 ;  /* 0x000000fffff8b224 */ /* 0x000fe200078e0af8 */
[----:B------:R-:W-:Y:S01]  /*c7c0*/  LEA R46, P3, R42, R3, 0x2 ;  /* 0x000000032a2e7211 */ /* 0x000fe200078610ff */
[----:B------:R-:W-:Y:S01]  /*c7d0*/  @!P2 IMAD.MOV R241, RZ, RZ, -R241 ;  /* 0x000000fffff1a224 */ /* 0x000fe200078e0af1 */
[----:B------:R-:W-:Y:S01]  /*c7e0*/  ISETP.NE.U32.AND P2, PT, R250, RZ, PT ;  /* 0x000000fffa00720c */ /* 0x000fe20003f45070 */
[C---:B------:R-:W-:Y:S01]  /*c7f0*/  IMAD R45, R43.reuse, 0x2, R45 ;  /* 0x000000022b2d7824 */ /* 0x040fe200078e022d */
[----:B------:R1:W-:Y:S01]  /*c800*/  STL.64 [R1+0x158], R40 ;  /* 0x0001582801007387 */ /* 0x0003e20000100a00 */
[----:B------:R-:W-:Y:S01]  /*c810*/  IMAD R250, R43, 0x2, R246 ;  /* 0x000000022bfa7824 */ /* 0x000fe200078e02f6 */
[-C--:B------:R-:W-:Y:S01]  /*c820*/  LEA.HI.X.SX32 R47, R42, R2.reuse, 0x2, P3 ;  /* 0x000000022a2f7211 */ /* 0x080fe200018f16ff */
[----:B------:R-:W-:Y:S01]  /*c830*/  IMAD.MOV.U32 R36, RZ, RZ, R35 ;  /* 0x000000ffff247224 */ /* 0x000fe200078e0023 */
[----:B------:R-:W-:Y:S01]  /*c840*/  LEA.HI.X.SX32 R45, R45, R2, 0x2, P5 ;  /* 0x000000022d2d7211 */ /* 0x000fe200028f16ff */
[----:B------:R-:W-:-:S02]  /*c850*/  IMAD.MOV.U32 R35, RZ, RZ, R251 ;  /* 0x000000ffff237224 */ /* 0x000fc400078e00fb */
[C---:B------:R-:W-:Y:S02]  /*c860*/  IMAD R251, R43.reuse, 0x2, R250 ;  /* 0x000000022bfb7824 */ /* 0x040fe400078e02fa */
[----:B------:R-:W-:Y:S02]  /*c870*/  IMAD.MOV.U32 R34, RZ, RZ, R7 ;  /* 0x000000ffff227224 */ /* 0x000fe400078e0007 */
[----:B-1----:R-:W-:Y:S01]  /*c880*/  IMAD.MOV.U32 R41, RZ, RZ, R38 ;  /* 0x000000ffff297224 */ /* 0x002fe200078e0026 */
[-C--:B------:R-:W-:Y:S01]  /*c890*/  LEA R40, P1, R38, R3.reuse, 0x2 ;  /* 0x0000000326287211 */ /* 0x080fe200078210ff */
[----:B------:R-:W-:Y:S01]  /*c8a0*/  IMAD.MOV.U32 R7, RZ, RZ, R252 ;  /* 0x000000ffff077224 */ /* 0x000fe200078e00fc */
[----:B------:R1:W-:Y:S01]  /*c8b0*/  STL.64 [R1+0x168], R46 ;  /* 0x0001682e01007387 */ /* 0x0003e20000100a00 */
[----:B------:R-:W-:Y:S01]  /*c8c0*/  IMAD R252, R43, 0x2, R251 ;  /* 0x000000022bfc7824 */ /* 0x000fe200078e02fb */
[----:B------:R-:W-:Y:S01]  /*c8d0*/  LEA.HI.X.SX32 R41, R41, R2, 0x2, P1 ;  /* 0x0000000229297211 */ /* 0x000fe200008f16ff */
[----:B------:R-:W-:Y:S01]  /*c8e0*/  IMAD.MOV.U32 R43, RZ, RZ, R39 ;  /* 0x000000ffff2b7224 */ /* 0x000fe200078e0027 */
[----:B------:R-:W-:-:S02]  /*c8f0*/  LEA R42, P6, R39, R3, 0x2 ;  /* 0x00000003272a7211 */ /* 0x000fc400078c10ff */
[CC--:B------:R-:W-:Y:S01]  /*c900*/  LEA R38, P3, R176.reuse, R3.reuse, 0x2 ;  /* 0x00000003b0267211 */ /* 0x0c0fe200078610ff */
[----:B-1----:R-:W3:Y:S04]  /*c910*/  LDL.LU.64 R46, [R1+0xeb0] ;  /* 0x000eb000012e7983 */ /* 0x002ee80000300a00 */
[----:B------:R1:W-:Y:S01]  /*c920*/  STL.64 [R1+0x178], R44 ;  /* 0x0001782c01007387 */ /* 0x0003e20000100a00 */
[-C--:B------:R-:W-:Y:S02]  /*c930*/  LEA.HI.X.SX32 R43, R43, R2.reuse, 0x2, P6 ;  /* 0x000000022b2b7211 */ /* 0x080fe400030f16ff */
[----:B------:R-:W-:Y:S01]  /*c940*/  LEA.HI.X.SX32 R39, R176, R2, 0x2, P3 ;  /* 0x00000002b0277211 */ /* 0x000fe200018f16ff */
[----:B-1----:R-:W4:Y:S04]  /*c950*/  LDL.LU.64 R44, [R1+0xea8] ;  /* 0x000ea800012c7983 */ /* 0x002f280000300a00 */
[----:B------:R1:W-:Y:S04]  /*c960*/  STL.64 [R1+0x188], R40 ;  /* 0x0001882801007387 */ /* 0x0003e80000100a00 */
[----:B------:R-:W-:Y:S01]  /*c970*/  STL.64 [R1+0x198], R42 ;  /* 0x0001982a01007387 */ /* 0x000fe20000100a00 */
[----:B-1----:R-:W-:-:S04]  /*c980*/  LEA R40, P5, R178, R3, 0x2 ;  /* 0x00000003b2287211 */ /* 0x002fc800078a10ff */
[----:B------:R-:W-:Y:S01]  /*c990*/  LEA.HI.X.SX32 R41, R178, R2, 0x2, P5 ;  /* 0x00000002b2297211 */ /* 0x000fe200028f16ff */
[----:B------:R-:W-:Y:S04]  /*c9a0*/  STL.64 [R1+0x1a8], R38 ;  /* 0x0001a82601007387 */ /* 0x000fe80000100a00 */
[----:B------:R1:W-:Y:S04]  /*c9b0*/  STL.64 [R1+0x1b8], R40 ;  /* 0x0001b82801007387 */ /* 0x0003e80000100a00 */
[----:B-1----:R-:W2:Y:S01]  /*c9c0*/  LDL.LU R41, [R1+0xea0] ;  /* 0x000ea00001297983 */ /* 0x002ea20000300800 */
[----:B------:R-:W-:-:S02]  /*c9d0*/  LEA R42, P1, R179, R3, 0x2 ;  /* 0x00000003b32a7211 */ /* 0x000fc400078210ff */
[CC--:B------:R-:W-:Y:S02]  /*c9e0*/  LEA R38, P6, R180.reuse, R3.reuse, 0x2 ;  /* 0x00000003b4267211 */ /* 0x0c0fe400078c10ff */
[-C--:B------:R-:W-:Y:S02]  /*c9f0*/  LEA.HI.X.SX32 R43, R179, R2.reuse, 0x2, P1 ;  /* 0x00000002b32b7211 */ /* 0x080fe400008f16ff */
[-C--:B------:R-:W-:Y:S02]  /*ca00*/  LEA R40, P3, R181, R3.reuse, 0x2 ;  /* 0x00000003b5287211 */ /* 0x080fe400078610ff */
[----:B------:R-:W-:Y:S01]  /*ca10*/  LEA.HI.X.SX32 R39, R180, R2, 0x2, P6 ;  /* 0x00000002b4277211 */ /* 0x000fe200030f16ff */
[----:B------:R1:W-:Y:S02]  /*ca20*/  STL.64 [R1+0x1c8], R42 ;  /* 0x0001c82a01007387 */ /* 0x0003e40000100a00 */
[----:B------:R-:W-:Y:S01]  /*ca30*/  IMAD.MOV.U32 R178, RZ, RZ, R40 ;  /* 0x000000ffffb27224 */ /* 0x000fe200078e0028 */
[-C--:B------:R-:W-:Y:S01]  /*ca40*/  LEA R178, P6, R186, R3.reuse, 0x2 ;  /* 0x00000003bab27211 */ /* 0x080fe200078c10ff */
[----:B-1----:R-:W3:Y:S04]  /*ca50*/  LDL.LU.64 R42, [R1+0xe98] ;  /* 0x000e9800012a7983 */ /* 0x002ee80000300a00 */
[----:B------:R1:W-:Y:S04]  /*ca60*/  STL [R1+0x1e0], R40 ;  /* 0x0001e02801007387 */ /* 0x0003e80000100800 */
[----:B------:R1:W-:Y:S02]  /*ca70*/  STL.64 [R1+0x1d0], R38 ;  /* 0x0001d02601007387 */ /* 0x0003e40000100a00 */
[-C--:B-1----:R-:W-:Y:S01]  /*ca80*/  LEA R40, P5, R184, R3.reuse, 0x2 ;  /* 0x00000003b8287211 */ /* 0x082fe200078a10ff */
[----:B------:R-:W-:Y:S01]  /*ca90*/  IMAD.MOV.U32 R176, RZ, RZ, R36 ;  /* 0x000000ffffb07224 */ /* 0x000fe200078e0024 */
[----:B------:R-:W-:-:S04]  /*caa0*/  LEA R38, P1, R185, R3, 0x2 ;  /* 0x00000003b9267211 */ /* 0x000fc800078210ff */
[-C--:B------:R-:W-:Y:S01]  /*cab0*/  LEA.HI.X.SX32 R39, R185, R2.reuse, 0x2, P1 ;  /* 0x00000002b9277211 */ /* 0x080fe200008f16ff */
[----:B------:R-:W-:Y:S02]  /*cac0*/  IMAD.MOV.U32 R185, RZ, RZ, R37 ;  /* 0x000000ffffb97224 */ /* 0x000fe400078e0025 */
[----:B--2---:R-:W-:Y:S01]  /*cad0*/  IMAD.MOV.U32 R179, RZ, RZ, R41 ;  /* 0x000000ffffb37224 */ /* 0x004fe200078e0029 */
[-C--:B------:R-:W-:Y:S02]  /*cae0*/  LEA.HI.X.SX32 R179, R181, R2.reuse, 0x2, P3 ;  /* 0x00000002b5b37211 */ /* 0x080fe400018f16ff */
[-C--:B------:R-:W-:Y:S02]  /*caf0*/  LEA.HI.X.SX32 R41, R184, R2.reuse, 0x2, P5 ;  /* 0x00000002b8297211 */ /* 0x080fe400028f16ff */
[----:B------:R-:W-:Y:S01]  /*cb00*/  LEA R36, P3, R188, R3, 0x2 ;  /* 0x00000003bc247211 */ /* 0x000fe200078610ff */
[----:B------:R1:W-:Y:S04]  /*cb10*/  STL [R1+0x1e4], R179 ;  /* 0x0001e4b301007387 */ /* 0x0003e80000100800 */
[----:B------:R2:W-:Y:S01]  /*cb20*/  STL.64 [R1+0x1e8], R40 ;  /* 0x0001e82801007387 */ /* 0x0005e20000100a00 */
[----:B------:R-:W-:Y:S01]  /*cb30*/  IMAD.MOV.U32 R184, RZ, RZ, R36 ;  /* 0x000000ffffb87224 */ /* 0x000fe200078e0024 */
[----:B-1----:R-:W-:-:S02]  /*cb40*/  LEA.HI.X.SX32 R179, R186, R2, 0x2, P6 ;  /* 0x00000002bab37211 */ /* 0x002fc400030f16ff */
[----:B--2---:R-:W2:Y:S04]  /*cb50*/  LDL.LU.64 R40, [R1+0xe90] ;  /* 0x000e900001287983 */ /* 0x004ea80000300a00 */
[----:B------:R1:W-:Y:S01]  /*cb60*/  STL.64 [R1+0x1f8], R38 ;  /* 0x0001f82601007387 */ /* 0x0003e20000100a00 */
[----:B------:R-:W-:-:S03]  /*cb70*/  LEA.HI.X.SX32 R185, R188, R2, 0x2, P3 ;  /* 0x00000002bcb97211 */ /* 0x000fc600018f16ff */
[----:B-1----:R-:W2:Y:S04]  /*cb80*/  LDL.LU.64 R38, [R1+0xe88] ;  /* 0x000e880001267983 */ /* 0x002ea80000300a00 */
[----:B------:R1:W-:Y:S04]  /*cb90*/  STL [R1+0x210], R36 ;  /* 0x0002102401007387 */ /* 0x0003e80000100800 */
[----:B------:R3:W-:Y:S01]  /*cba0*/  STL.64 [R1+0x200], R178 ;  /* 0x000200b201007387 */ /* 0x0007e20000100a00 */
[CC--:B-1----:R-:W-:Y:S01]  /*cbb0*/  LEA R36, P5, R189.reuse, R3.reuse, 0x2 ;  /* 0x00000003bd247211 */ /* 0x0c2fe200078a10ff */
[----:B---3--:R-:W-:Y:S01]  /*cbc0*/  IMAD.MOV.U32 R178, RZ, RZ, R34 ;  /* 0x000000ffffb27224 */ /* 0x008fe200078e0022 */
[CC--:B------:R-:W-:Y:S01]  /*cbd0*/  LEA R34, P1, R190.reuse, R3.reuse, 0x2 ;  /* 0x00000003be227211 */ /* 0x0c0fe200078210ff */
[----:B------:R-:W-:Y:S01]  /*cbe0*/  IMAD.MOV.U32 R179, RZ, RZ, R176 ;  /* 0x000000ffffb37224 */ /* 0x000fe200078e00b0 */
[-C--:B------:R-:W-:Y:S01]  /*cbf0*/  LEA.HI.X.SX32 R37, R189, R2.reuse, 0x2, P5 ;  /* 0x00000002bd257211 */ /* 0x080fe200028f16ff */
[----:B------:R-:W-:Y:S01]  /*cc00*/  IMAD.MOV.U32 R176, RZ, RZ, R35 ;  /* 0x000000ffffb07224 */ /* 0x000fe200078e0023 */
[----:B------:R-:W-:Y:S01]  /*cc10*/  LEA.HI.X.SX32 R35, R190, R2, 0x2, P1 ;  /* 0x00000002be237211 */ /* 0x000fe200008f16ff */
[----:B------:R-:W-:Y:S01]  /*cc20*/  STL [R1+0x214], R185 ;  /* 0x000214b901007387 */ /* 0x000fe20000100800 */
[----:B------:R-:W-:-:S03]  /*cc30*/  LEA R180, P3, R192, R3, 0x2 ;  /* 0x00000003c0b47211 */ /* 0x000fc600078610ff */
[----:B------:R1:W-:Y:S02]  /*cc40*/  STL.64 [R1+0x218], R36 ;  /* 0x0002182401007387 */ /* 0x0003e40000100a00 */
[----:B------:R-:W-:Y:S01]  /*cc50*/  IMAD.MOV.U32 R190, RZ, RZ, R180 ;  /* 0x000000ffffbe7224 */ /* 0x000fe200078e00b4 */
[C---:B------:R-:W-:Y:S01]  /*cc60*/  LEA R184, P6, R191.reuse, R3, 0x2 ;  /* 0x00000003bfb87211 */ /* 0x040fe200078c10ff */
[----:B-1----:R-:W3:Y:S04]  /*cc70*/  LDL.LU.64 R36, [R1+0xe80] ;  /* 0x000e800001247983 */ /* 0x002ee80000300a00 */
[----:B------:R1:W-:Y:S01]  /*cc80*/  STL.64 [R1+0x228], R34 ;  /* 0x0002282201007387 */ /* 0x0003e20000100a00 */
[----:B------:R-:W-:-:S03]  /*cc90*/  LEA.HI.X.SX32 R185, R191, R2, 0x2, P6 ;  /* 0x00000002bfb97211 */ /* 0x000fc600030f16ff */
[----:B-1----:R-:W2:Y:S04]  /*cca0*/  LDL.LU.64 R34, [R1+0xe78] ;  /* 0x000e780001227983 */ /* 0x002ea80000300a00 */
[----:B------:R1:W-:Y:S01]  /*ccb0*/  STL [R1+0x240], R180 ;  /* 0x000240b401007387 */ /* 0x0003e20000100800 */
[----:B------:R-:W-:Y:S01]  /*ccc0*/  LEA R188, P5, R194, R3, 0x2 ;  /* 0x00000003c2bc7211 */ /* 0x000fe200078a10ff */
[----:B-1----:R-:W-:Y:S02]  /*ccd0*/  IMAD.MOV.U32 R180, RZ, RZ, R176 ;  /* 0x000000ffffb47224 */ /* 0x002fe400078e00b0 */
[----:B------:R-:W-:Y:S02]  /*cce0*/  IMAD.MOV.U32 R176, RZ, RZ, R30 ;  /* 0x000000ffffb07224 */ /* 0x000fe400078e001e */
[----:B------:R-:W-:-:S02]  /*ccf0*/  IMAD.MOV.U32 R30, RZ, RZ, R31 ;  /* 0x000000ffff1e7224 */ /* 0x000fc400078e001f */
[----:B------:R-:W-:Y:S02]  /*cd00*/  IMAD.MOV.U32 R31, RZ, RZ, R28 ;  /* 0x000000ffff1f7224 */ /* 0x000fe400078e001c */
[----:B------:R-:W-:Y:S02]  /*cd10*/  IMAD.MOV.U32 R28, RZ, RZ, R26 ;  /* 0x000000ffff1c7224 */ /* 0x000fe400078e001a */
[----:B------:R-:W-:Y:S02]  /*cd20*/  IMAD.MOV.U32 R26, RZ, RZ, R27 ;  /* 0x000000ffff1a7224 */ /* 0x000fe400078e001b */
[----:B------:R-:W-:Y:S02]  /*cd30*/  IMAD.MOV.U32 R27, RZ, RZ, R24 ;  /* 0x000000ffff1b7224 */ /* 0x000fe400078e0018 */
[----:B------:R-:W-:Y:S02]  /*cd40*/  IMAD.MOV.U32 R24, RZ, RZ, R25 ;  /* 0x000000ffff187224 */ /* 0x000fe400078e0019 */
[----:B------:R-:W-:-:S02]  /*cd50*/  IMAD.MOV.U32 R25, RZ, RZ, R22 ;  /* 0x000000ffff197224 */ /* 0x000fc400078e0016 */
[----:B------:R-:W-:Y:S02]  /*cd60*/  IMAD.MOV.U32 R22, RZ, RZ, R23 ;  /* 0x000000ffff167224 */ /* 0x000fe400078e0017 */
[----:B------:R-:W-:Y:S01]  /*cd70*/  IMAD.MOV.U32 R23, RZ, RZ, R20 ;  /* 0x000000ffff177224 */ /* 0x000fe200078e0014 */
[----:B------:R1:W-:Y:S01]  /*cd80*/  STL.64 [R1+0x230], R184 ;  /* 0x000230b801007387 */ /* 0x0003e20000100a00 */
[----:B------:R-:W-:Y:S02]  /*cd90*/  IMAD.MOV.U32 R20, RZ, RZ, R21 ;  /* 0x000000ffff147224 */ /* 0x000fe400078e0015 */
[----:B------:R-:W-:Y:S01]  /*cda0*/  IMAD.MOV.U32 R21, RZ, RZ, R18 ;  /* 0x000000ffff157224 */ /* 0x000fe200078e0012 */
[----:B------:R4:W-:Y:S01]  /*cdb0*/  STL [R1+0x248], R188 ;  /* 0x000248bc01007387 */ /* 0x0009e20000100800 */
[----:B------:R-:W-:-:S03]  /*cdc0*/  IMAD.MOV.U32 R18, RZ, RZ, R19 ;  /* 0x000000ffff127224 */ /* 0x000fc600078e0013 */
[----:B------:R-:W2:Y:S01]  /*cdd0*/  LDL.LU R19, [R1+0xbc] ;  /* 0x0000bc0001137983 */ /* 0x000ea20000300800 */
[----:B------:R-:W-:Y:S01]  /*cde0*/  IMAD.MOV.U32 R191, RZ, RZ, R181 ;  /* 0x000000ffffbf7224 */ /* 0x000fe200078e00b5 */
[----:B------:R-:W-:Y:S01]  /*cdf0*/  LEA.HI.X.SX32 R191, R192, R2, 0x2, P3 ;  /* 0x00000002c0bf7211 */ /* 0x000fe200018f16ff */
[----:B-1----:R-:W-:Y:S02]  /*ce00*/  IMAD.MOV.U32 R184, RZ, RZ, R179 ;  /* 0x000000ffffb87224 */ /* 0x002fe400078e00b3 */
[----:B------:R-:W-:Y:S01]  /*ce10*/  IMAD.MOV.U32 R179, RZ, RZ, R32 ;  /* 0x000000ffffb37224 */ /* 0x000fe200078e0020 */
[-C--:B------:R-:W-:Y:S01]  /*ce20*/  LEA R32, P1, R196, R3.reuse, 0x2 ;  /* 0x00000003c4207211 */ /* 0x080fe200078210ff */
[----:B------:R1:W-:Y:S01]  /*ce30*/  STL [R1+0x244], R191 ;  /* 0x000244bf01007387 */ /* 0x0003e20000100800 */
[----:B------:R-:W-:Y:S01]  /*ce40*/  IMAD.MOV.U32 R190, RZ, RZ, R188 ;  /* 0x000000ffffbe7224 */ /* 0x000fe200078e00bc */
[----:B----4-:R-:W-:Y:S01]  /*ce50*/  LEA R188, P6, R197, R3, 0x2 ;  /* 0x00000003c5bc7211 */ /* 0x010fe200078c10ff */
[----:B------:R-:W-:-:S02]  /*ce60*/  IMAD.MOV.U32 R181, RZ, RZ, R178 ;  /* 0x000000ffffb57224 */ /* 0x000fc400078e00b2 */
[----:B------:R-:W-:Y:S01]  /*ce70*/  IMAD.MOV.U32 R178, RZ, RZ, R33 ;  /* 0x000000ffffb27224 */ /* 0x000fe200078e0021 */
[-C--:B------:R-:W-:Y:S01]  /*ce80*/  LEA.HI.X.SX32 R33, R196, R2.reuse, 0x2, P1 ;  /* 0x00000002c4217211 */ /* 0x080fe200008f16ff */
[----:B-1----:R-:W-:Y:S01]  /*ce90*/  IMAD.MOV.U32 R191, RZ, RZ, R189 ;  /* 0x000000ffffbf7224 */ /* 0x002fe200078e00bd */
[-C--:B------:R-:W-:Y:S02]  /*cea0*/  LEA.HI.X.SX32 R191, R194, R2.reuse, 0x2, P5 ;  /* 0x00000002c2bf7211 */ /* 0x080fe400028f16ff */
[----:B------:R-:W-:Y:S02]  /*ceb0*/  LEA R190, P3, R198, R3, 0x2 ;  /* 0x00000003c6be7211 */ /* 0x000fe400078610ff */
[----:B------:R-:W-:Y:S01]  /*cec0*/  LEA.HI.X.SX32 R189, R197, R2, 0x2, P6 ;  /* 0x00000002c5bd7211 */ /* 0x000fe200030f16ff */
[----:B------:R1:W-:Y:S01]  /*ced0*/  STL [R1+0x24c], R191 ;  /* 0x00024cbf01007387 */ /* 0x0003e20000100800 */
[----:B------:R-:W-:Y:S02]  /*cee0*/  IMAD.MOV.U32 R186, RZ, RZ, R184 ;  /* 0x000000ffffba7224 */ /* 0x000fe400078e00b8 */
[----:B------:R-:W-:Y:S01]  /*cef0*/  IMAD.MOV.U32 R185, RZ, RZ, R181 ;  /* 0x000000ffffb97224 */ /* 0x000fe200078e00b5 */
[----:B------:R4:W-:Y:S01]  /*cf00*/  STL.64 [R1+0x258], R32 ;  /* 0x0002582001007387 */ /* 0x0009e20000100a00 */
[----:B------:R-:W-:-:S02]  /*cf10*/  IMAD.MOV.U32 R184, RZ, RZ, R180 ;  /* 0x000000ffffb87224 */ /* 0x000fc400078e00b4 */
[----:B------:R-:W-:Y:S01]  /*cf20*/  IMAD.MOV.U32 R181, RZ, RZ, R179 ;  /* 0x000000ffffb57224 */ /* 0x000fe200078e00b3 */
[----:B-1----:R-:W-:Y:S01]  /*cf30*/  LEA.HI.X.SX32 R191, R198, R2, 0x2, P3 ;  /* 0x00000002c6bf7211 */ /* 0x002fe200018f16ff */
[----:B------:R-:W-:Y:S02]  /*cf40*/  IMAD.MOV.U32 R180, RZ, RZ, R178 ;  /* 0x000000ffffb47224 */ /* 0x000fe400078e00b2 */
[----:B------:R-:W-:Y:S01]  /*cf50*/  IMAD.MOV.U32 R179, RZ, RZ, R176 ;  /* 0x000000ffffb37224 */ /* 0x000fe200078e00b0 */
[----:B----4-:R-:W4:Y:S01]  /*cf60*/  LDL.LU.64 R32, [R1+0xe70] ;  /* 0x000e700001207983 */ /* 0x010f220000300a00 */
[----:B------:R-:W-:-:S03]  /*cf70*/  IMAD.MOV.U32 R178, RZ, RZ, R30 ;  /* 0x000000ffffb27224 */ /* 0x000fc600078e001e */
[----:B------:R1:W-:Y:S01]  /*cf80*/  STL.64 [R1+0x260], R188 ;  /* 0x000260bc01007387 */ /* 0x0003e20000100a00 */
[----:B------:R-:W-:-:S03]  /*cf90*/  IMAD.MOV.U32 R176, RZ, RZ, R31 ;  /* 0x000000ffffb07224 */ /* 0x000fc600078e001f */
[----:B------:R1:W-:Y:S02]  /*cfa0*/  STL.64 [R1+0x270], R190 ;  /* 0x000270be01007387 */ /* 0x0003e40000100a00 */
[----:B-1----:R-:W-:Y:S02]  /*cfb0*/  IMAD.MOV.U32 R189, RZ, RZ, R186 ;  /* 0x000000ffffbd7224 */ /* 0x002fe400078e00ba */
[----:B------:R-:W-:Y:S02]  /*cfc0*/  IMAD.MOV.U32 R188, RZ, RZ, R185 ;  /* 0x000000ffffbc7224 */ /* 0x000fe400078e00b9 */
[----:B------:R-:W-:Y:S02]  /*cfd0*/  IMAD.MOV.U32 R186, RZ, RZ, R184 ;  /* 0x000000ffffba7224 */ /* 0x000fe400078e00b8 */
        /* <DEDUP_REMOVED lines=8> */
[----:B------:R-:W-:Y:S01]  /*d060*/  IMAD.MOV.U32 R186, RZ, RZ, R185 ;  /* 0x000000ffffba7224 */ /* 0x000fe200078e00b9 */
[----:B------:R-:W-:Y:S01]  /*d070*/  LEA R30, P5, R199, R3, 0x2 ;  /* 0x00000003c71e7211 */ /* 0x000fe200078a10ff */
[----:B------:R-:W-:Y:S02]  /*d080*/  IMAD.MOV.U32 R178, RZ, RZ, R28 ;  /* 0x000000ffffb27224 */ /* 0x000fe400078e001c */
[----:B------:R-:W-:Y:S02]  /*d090*/  IMAD.MOV.U32 R185, RZ, RZ, R184 ;  /* 0x000000ffffb97224 */ /* 0x000fe400078e00b8 */
[----:B------:R-:W-:Y:S02]  /*d0a0*/  IMAD.MOV.U32 R176, RZ, RZ, R26 ;  /* 0x000000ffffb07224 */ /* 0x000fe400078e001a */
[----:B------:R-:W-:Y:S02]  /*d0b0*/  IMAD.MOV.U32 R184, RZ, RZ, R181 ;  /* 0x000000ffffb87224 */ /* 0x000fe400078e00b5 */
[----:B------:R-:W-:-:S02]  /*d0c0*/  IMAD.MOV.U32 R28, RZ, RZ, R27 ;  /* 0x000000ffff1c7224 */ /* 0x000fc400078e001b */
[----:B------:R-:W-:Y:S02]  /*d0d0*/  IMAD.MOV.U32 R181, RZ, RZ, R180 ;  /* 0x000000ffffb57224 */ /* 0x000fe400078e00b4 */
[----:B------:R-:W-:Y:S01]  /*d0e0*/  IMAD.MOV.U32 R180, RZ, RZ, R179 ;  /* 0x000000ffffb47224 */ /* 0x000fe200078e00b3 */
[-C--:B------:R-:W-:Y:S01]  /*d0f0*/  LEA R26, P1, R201, R3.reuse, 0x2 ;  /* 0x00000003c91a7211 */ /* 0x080fe200078210ff */
[----:B------:R-:W-:Y:S01]  /*d100*/  IMAD.MOV.U32 R179, RZ, RZ, R178 ;  /* 0x000000ffffb37224 */ /* 0x000fe200078e00b2 */
[----:B------:R-:W-:Y:S01]  /*d110*/  LEA.HI.X.SX32 R31, R199, R2, 0x2, P5 ;  /* 0x00000002c71f7211 */ /* 0x000fe200028f16ff */
[----:B------:R-:W-:Y:S02]  /*d120*/  IMAD.MOV.U32 R178, RZ, RZ, R176 ;  /* 0x000000ffffb27224 */ /* 0x000fe400078e00b0 */
[----:B------:R-:W-:Y:S02]  /*d130*/  IMAD.MOV.U32 R191, RZ, RZ, R189 ;  /* 0x000000ffffbf7224 */ /* 0x000fe400078e00bd */
[----:B------:R-:W-:Y:S01]  /*d140*/  IMAD.MOV.U32 R176, RZ, RZ, R28 ;  /* 0x000000ffffb07224 */ /* 0x000fe200078e001c */
[----:B------:R-:W-:Y:S01]  /*d150*/  LEA R28, P6, R202, R3, 0x2 ;  /* 0x00000003ca1c7211 */ /* 0x000fe200078c10ff */
[----:B------:R-:W-:-:S02]  /*d160*/  IMAD.MOV.U32 R189, RZ, RZ, R186 ;  /* 0x000000ffffbd7224 */ /* 0x000fc400078e00ba */
[----:B------:R-:W-:Y:S01]  /*d170*/  IMAD.MOV.U32 R186, RZ, RZ, R184 ;  /* 0x000000ffffba7224 */ /* 0x000fe200078e00b8 */
[----:B------:R-:W-:Y:S01]  /*d180*/  LEA.HI.X.SX32 R27, R201, R2, 0x2, P1 ;  /* 0x00000002c91b7211 */ /* 0x000fe200008f16ff */
[----:B------:R-:W-:Y:S02]  /*d190*/  IMAD.MOV.U32 R192, RZ, RZ, R190 ;  /* 0x000000ffffc07224 */ /* 0x000fe400078e00be */
[----:B------:R-:W-:Y:S01]  /*d1a0*/  IMAD.MOV.U32 R184, RZ, RZ, R180 ;  /* 0x000000ffffb87224 */ /* 0x000fe200078e00b4 */
[----:B------:R1:W-:Y:S01]  /*d1b0*/  STL.64 [R1+0x278], R30 ;  /* 0x0002781e01007387 */ /* 0x0003e20000100a00 */
[----:B------:R-:W-:Y:S02]  /*d1c0*/  IMAD.MOV.U32 R190, RZ, RZ, R188 ;  /* 0x000000ffffbe7224 */ /* 0x000fe400078e00bc */
[----:B------:R-:W-:Y:S01]  /*d1d0*/  IMAD.MOV.U32 R180, RZ, RZ, R178 ;  /* 0x000000ffffb47224 */ /* 0x000fe200078e00b2 */
[----:B------:R-:W-:Y:S01]  /*d1e0*/  LEA R196, P5, R208, R3, 0x2 ;  /* 0x00000003d0c47211 */ /* 0x000fe200078a10ff */
[----:B------:R-:W-:-:S02]  /*d1f0*/  IMAD.MOV.U32 R188, RZ, RZ, R185 ;  /* 0x000000ffffbc7224 */ /* 0x000fc400078e00b9 */
[----:B------:R-:W-:Y:S01]  /*d200*/  IMAD.MOV.U32 R178, RZ, RZ, R24 ;  /* 0x000000ffffb27224 */ /* 0x000fe200078e0018 */
[CC--:B------:R-:W-:Y:S01]  /*d210*/  LEA R24, P3, R203.reuse, R3.reuse, 0x2 ;  /* 0x00000003cb187211 */ /* 0x0c0fe200078610ff */
[----:B------:R-:W-:Y:S01]  /*d220*/  IMAD.MOV.U32 R199, RZ, RZ, R29 ;  /* 0x000000ffffc77224 */ /* 0x000fe200078e001d */
[-C--:B------:R-:W-:Y:S01]  /*d230*/  LEA.HI.X.SX32 R199, R202, R2.reuse, 0x2, P6 ;  /* 0x00000002cac77211 */ /* 0x080fe200030f16ff */
[----:B------:R-:W-:Y:S01]  /*d240*/  IMAD.MOV.U32 R185, RZ, RZ, R181 ;  /* 0x000000ffffb97224 */ /* 0x000fe200078e00b5 */
[----:B-1----:R-:W3:Y:S01]  /*d250*/  LDL.LU.64 R30, [R1+0xe68] ;  /* 0x000e6800011e7983 */ /* 0x002ee20000300a00 */
[----:B------:R-:W-:Y:S02]  /*d260*/  IMAD.MOV.U32 R198, RZ, RZ, R28 ;  /* 0x000000ffffc67224 */ /* 0x000fe400078e001c */
[----:B------:R-:W-:Y:S01]  /*d270*/  IMAD.MOV.U32 R181, RZ, RZ, R179 ;  /* 0x000000ffffb57224 */ /* 0x000fe200078e00b3 */
[----:B------:R1:W-:Y:S01]  /*d280*/  STL [R1+0x290], R28 ;  /* 0x0002901c01007387 */ /* 0x0003e20000100800 */
[----:B------:R-:W-:Y:S01]  /*d290*/  IMAD.MOV.U32 R179, RZ, RZ, R176 ;  /* 0x000000ffffb37224 */ /* 0x000fe200078e00b0 */
[----:B------:R-:W-:Y:S01]  /*d2a0*/  LEA R198, P1, R210, R3, 0x2 ;  /* 0x00000003d2c67211 */ /* 0x000fe200078210ff */
[----:B------:R-:W-:Y:S01]  /*d2b0*/  IMAD.MOV.U32 R176, RZ, RZ, R25 ;  /* 0x000000ffffb07224 */ /* 0x000fe200078e0019 */
[----:B------:R-:W-:Y:S01]  /*d2c0*/  LEA.HI.X.SX32 R25, R203, R2, 0x2, P3 ;  /* 0x00000002cb197211 */ /* 0x000fe200018f16ff */
[----:B------:R-:W-:-:S02]  /*d2d0*/  IMAD.MOV.U32 R194, RZ, RZ, R191 ;  /* 0x000000ffffc27224 */ /* 0x000fc400078e00bf */
[----:B------:R-:W-:Y:S01]  /*d2e0*/  IMAD.MOV.U32 R203, RZ, RZ, R197 ;  /* 0x000000ffffcb7224 */ /* 0x000fe200078e00c5 */
[----:B-1----:R-:W3:Y:S01]  /*d2f0*/  LDL.LU.64 R28, [R1+0xe60] ;  /* 0x000e6000011c7983 */ /* 0x002ee20000300a00 */
[----:B------:R-:W-:-:S03]  /*d300*/  IMAD.MOV.U32 R191, RZ, RZ, R189 ;  /* 0x000000ffffbf7224 */ /* 0x000fc600078e00bd */
[----:B------:R1:W-:Y:S01]  /*d310*/  STL.64 [R1+0x288], R26 ;  /* 0x0002881a01007387 */ /* 0x0003e20000100a00 */
[----:B------:R-:W-:Y:S01]  /*d320*/  IMAD.MOV.U32 R202, RZ, RZ, R196 ;  /* 0x000000ffffca7224 */ /* 0x000fe200078e00c4 */
[----:B------:R-:W-:Y:S01]  /*d330*/  LEA.HI.X.SX32 R203, R208, R2, 0x2, P5 ;  /* 0x00000002d0cb7211 */ /* 0x000fe200028f16ff */
[----:B------:R-:W-:Y:S02]  /*d340*/  IMAD.MOV.U32 R189, RZ, RZ, R186 ;  /* 0x000000ffffbd7224 */ /* 0x000fe400078e00ba */
[----:B------:R-:W-:Y:S02]  /*d350*/  IMAD.MOV.U32 R186, RZ, RZ, R184 ;  /* 0x000000ffffba7224 */ /* 0x000fe400078e00b8 */
[----:B------:R-:W-:Y:S01]  /*d360*/  IMAD.MOV.U32 R184, RZ, RZ, R180 ;  /* 0x000000ffffb87224 */ /* 0x000fe200078e00b4 */
[----:B-1----:R-:W3:Y:S04]  /*d370*/  LDL.LU.64 R26, [R1+0xe58] ;  /* 0x000e5800011a7983 */ /* 0x002ee80000300a00 */
[----:B------:R1:W-:Y:S01]  /*d380*/  STL [R1+0x2a8], R196 ;  /* 0x0002a8c401007387 */ /* 0x0003e20000100800 */
[----:B------:R-:W-:-:S03]  /*d390*/  IMAD.MOV.U32 R180, RZ, RZ, R178 ;  /* 0x000000ffffb47224 */ /* 0x000fc600078e00b2 */
[----:B------:R1:W-:Y:S01]  /*d3a0*/  STL [R1+0x294], R199 ;  /* 0x000294c701007387 */ /* 0x0003e20000100800 */
[----:B------:R-:W-:Y:S01]  /*d3b0*/  IMAD.MOV.U32 R178, RZ, RZ, R22 ;  /* 0x000000ffffb27224 */ /* 0x000fe200078e0016 */
[----:B------:R-:W-:Y:S02]  /*d3c0*/  LEA R22, P3, R212, R3, 0x2 ;  /* 0x00000003d4167211 */ /* 0x000fe400078610ff */
[----:B------:R1:W-:Y:S02]  /*d3d0*/  STL.64 [R1+0x2a0], R24 ;  /* 0x0002a01801007387 */ /* 0x0003e40000100a00 */
[----:B-1----:R-:W-:Y:S02]  /*d3e0*/  IMAD.MOV.U32 R196, RZ, RZ, R192 ;  /* 0x000000ffffc47224 */ /* 0x002fe400078e00c0 */
[----:B------:R-:W-:Y:S01]  /*d3f0*/  IMAD.MOV.U32 R192, RZ, RZ, R190 ;  /* 0x000000ffffc07224 */ /* 0x000fe200078e00be */
[----:B------:R-:W-:Y:S01]  /*d400*/  LEA.HI.X.SX32 R199, R210, R2, 0x2, P1 ;  /* 0x00000002d2c77211 */ /* 0x000fe200008f16ff */
[----:B------:R-:W-:-:S02]  /*d410*/  IMAD.MOV.U32 R190, RZ, RZ, R188 ;  /* 0x000000ffffbe7224 */ /* 0x000fc400078e00bc */
[----:B------:R-:W-:Y:S02]  /*d420*/  IMAD.MOV.U32 R188, RZ, RZ, R185 ;  /* 0x000000ffffbc7224 */ /* 0x000fe400078e00b9 */
[----:B------:R-:W-:Y:S01]  /*d430*/  IMAD.MOV.U32 R185, RZ, RZ, R181 ;  /* 0x000000ffffb97224 */ /* 0x000fe200078e00b5 */
[----:B------:R-:W3:Y:S01]  /*d440*/  LDL.LU.64 R24, [R1+0xe50] ;  /* 0x000e500001187983 */ /* 0x000ee20000300a00 */
[----:B------:R-:W-:Y:S01]  /*d450*/  IMAD.MOV.U32 R181, RZ, RZ, R179 ;  /* 0x000000ffffb57224 */ /* 0x000fe200078e00b3 */
[----:B------:R-:W-:Y:S01]  /*d460*/  LEA R202, P5, R213, R3, 0x2 ;  /* 0x00000003d5ca7211 */ /* 0x000fe200078a10ff */
[----:B------:R-:W-:Y:S01]  /*d470*/  IMAD.MOV.U32 R197, RZ, RZ, R192 ;  /* 0x000000ffffc57224 */ /* 0x000fe200078e00c0 */
[----:B------:R1:W-:Y:S01]  /*d480*/  STL [R1+0x2ac], R203 ;  /* 0x0002accb01007387 */ /* 0x0003e20000100800 */
[----:B------:R-:W-:Y:S02]  /*d490*/  IMAD.MOV.U32 R179, RZ, RZ, R176 ;  /* 0x000000ffffb37224 */ /* 0x000fe400078e00b0 */
[----:B------:R-:W-:Y:S01]  /*d4a0*/  IMAD.MOV.U32 R192, RZ, RZ, R191 ;  /* 0x000000ffffc07224 */ /* 0x000fe200078e00bf */
[----:B------:R1:W-:Y:S01]  /*d4b0*/  STL.64 [R1+0x2b8], R198 ;  /* 0x0002b8c601007387 */ /* 0x0003e20000100a00 */
[----:B------:R-:W-:Y:S01]  /*d4c0*/  IMAD.MOV.U32 R176, RZ, RZ, R23 ;  /* 0x000000ffffb07224 */ /* 0x000fe200078e0017 */
[----:B------:R-:W-:Y:S01]  /*d4d0*/  LEA.HI.X.SX32 R23, R212, R2, 0x2, P3 ;  /* 0x00000002d4177211 */ /* 0x000fe200018f16ff */
[----:B------:R-:W-:-:S02]  /*d4e0*/  IMAD.MOV.U32 R191, RZ, RZ, R189 ;  /* 0x000000ffffbf7224 */ /* 0x000fc400078e00bd */
[----:B------:R-:W-:Y:S01]  /*d4f0*/  IMAD.MOV.U32 R189, RZ, RZ, R186 ;  /* 0x000000ffffbd7224 */ /* 0x000fe200078e00ba */
[----:B-1----:R-:W-:Y:S01]  /*d500*/  LEA.HI.X.SX32 R203, R213, R2, 0x2, P5 ;  /* 0x00000002d5cb7211 */ /* 0x002fe200028f16ff */
[----:B------:R-:W-:Y:S02]  /*d510*/  IMAD.MOV.U32 R186, RZ, RZ, R184 ;  /* 0x000000ffffba7224 */ /* 0x000fe400078e00b8 */
        /* <DEDUP_REMOVED lines=9> */
[----:B------:R-:W-:Y:S01]  /*d5b0*/  IMAD.MOV.U32 R199, RZ, RZ, R191 ;  /* 0x000000ffffc77224 */ /* 0x000fe200078e00bf */
[----:B------:R1:W-:Y:S01]  /*d5c0*/  STL.64 [R1+0x2c0], R22 ;  /* 0x0002c01601007387 */ /* 0x0003e20000100a00 */
[----:B------:R-:W-:-:S02]  /*d5d0*/  IMAD.MOV.U32 R179, RZ, RZ, R176 ;  /* 0x000000ffffb37224 */ /* 0x000fc400078e00b0 */
[----:B------:R-:W-:Y:S02]  /*d5e0*/  IMAD.MOV.U32 R191, RZ, RZ, R190 ;  /* 0x000000ffffbf7224 */ /* 0x000fe400078e00be */
[----:B------:R-:W-:Y:S02]  /*d5f0*/  IMAD.MOV.U32 R198, RZ, RZ, R189 ;  /* 0x000000ffffc67224 */ /* 0x000fe400078e00bd */
[----:B------:R-:W-:Y:S02]  /*d600*/  IMAD.MOV.U32 R178, RZ, RZ, R20 ;  /* 0x000000ffffb27224 */ /* 0x000fe400078e0014 */
[----:B------:R-:W-:Y:S02]  /*d610*/  IMAD.MOV.U32 R190, RZ, RZ, R188 ;  /* 0x000000ffffbe7224 */ /* 0x000fe400078e00bc */
[----:B------:R-:W-:Y:S01]  /*d620*/  IMAD.MOV.U32 R189, RZ, RZ, R186 ;  /* 0x000000ffffbd7224 */ /* 0x000fe200078e00ba */
[----:B-1----:R-:W3:Y:S01]  /*d630*/  LDL.LU.64 R22, [R1+0xe48] ;  /* 0x000e480001167983 */ /* 0x002ee20000300a00 */
[----:B------:R-:W-:-:S02]  /*d640*/  IMAD.MOV.U32 R176, RZ, RZ, R21 ;  /* 0x000000ffffb07224 */ /* 0x000fc400078e0015 */
[----:B------:R-:W-:Y:S01]  /*d650*/  IMAD.MOV.U32 R188, RZ, RZ, R185 ;  /* 0x000000ffffbc7224 */ /* 0x000fe200078e00b9 */
[----:B------:R1:W-:Y:S01]  /*d660*/  STL.64 [R1+0x2d0], R202 ;  /* 0x0002d0ca01007387 */ /* 0x0003e20000100a00 */
[----:B------:R-:W-:Y:S02]  /*d670*/  IMAD.MOV.U32 R186, RZ, RZ, R184 ;  /* 0x000000ffffba7224 */ /* 0x000fe400078e00b8 */
[----:B------:R-:W-:Y:S02]  /*d680*/  IMAD.MOV.U32 R185, RZ, RZ, R181 ;  /* 0x000000ffffb97224 */ /* 0x000fe400078e00b5 */
[----:B------:R-:W-:Y:S02]  /*d690*/  IMAD.MOV.U32 R184, RZ, RZ, R180 ;  /* 0x000000ffffb87224 */ /* 0x000fe400078e00b4 */
[----:B------:R-:W-:Y:S02]  /*d6a0*/  IMAD.MOV.U32 R181, RZ, RZ, R179 ;  /* 0x000000ffffb57224 */ /* 0x000fe400078e00b3 */
[----:B------:R-:W-:-:S02]  /*d6b0*/  IMAD.MOV.U32 R180, RZ, RZ, R178 ;  /* 0x000000ffffb47224 */ /* 0x000fc400078e00b2 */
[----:B-1----:R-:W-:Y:S02]  /*d6c0*/  IMAD.MOV.U32 R202, RZ, RZ, R201 ;  /* 0x000000ffffca7224 */ /* 0x002fe400078e00c9 */
[----:B------:R-:W-:Y:S02]  /*d6d0*/  IMAD.MOV.U32 R201, RZ, RZ, R199 ;  /* 0x000000ffffc97224 */ /* 0x000fe400078e00c7 */
[----:B------:R-:W-:Y:S02]  /*d6e0*/  IMAD.MOV.U32 R179, RZ, RZ, R176 ;  /* 0x000000ffffb37224 */ /* 0x000fe400078e00b0 */
[----:B------:R-:W-:Y:S01]  /*d6f0*/  IMAD.MOV.U32 R199, RZ, RZ, R198 ;  /* 0x000000ffffc77224 */ /* 0x000fe200078e00c6 */
[----:B------:R-:W-:Y:S01]  /*d700*/  LEA R20, P1, R214, R3, 0x2 ;  /* 0x00000003d6147211 */ /* 0x000fe200078210ff */
[----:B------:R-:W-:Y:S02]  /*d710*/  IMAD.MOV.U32 R178, RZ, RZ, R18 ;  /* 0x000000ffffb27224 */ /* 0x000fe400078e0012 */
[----:B------:R-:W-:-:S02]  /*d720*/  IMAD.MOV.U32 R198, RZ, RZ, R184 ;  /* 0x000000ffffc67224 */ /* 0x000fc400078e00b8 */
[----:B------:R-:W-:Y:S02]  /*d730*/  IMAD.MOV.U32 R184, RZ, RZ, R181 ;  /* 0x000000ffffb87224 */ /* 0x000fe400078e00b5 */
[----:B------:R-:W-:Y:S01]  /*d740*/  IMAD.MOV.U32 R181, RZ, RZ, R180 ;  /* 0x000000ffffb57224 */ /* 0x000fe200078e00b4 */
[----:B------:R-:W-:Y:S01]  /*d750*/  LEA R18, P6, R215, R3, 0x2 ;  /* 0x00000003d7127211 */ /* 0x000fe200078c10ff */
[----:B------:R-:W-:Y:S01]  /*d760*/  IMAD.MOV.U32 R180, RZ, RZ, R179 ;  /* 0x000000ffffb47224 */ /* 0x000fe200078e00b3 */
[----:B------:R-:W-:Y:S01]  /*d770*/  LEA.HI.X.SX32 R21, R214, R2, 0x2, P1 ;  /* 0x00000002d6157211 */ /* 0x000fe200008f16ff */
[----:B------:R-:W-:Y:S02]  /*d780*/  IMAD.MOV.U32 R179, RZ, RZ, R178 ;  /* 0x000000ffffb37224 */ /* 0x000fe400078e00b2 */
[----:B------:R-:W-:Y:S02]  /*d790*/  IMAD.MOV.U32 R208, RZ, RZ, R201 ;  /* 0x000000ffffd07224 */ /* 0x000fe400078e00c9 */
[----:B------:R-:W-:-:S02]  /*d7a0*/  IMAD.MOV.U32 R201, RZ, RZ, R198 ;  /* 0x000000ffffc97224 */ /* 0x000fc400078e00c6 */
[----:B------:R-:W-:Y:S01]  /*d7b0*/  IMAD.MOV.U32 R198, RZ, RZ, R181 ;  /* 0x000000ffffc67224 */ /* 0x000fe200078e00b5 */
[----:B------:R1:W-:Y:S01]  /*d7c0*/  STL.64 [R1+0x2d8], R20 ;  /* 0x0002d81401007387 */ /* 0x0003e20000100a00 */
[----:B------:R-:W-:Y:S02]  /*d7d0*/  IMAD.MOV.U32 R203, RZ, RZ, R199 ;  /* 0x000000ffffcb7224 */ /* 0x000fe400078e00c7 */
[----:B------:R-:W-:Y:S01]  /*d7e0*/  IMAD.MOV.U32 R181, RZ, RZ, R179 ;  /* 0x000000ffffb57224 */ /* 0x000fe200078e00b3 */
[-C--:B------:R-:W-:Y:S01]  /*d7f0*/  LEA R212, P1, R218, R3.reuse, 0x2 ;  /* 0x00000003dad47211 */ /* 0x080fe200078210ff */
[----:B------:R-:W-:Y:S02]  /*d800*/  IMAD.MOV.U32 R199, RZ, RZ, R184 ;  /* 0x000000ffffc77224 */ /* 0x000fe400078e00b8 */
[----:B------:R-:W-:Y:S01]  /*d810*/  IMAD.MOV.U32 R179, RZ, RZ, R14 ;  /* 0x000000ffffb37224 */ /* 0x000fe200078e000e */
[----:B------:R-:W-:Y:S01]  /*d820*/  LEA R14, P5, R217, R3, 0x2 ;  /* 0x00000003d90e7211 */ /* 0x000fe200078a10ff */
[----:B------:R-:W-:Y:S01]  /*d830*/  IMAD.MOV.U32 R184, RZ, RZ, R180 ;  /* 0x000000ffffb87224 */ /* 0x000fe200078e00b4 */
[----:B-1----:R-:W3:Y:S01]  /*d840*/  LDL.LU.64 R20, [R1+0xe40] ;  /* 0x000e400001147983 */ /* 0x002ee20000300a00 */
[----:B------:R-:W-:-:S02]  /*d850*/  IMAD.MOV.U32 R210, RZ, RZ, R203 ;  /* 0x000000ffffd27224 */ /* 0x000fc400078e00cb */
[----:B--2---:R-:W-:Y:S01]  /*d860*/  IMAD.MOV.U32 R176, RZ, RZ, R19 ;  /* 0x000000ffffb07224 */ /* 0x004fe200078e0013 */
[----:B------:R-:W-:-:S03]  /*d870*/  LEA.HI.X.SX32 R19, R215, R2, 0x2, P6 ;  /* 0x00000002d7137211 */ /* 0x000fc600030f16ff */
[----:B------:R-:W-:Y:S02]  /*d880*/  IMAD.MOV.U32 R178, RZ, RZ, R176 ;  /* 0x000000ffffb27224 */ /* 0x000fe400078e00b0 */
[----:B------:R-:W-:Y:S01]  /*d890*/  IMAD.MOV.U32 R176, RZ, RZ, R16 ;  /* 0x000000ffffb07224 */ /* 0x000fe200078e0010 */
[CC--:B------:R-:W-:Y:S01]  /*d8a0*/  LEA R16, P3, R216.reuse, R3.reuse, 0x2 ;  /* 0x00000003d8107211 */ /* 0x0c0fe200078610ff */
[----:B------:R-:W-:Y:S02]  /*d8b0*/  IMAD.MOV.U32 R215, RZ, RZ, R17 ;  /* 0x000000ffffd77224 */ /* 0x000fe400078e0011 */
[----:B------:R-:W-:Y:S01]  /*d8c0*/  IMAD.MOV.U32 R180, RZ, RZ, R178 ;  /* 0x000000ffffb47224 */ /* 0x000fe200078e00b2 */
[----:B------:R-:W-:Y:S01]  /*d8d0*/  LEA.HI.X.SX32 R215, R216, R2, 0x2, P3 ;  /* 0x00000002d8d77211 */ /* 0x000fe200018f16ff */
[----:B------:R-:W-:Y:S01]  /*d8e0*/  STL [R1+0x2f0], R16 ;  /* 0x0002f01001007387 */ /* 0x000fe20000100800 */
[----:B------:R-:W-:Y:S02]  /*d8f0*/  IMAD.MOV.U32 R178, RZ, RZ, R176 ;  /* 0x000000ffffb27224 */ /* 0x000fe400078e00b0 */
[----:B------:R-:W-:Y:S01]  /*d900*/  IMAD.MOV.U32 R214, RZ, RZ, R16 ;  /* 0x000000ffffd67224 */ /* 0x000fe200078e0010 */
[----:B------:R1:W-:Y:S01]  /*d910*/  STL.64 [R1+0x2e8], R18 ;  /* 0x0002e81201007387 */ /* 0x0003e20000100a00 */
[----:B------:R-:W-:Y:S01]  /*d920*/  IMAD.MOV.U32 R176, RZ, RZ, R15 ;  /* 0x000000ffffb07224 */ /* 0x000fe200078e000f */
[----:B------:R-:W-:-:S02]  /*d930*/  LEA R214, P6, R220, R3, 0x2 ;  /* 0x00000003dcd67211 */ /* 0x000fc400078c10ff */
[-C--:B------:R-:W-:Y:S01]  /*d940*/  LEA.HI.X.SX32 R15, R217, R2.reuse, 0x2, P5 ;  /* 0x00000002d90f7211 */ /* 0x080fe200028f16ff */
[----:B------:R-:W-:Y:S01]  /*d950*/  IMAD.MOV.U32 R217, RZ, RZ, R213 ;  /* 0x000000ffffd97224 */ /* 0x000fe200078e00d5 */
[----:B------:R-:W-:Y:S01]  /*d960*/  LEA.HI.X.SX32 R217, R218, R2, 0x2, P1 ;  /* 0x00000002dad97211 */ /* 0x000fe200008f16ff */
[----:B------:R-:W-:Y:S01]  /*d970*/  IMAD.MOV.U32 R216, RZ, RZ, R212 ;  /* 0x000000ffffd87224 */ /* 0x000fe200078e00d4 */
[----:B-1----:R-:W2:Y:S04]  /*d980*/  LDL.LU.64 R18, [R1+0xe38] ;  /* 0x000e380001127983 */ /* 0x002ea80000300a00 */
[----:B------:R-:W2:Y:S04]  /*d990*/  LDL.LU.64 R16, [R1+0xe30] ;  /* 0x000e300001107983 */ /* 0x000ea80000300a00 */
[----:B------:R1:W-:Y:S04]  /*d9a0*/  STL [R1+0x308], R212 ;  /* 0x000308d401007387 */ /* 0x0003e80000100800 */
[----:B------:R4:W-:Y:S01]  /*d9b0*/  STL [R1+0x2f4], R215 ;  /* 0x0002f4d701007387 */ /* 0x0009e20000100800 */
[----:B------:R-:W-:-:S03]  /*d9c0*/  IMAD.MOV.U32 R203, RZ, RZ, R199 ;  /* 0x000000ffffcb7224 */ /* 0x000fc600078e00c7 */
[----:B------:R4:W-:Y:S01]  /*d9d0*/  STL.64 [R1+0x300], R14 ;  /* 0x0003000e01007387 */ /* 0x0009e20000100a00 */
[----:B-1----:R-:W-:Y:S01]  /*d9e0*/  IMAD.MOV.U32 R212, RZ, RZ, R208 ;  /* 0x000000ffffd47224 */ /* 0x002fe200078e00d0 */
[----:B----4-:R-:W-:Y:S01]  /*d9f0*/  LEA.HI.X.SX32 R215, R220, R2, 0x2, P6 ;  /* 0x00000002dcd77211 */ /* 0x010fe200030f16ff */
[----:B------:R-:W-:Y:S02]  /*da00*/  IMAD.MOV.U32 R208, RZ, RZ, R201 ;  /* 0x000000ffffd07224 */ /* 0x000fe400078e00c9 */
[----:B------:R-:W-:Y:S01]  /*da10*/  IMAD.MOV.U32 R201, RZ, RZ, R198 ;  /* 0x000000ffffc97224 */ /* 0x000fe200078e00c6 */
[----:B------:R-:W4:Y:S01]  /*da20*/  LDL.LU.64 R14, [R1+0xe28] ;  /* 0x000e2800010e7983 */ /* 0x000f220000300a00 */
[----:B------:R-:W-:-:S03]  /*da30*/  IMAD.MOV.U32 R199, RZ, RZ, R184 ;  /* 0x000000ffffc77224 */ /* 0x000fc600078e00b8 */
[----:B------:R-:W-:Y:S01]  /*da40*/  STL [R1+0x30c], R217 ;  /* 0x00030cd901007387 */ /* 0x000fe20000100800 */
[----:B------:R-:W-:-:S03]  /*da50*/  IMAD.MOV.U32 R213, RZ, RZ, R210 ;  /* 0x000000ffffd57224 */ /* 0x000fc600078e00d2 */
[----:B------:R1:W-:Y:S01]  /*da60*/  STL.64 [R1+0x318], R214 ;  /* 0x000318d601007387 */ /* 0x0003e20000100a00 */
[----:B------:R-:W-:Y:S02]  /*da70*/  IMAD.MOV.U32 R184, RZ, RZ, R181 ;  /* 0x000000ffffb87224 */ /* 0x000fe400078e00b5 */
[----:B------:R-:W-:Y:S02]  /*da80*/  IMAD.MOV.U32 R198, RZ, RZ, R180 ;  /* 0x000000ffffc67224 */ /* 0x000fe400078e00b4 */
[----:B------:R-:W-:Y:S02]  /*da90*/  IMAD.MOV.U32 R181, RZ, RZ, R179 ;  /* 0x000000ffffb57224 */ /* 0x000fe400078e00b3 */
[----:B------:R-:W-:Y:S02]  /*daa0*/  IMAD.MOV.U32 R210, RZ, RZ, R203 ;  /* 0x000000ffffd27224 */ /* 0x000fe400078e00cb */
[----:B-1----:R-:W-:Y:S02]  /*dab0*/  IMAD.MOV.U32 R214, RZ, RZ, R212 ;  /* 0x000000ffffd67224 */ /* 0x002fe400078e00d4 */
        /* <DEDUP_REMOVED lines=8> */
[-C--:B------:R-:W-:Y:S01]  /*db40*/  LEA R12, P3, R221, R3.reuse, 0x2 ;  /* 0x00000003dd0c7211 */ /* 0x080fe200078610ff */
[----:B------:R-:W-:Y:S02]  /*db50*/  IMAD.MOV.U32 R199, RZ, RZ, R181 ;  /* 0x000000ffffc77224 */ /* 0x000fe400078e00b5 */
[----:B------:R-:W-:Y:S02]  /*db60*/  IMAD.MOV.U32 R212, RZ, RZ, R210 ;  /* 0x000000ffffd47224 */ /* 0x000fe400078e00d2 */
[----:B------:R-:W-:Y:S02]  /*db70*/  IMAD.MOV.U32 R198, RZ, RZ, R179 ;  /* 0x000000ffffc67224 */ /* 0x000fe400078e00b3 */
[----:B------:R-:W-:Y:S02]  /*db80*/  IMAD.MOV.U32 R210, RZ, RZ, R208 ;  /* 0x000000ffffd27224 */ /* 0x000fe400078e00d0 */
[----:B------:R-:W-:Y:S01]  /*db90*/  IMAD.MOV.U32 R208, RZ, RZ, R203 ;  /* 0x000000ffffd07224 */ /* 0x000fe200078e00cb */
[----:B------:R-:W-:Y:S01]  /*dba0*/  LEA R216, P5, R222, R3, 0x2 ;  /* 0x00000003ded87211 */ /* 0x000fe200078a10ff */
[----:B------:R-:W-:-:S02]  /*dbb0*/  IMAD.MOV.U32 R180, RZ, RZ, R176 ;  /* 0x000000ffffb47224 */ /* 0x000fc400078e00b0 */
[----:B------:R-:W-:Y:S02]  /*dbc0*/  IMAD.MOV.U32 R203, RZ, RZ, R201 ;  /* 0x000000ffffcb7224 */ /* 0x000fe400078e00c9 */
[----:B------:R-:W-:Y:S01]  /*dbd0*/  IMAD.MOV.U32 R176, RZ, RZ, R13 ;  /* 0x000000ffffb07224 */ /* 0x000fe200078e000d */
[-C--:B------:R-:W-:Y:S01]  /*dbe0*/  LEA.HI.X.SX32 R13, R221, R2.reuse, 0x2, P3 ;  /* 0x00000002dd0d7211 */ /* 0x080fe200018f16ff */
[----:B------:R-:W-:Y:S02]  /*dbf0*/  IMAD.MOV.U32 R201, RZ, RZ, R199 ;  /* 0x000000ffffc97224 */ /* 0x000fe400078e00c7 */
[----:B------:R-:W-:Y:S02]  /*dc00*/  IMAD.MOV.U32 R199, RZ, RZ, R198 ;  /* 0x000000ffffc77224 */ /* 0x000fe400078e00c6 */
[----:B------:R-:W-:Y:S01]  /*dc10*/  IMAD.MOV.U32 R198, RZ, RZ, R8 ;  /* 0x000000ffffc67224 */ /* 0x000fe200078e0008 */
[-C--:B------:R-:W-:Y:S02]  /*dc20*/  LEA R8, P6, R224, R3.reuse, 0x2 ;  /* 0x00000003e0087211 */ /* 0x080fe400078c10ff */
[----:B------:R-:W-:Y:S01]  /*dc30*/  LEA.HI.X.SX32 R217, R222, R2, 0x2, P5 ;  /* 0x00000002ded97211 */ /* 0x000fe200028f16ff */
[----:B------:R1:W-:Y:S01]  /*dc40*/  STL.64 [R1+0x320], R12 ;  /* 0x0003200c01007387 */ /* 0x0003e20000100a00 */
[----:B------:R-:W-:Y:S01]  /*dc50*/  IMAD.MOV.U32 R179, RZ, RZ, R10 ;  /* 0x000000ffffb37224 */ /* 0x000fe200078e000a */
[----:B------:R-:W-:Y:S01]  /*dc60*/  LEA R10, P1, R223, R3, 0x2 ;  /* 0x00000003df0a7211 */ /* 0x000fe200078210ff */
[----:B------:R-:W-:-:S02]  /*dc70*/  IMAD.MOV.U32 R181, RZ, RZ, R180 ;  /* 0x000000ffffb57224 */ /* 0x000fc400078e00b4 */
[----:B------:R-:W-:Y:S01]  /*dc80*/  IMAD.MOV.U32 R180, RZ, RZ, R176 ;  /* 0x000000ffffb47224 */ /* 0x000fe200078e00b0 */
[----:B-1----:R-:W2:Y:S04]  /*dc90*/  LDL.LU.64 R12, [R1+0xe20] ;  /* 0x000e2000010c7983 */ /* 0x002ea80000300a00 */
[----:B------:R-:W-:Y:S04]  /*dca0*/  STL [R1+0x348], R8 ;  /* 0x0003480801007387 */ /* 0x000fe80000100800 */
[----:B------:R1:W-:Y:S01]  /*dcb0*/  STL.64 [R1+0x330], R216 ;  /* 0x000330d801007387 */ /* 0x0003e20000100a00 */
[----:B------:R-:W-:Y:S01]  /*dcc0*/  IMAD.MOV.U32 R176, RZ, RZ, R11 ;  /* 0x000000ffffb07224 */ /* 0x000fe200078e000b */
[-C--:B------:R-:W-:Y:S01]  /*dcd0*/  LEA.HI.X.SX32 R11, R223, R2.reuse, 0x2, P1 ;  /* 0x00000002df0b7211 */ /* 0x080fe200008f16ff */
[----:B------:R-:W-:Y:S01]  /*dce0*/  IMAD.MOV.U32 R223, RZ, RZ, R9 ;  /* 0x000000ffffdf7224 */ /* 0x000fe200078e0009 */
[----:B------:R-:W-:Y:S01]  /*dcf0*/  LEA.HI.X.SX32 R223, R224, R2, 0x2, P6 ;  /* 0x00000002e0df7211 */ /* 0x000fe200030f16ff */
[----:B-1----:R-:W-:-:S02]  /*dd00*/  IMAD.MOV.U32 R217, RZ, RZ, R215 ;  /* 0x000000ffffd97224 */ /* 0x002fc400078e00d7 */
[----:B------:R-:W-:Y:S02]  /*dd10*/  IMAD.MOV.U32 R215, RZ, RZ, R213 ;  /* 0x000000ffffd77224 */ /* 0x000fe400078e00d5 */
[----:B------:R-:W-:Y:S02]  /*dd20*/  IMAD.MOV.U32 R213, RZ, RZ, R210 ;  /* 0x000000ffffd57224 */ /* 0x000fe400078e00d2 */
[----:B------:R-:W-:Y:S02]  /*dd30*/  IMAD.MOV.U32 R216, RZ, RZ, R214 ;  /* 0x000000ffffd87224 */ /* 0x000fe400078e00d6 */
[----:B------:R-:W-:Y:S02]  /*dd40*/  IMAD.MOV.U32 R210, RZ, RZ, R203 ;  /* 0x000000ffffd27224 */ /* 0x000fe400078e00cb */
[----:B------:R-:W-:Y:S02]  /*dd50*/  IMAD.MOV.U32 R203, RZ, RZ, R199 ;  /* 0x000000ffffcb7224 */ /* 0x000fe400078e00c7 */
[----:B------:R-:W-:-:S02]  /*dd60*/  IMAD.MOV.U32 R214, RZ, RZ, R212 ;  /* 0x000000ffffd67224 */ /* 0x000fc400078e00d4 */
[----:B------:R-:W-:Y:S01]  /*dd70*/  IMAD.MOV.U32 R199, RZ, RZ, R6 ;  /* 0x000000ffffc77224 */ /* 0x000fe200078e0006 */
[CC--:B------:R-:W-:Y:S01]  /*dd80*/  LEA R6, P3, R225.reuse, R3.reuse, 0x2 ;  /* 0x00000003e1067211 */ /* 0x0c0fe200078610ff */
[----:B------:R-:W-:Y:S02]  /*dd90*/  IMAD.MOV.U32 R218, RZ, RZ, R217 ;  /* 0x000000ffffda7224 */ /* 0x000fe400078e00d9 */
[----:B------:R-:W-:Y:S02]  /*dda0*/  IMAD.MOV.U32 R212, RZ, RZ, R208 ;  /* 0x000000ffffd47224 */ /* 0x000fe400078e00d0 */
[----:B------:R-:W-:Y:S01]  /*ddb0*/  IMAD.MOV.U32 R217, RZ, RZ, R216 ;  /* 0x000000ffffd97224 */ /* 0x000fe200078e00d8 */
[----:B------:R-:W-:Y:S01]  /*ddc0*/  LEA R220, P5, R226, R3, 0x2 ;  /* 0x00000003e2dc7211 */ /* 0x000fe200078a10ff */
[----:B------:R-:W-:Y:S02]  /*ddd0*/  IMAD.MOV.U32 R208, RZ, RZ, R201 ;  /* 0x000000ffffd07224 */ /* 0x000fe400078e00c9 */
[----:B------:R-:W-:Y:S01]  /*dde0*/  IMAD.MOV.U32 R216, RZ, RZ, R215 ;  /* 0x000000ffffd87224 */ /* 0x000fe200078e00d7 */
[----:B------:R1:W-:Y:S01]  /*ddf0*/  STL.64 [R1+0x338], R10 ;  /* 0x0003380a01007387 */ /* 0x0003e20000100a00 */
[----:B------:R-:W-:Y:S01]  /*de00*/  IMAD.MOV.U32 R201, RZ, RZ, R7 ;  /* 0x000000ffffc97224 */ /* 0x000fe200078e0007 */
[----:B------:R-:W-:Y:S01]  /*de10*/  LEA.HI.X.SX32 R7, R225, R2, 0x2, P3 ;  /* 0x00000002e1077211 */ /* 0x000fe200018f16ff */
[----:B------:R-:W-:-:S02]  /*de20*/  IMAD.MOV.U32 R215, RZ, RZ, R214 ;  /* 0x000000ffffd77224 */ /* 0x000fc400078e00d6 */
[----:B------:R-:W-:Y:S02]  /*de30*/  IMAD.MOV.U32 R214, RZ, RZ, R213 ;  /* 0x000000ffffd67224 */ /* 0x000fe400078e00d5 */
[----:B------:R-:W-:Y:S02]  /*de40*/  IMAD.MOV.U32 R222, RZ, RZ, R8 ;  /* 0x000000ffffde7224 */ /* 0x000fe400078e0008 */
[----:B------:R-:W-:Y:S02]  /*de50*/  IMAD.MOV.U32 R213, RZ, RZ, R212 ;  /* 0x000000ffffd57224 */ /* 0x000fe400078e00d4 */
[----:B------:R-:W-:Y:S01]  /*de60*/  IMAD.MOV.U32 R212, RZ, RZ, R210 ;  /* 0x000000ffffd47224 */ /* 0x000fe200078e00d2 */
[----:B-1----:R-:W2:Y:S01]  /*de70*/  LDL.LU.64 R10, [R1+0xe18] ;  /* 0x000e1800010a7983 */ /* 0x002ea20000300a00 */
[----:B------:R-:W-:-:S03]  /*de80*/  IMAD.MOV.U32 R210, RZ, RZ, R208 ;  /* 0x000000ffffd27224 */ /* 0x000fc600078e00d0 */
[----:B------:R-:W2:Y:S01]  /*de90*/  LDL.LU.64 R8, [R1+0xe10] ;  /* 0x000e100001087983 */ /* 0x000ea20000300a00 */
[----:B------:R-:W-:-:S03]  /*dea0*/  IMAD.MOV.U32 R208, RZ, RZ, R203 ;  /* 0x000000ffffd07224 */ /* 0x000fc600078e00cb */
[----:B------:R-:W-:Y:S01]  /*deb0*/  STL [R1+0x34c], R223 ;  /* 0x00034cdf01007387 */ /* 0x000fe20000100800 */
[----:B------:R-:W-:-:S03]  /*dec0*/  IMAD.MOV.U32 R203, RZ, RZ, R196 ;  /* 0x000000ffffcb7224 */ /* 0x000fc600078e00c4 */
[----:B------:R-:W-:Y:S01]  /*ded0*/  STL [R1+0x360], R220 ;  /* 0x000360dc01007387 */ /* 0x000fe20000100800 */
[----:B------:R-:W-:-:S03]  /*dee0*/  IMAD.MOV.U32 R196, RZ, RZ, R5 ;  /* 0x000000ffffc47224 */ /* 0x000fc600078e0005 */
[----:B------:R1:W-:Y:S04]  /*def0*/  STL.64 [R1+0x350], R6 ;  /* 0x0003500601007387 */ /* 0x0003e80000100a00 */
[----:B-1----:R-:W2:Y:S04]  /*df00*/  LDL.LU.64 R6, [R1+0xe08] ;  /* 0x000e080001067983 */ /* 0x002ea80000300a00 */
[----:B------:R-:W2:Y:S01]  /*df10*/  LDL.LU R5, [R1+0xe04] ;  /* 0x000e040001057983 */ /* 0x000ea20000300800 */
[-C--:B------:R-:W-:Y:S01]  /*df20*/  LEA R222, P1, R232, R3.reuse, 0x2 ;  /* 0x00000003e8de7211 */ /* 0x080fe200078210ff */
[----:B------:R-:W-:Y:S01]  /*df30*/  IMAD.MOV.U32 R224, RZ, RZ, R220 ;  /* 0x000000ffffe07224 */ /* 0x000fe200078e00dc */
[----:B------:R-:W-:Y:S01]  /*df40*/  LEA R220, P6, R233, R3, 0x2 ;  /* 0x00000003e9dc7211 */ /* 0x000fe200078c10ff */
[----:B------:R-:W-:Y:S01]  /*df50*/  IMAD.MOV.U32 R225, RZ, RZ, R221 ;  /* 0x000000ffffe17224 */ /* 0x000fe200078e00dd */
[----:B------:R-:W-:-:S02]  /*df60*/  LEA.HI.X.SX32 R225, R226, R2, 0x2, P5 ;  /* 0x00000002e2e17211 */ /* 0x000fc400028f16ff */
[-C--:B------:R-:W-:Y:S02]  /*df70*/  LEA.HI.X.SX32 R223, R232, R2.reuse, 0x2, P1 ;  /* 0x00000002e8df7211 */ /* 0x080fe400008f16ff */
[----:B------:R-:W-:Y:S01]  /*df80*/  LEA.HI.X.SX32 R221, R233, R2, 0x2, P6 ;  /* 0x00000002e9dd7211 */ /* 0x000fe200030f16ff */
[----:B------:R1:W-:Y:S01]  /*df90*/  STL [R1+0x364], R225 ;  /* 0x000364e101007387 */ /* 0x0003e20000100800 */
[----:B------:R-:W-:-:S03]  /*dfa0*/  LEA R224, P3, R234, R3, 0x2 ;  /* 0x00000003eae07211 */ /* 0x000fc600078610ff */
[----:B------:R1:W-:Y:S04]  /*dfb0*/  STL.64 [R1+0x368], R222 ;  /* 0x000368de01007387 */ /* 0x0003e80000100a00 */
[----:B------:R1:W-:Y:S02]  /*dfc0*/  STL.64 [R1+0x378], R220 ;  /* 0x000378dc01007387 */ /* 0x0003e40000100a00 */
[----:B-1----:R-:W-:Y:S02]  /*dfd0*/  LEA.HI.X.SX32 R225, R234, R2, 0x2, P3 ;  /* 0x00000002eae17211 */ /* 0x002fe400018f16ff */
[-C--:B------:R-:W-:Y:S02]  /*dfe0*/  LEA R222, P5, R235, R3.reuse, 0x2 ;  /* 0x00000003ebde7211 */ /* 0x080fe400078a10ff */
[----:B------:R-:W-:-:S02]  /*dff0*/  LEA R220, P1, R236, R3, 0x2 ;  /* 0x00000003ecdc7211 */ /* 0x000fc400078210ff */
[-C--:B------:R-:W-:Y:S02]  /*e000*/  LEA.HI.X.SX32 R223, R235, R2.reuse, 0x2, P5 ;  /* 0x00000002ebdf7211 */ /* 0x080fe400028f16ff */
[----:B------:R-:W-:Y:S01]  /*e010*/  LEA.HI.X.SX32 R221, R236, R2, 0x2, P1 ;  /* 0x00000002ecdd7211 */ /* 0x000fe200008f16ff */
[----:B------:R1:W-:Y:S04]  /*e020*/  STL.64 [R1+0x380], R224 ;  /* 0x000380e001007387 */ /* 0x0003e80000100a00 */
[----:B------:R1:W-:Y:S04]  /*e030*/  STL.64 [R1+0x390], R222 ;  /* 0x000390de01007387 */ /* 0x0003e80000100a00 */
[----:B------:R1:W-:Y:S02]  /*e040*/  STL.64 [R1+0x398], R220 ;  /* 0x000398dc01007387 */ /* 0x0003e40000100a00 */
[----:B-1----:R-:W-:-:S02]  /*e050*/  LEA R224, P6, R238, R3, 0x2 ;  /* 0x00000003eee07211 */ /* 0x002fc400078c10ff */
[CC--:B------:R-:W-:Y:S02]  /*e060*/  LEA R222, P3, R239.reuse, R3.reuse, 0x2 ;  /* 0x00000003efde7211 */ /* 0x0c0fe400078610ff */
[-C--:B------:R-:W-:Y:S02]  /*e070*/  LEA.HI.X.SX32 R225, R238, R2.reuse, 0x2, P6 ;  /* 0x00000002eee17211 */ /* 0x080fe400030f16ff */
[CC--:B------:R-:W-:Y:S02]  /*e080*/  LEA R220, P5, R242.reuse, R3.reuse, 0x2 ;  /* 0x00000003f2dc7211 */ /* 0x0c0fe400078a10ff */
[-C--:B------:R-:W-:Y:S02]  /*e090*/  LEA.HI.X.SX32 R223, R239, R2.reuse, 0x2, P3 ;  /* 0x00000002efdf7211 */ /* 0x080fe400018f16ff */
[----:B------:R-:W-:Y:S01]  /*e0a0*/  LEA.HI.X.SX32 R221, R242, R2, 0x2, P5 ;  /* 0x00000002f2dd7211 */ /* 0x000fe200028f16ff */
[----:B------:R1:W-:Y:S04]  /*e0b0*/  STL.64 [R1+0x3a8], R224 ;  /* 0x0003a8e001007387 */ /* 0x0003e80000100a00 */
[----:B------:R3:W-:Y:S04]  /*e0c0*/  STL.64 [R1+0x3b0], R222 ;  /* 0x0003b0de01007387 */ /* 0x0007e80000100a00 */
[----:B------:R3:W-:Y:S01]  /*e0d0*/  STL.64 [R1+0x3c0], R220 ;  /* 0x0003c0dc01007387 */ /* 0x0007e20000100a00 */
[----:B-1----:R-:W-:-:S02]  /*e0e0*/  LEA R224, P1, R243, R3, 0x2 ;  /* 0x00000003f3e07211 */ /* 0x002fc400078210ff */
[CC--:B---3--:R-:W-:Y:S02]  /*e0f0*/  LEA R222, P6, R244.reuse, R3.reuse, 0x2 ;  /* 0x00000003f4de7211 */ /* 0x0c8fe400078c10ff */
        /* <DEDUP_REMOVED lines=8> */
[-C--:B---3--:R-:W-:Y:S02]  /*e180*/  LEA R222, P1, R250, R3.reuse, 0x2 ;  /* 0x00000003fade7211 */ /* 0x088fe400078210ff */
[-C--:B------:R-:W-:Y:S02]  /*e190*/  LEA.HI.X.SX32 R225, R246, R2.reuse, 0x2, P5 ;  /* 0x00000002f6e17211 */ /* 0x080fe400028f16ff */
[CC--:B------:R-:W-:Y:S02]  /*e1a0*/  LEA R220, P6, R251.reuse, R3.reuse, 0x2 ;  /* 0x00000003fbdc7211 */ /* 0x0c0fe400078c10ff */
[-C--:B------:R-:W-:Y:S02]  /*e1b0*/  LEA.HI.X.SX32 R223, R250, R2.reuse, 0x2, P1 ;  /* 0x00000002fadf7211 */ /* 0x080fe400008f16ff */
[----:B------:R-:W-:Y:S01]  /*e1c0*/  LEA.HI.X.SX32 R221, R251, R2, 0x2, P6 ;  /* 0x00000002fbdd7211 */ /* 0x000fe200030f16ff */
[----:B------:R-:W-:Y:S04]  /*e1d0*/  STL.64 [R1+0x3f0], R224 ;  /* 0x0003f0e001007387 */ /* 0x000fe80000100a00 */
[----:B------:R1:W-:Y:S04]  /*e1e0*/  STL.64 [R1+0x3f8], R222 ;  /* 0x0003f8de01007387 */ /* 0x0003e80000100a00 */
[----:B------:R3:W-:Y:S01]  /*e1f0*/  STL.64 [R1+0x418], R220 ;  /* 0x000418dc01007387 */ /* 0x0007e20000100a00 */
[----:B-1----:R-:W-:Y:S01]  /*e200*/  LEA R222, P1, R252, R3, 0x2 ;  /* 0x00000003fcde7211 */ /* 0x002fe200078210ff */
[----:B---3--:R-:W-:-:S02]  /*e210*/  IMAD.MOV.U32 R220, RZ, RZ, R218 ;  /* 0x000000ffffdc7224 */ /* 0x008fc400078e00da */
[----:B------:R-:W-:Y:S02]  /*e220*/  IMAD.MOV.U32 R218, RZ, RZ, R217 ;  /* 0x000000ffffda7224 */ /* 0x000fe400078e00d9 */
[----:B------:R-:W-:Y:S02]  /*e230*/  IMAD.MOV.U32 R217, RZ, RZ, R216 ;  /* 0x000000ffffd97224 */ /* 0x000fe400078e00d8 */
[----:B------:R-:W-:Y:S02]  /*e240*/  IMAD.MOV.U32 R216, RZ, RZ, R215 ;  /* 0x000000ffffd87224 */ /* 0x000fe400078e00d7 */
[----:B------:R-:W-:Y:S02]  /*e250*/  IMAD.MOV.U32 R215, RZ, RZ, R214 ;  /* 0x000000ffffd77224 */ /* 0x000fe400078e00d6 */
[----:B------:R-:W-:Y:S01]  /*e260*/  IMAD.MOV.U32 R214, RZ, RZ, R213 ;  /* 0x000000ffffd67224 */ /* 0x000fe200078e00d5 */
[----:B------:R-:W-:Y:S01]  /*e270*/  LEA.HI.X.SX32 R223, R252, R2, 0x2, P1 ;  /* 0x00000002fcdf7211 */ /* 0x000fe200008f16ff */
[----:B------:R-:W-:Y:S01]  /*e280*/  IMAD.MOV.U32 R213, RZ, RZ, R212 ;  /* 0x000000ffffd57224 */ /* 0x000fe200078e00d4 */
[C---:B------:R-:W-:Y:S01]  /*e290*/  LOP3.LUT R221, R207.reuse, 0x10, RZ, 0xfc, !PT ;  /* 0x00000010cfdd7812 */ /* 0x040fe200078efcff */
[----:B------:R-:W-:Y:S01]  /*e2a0*/  IMAD.MOV.U32 R212, RZ, RZ, R178 ;  /* 0x000000ffffd47224 */ /* 0x000fe200078e00b2 */
[----:B------:R-:W-:Y:S01]  /*e2b0*/  LOP3.LUT R224, R207, 0xc, RZ, 0xfc, !PT ;  /* 0x0000000ccfe07812 */ /* 0x000fe200078efcff */
[----:B------:R-:W-:Y:S01]  /*e2c0*/  IMAD.MOV.U32 R178, RZ, RZ, c[0x0][0x188] ;  /* 0x00006200ffb27624 */ /* 0x000fe200078e00ff */
[----:B------:R-:W-:Y:S01]  /*e2d0*/  STL [R1+0xd7c], R206 ;  /* 0x000d7cce01007387 */ /* 0x000fe20000100800 */
[----:B------:R-:W-:Y:S01]  /*e2e0*/  ISETP.GE.AND P1, PT, R221, c[0x0][0x180], PT ;  /* 0x00006000dd007a0c */ /* 0x000fe20003f26270 */
[----:B------:R-:W-:Y:S01]  /*e2f0*/  IMAD.MOV.U32 R221, RZ, RZ, R217 ;  /* 0x000000ffffdd7224 */ /* 0x000fe200078e00d9 */
[----:B------:R-:W-:Y:S01]  /*e300*/  ISETP.GE.AND P3, PT, R224, c[0x0][0x180], PT ;  /* 0x00006000e0007a0c */ /* 0x000fe20003f66270 */
[----:B------:R-:W-:Y:S01]  /*e310*/  IMAD R178, R178, 0x2, R252 ;  /* 0x00000002b2b27824 */ /* 0x000fe200078e02fc */
[----:B------:R1:W-:Y:S01]  /*e320*/  STL.64 [R1+0x408], R222 ;  /* 0x000408de01007387 */ /* 0x0003e20000100a00 */
[----:B------:R-:W-:-:S02]  /*e330*/  IMAD.MOV.U32 R217, RZ, RZ, R214 ;  /* 0x000000ffffd97224 */ /* 0x000fc400078e00d6 */
[----:B------:R-:W-:Y:S02]  /*e340*/  IMAD.MOV.U32 R214, RZ, RZ, R210 ;  /* 0x000000ffffd67224 */ /* 0x000fe400078e00d2 */
[----:B------:R-:W-:Y:S01]  /*e350*/  IMAD.MOV.U32 R210, RZ, RZ, R180 ;  /* 0x000000ffffd27224 */ /* 0x000fe200078e00b4 */
[----:B------:R-:W-:Y:S02]  /*e360*/  SEL R180, R0, RZ, !P3 ;  /* 0x000000ff00b47207 */ /* 0x000fe40005800000 */
[----:B------:R-:W-:Y:S01]  /*e370*/  LEA R224, P3, R178, R3, 0x2 ;  /* 0x00000003b2e07211 */ /* 0x000fe200078610ff */
[----:B-1----:R-:W-:Y:S02]  /*e380*/  IMAD.MOV.U32 R223, RZ, RZ, R220 ;  /* 0x000000ffffdf7224 */ /* 0x002fe400078e00dc */
[----:B------:R-:W-:Y:S02]  /*e390*/  IMAD.MOV.U32 R220, RZ, RZ, R216 ;  /* 0x000000ffffdc7224 */ /* 0x000fe400078e00d8 */
[----:B------:R-:W-:-:S02]  /*e3a0*/  IMAD.MOV.U32 R216, RZ, RZ, R213 ;  /* 0x000000ffffd87224 */ /* 0x000fc400078e00d5 */
[----:B------:R-:W-:Y:S01]  /*e3b0*/  IMAD.MOV.U32 R213, RZ, RZ, R208 ;  /* 0x000000ffffd57224 */ /* 0x000fe200078e00d0 */
[----:B------:R-:W-:Y:S01]  /*e3c0*/  ISETP.NE.AND P6, PT, RZ, c[0x0][0x17c], PT ;  /* 0x00005f00ff007a0c */ /* 0x000fe20003fc5270 */
[----:B------:R-:W-:Y:S01]  /*e3d0*/  IMAD.MOV.U32 R208, RZ, RZ, R176 ;  /* 0x000000ffffd07224 */ /* 0x000fe200078e00b0 */
[----:B------:R-:W-:Y:S02]  /*e3e0*/  LOP3.LUT R176, RZ, c[0x0][0x17c], RZ, 0x33, !PT ;  /* 0x00005f00ffb07a12 */ /* 0x000fe400078e33ff */
[----:B------:R-:W-:-:S05]  /*e3f0*/  LEA.HI.X.SX32 R225, R178, R2, 0x2, P3 ;  /* 0x00000002b2e17211 */ /* 0x000fca00018f16ff */
[----:B------:R1:W-:Y:S01]  /*e400*/  STL.64 [R1+0x410], R224 ;  /* 0x000410e001007387 */ /* 0x0003e20000100a00 */
[----:B--2---:R-:W-:-:S05]  /*e410*/  SEL R5, R176, R5, !P6 ;  /* 0x00000005b0057207 */ /* 0x004fca0007000000 */
[----:B------:R2:W-:Y:S04]  /*e420*/  STL [R1+0xf8], R5 ;  /* 0x0000f80501007387 */ /* 0x0005e80000100800 */
[----:B-1----:R-:W2:Y:S02]  /*e430*/  LDL.LU R224, [R1+0xf4] ;  /* 0x0000f40001e07983 */ /* 0x002ea40000300800 */
[----:B--2---:R-:W-:-:S05]  /*e440*/  SEL R5, R176, R224, !P6 ;  /* 0x000000e0b0057207 */ /* 0x004fca0007000000 */
[----:B------:R1:W-:Y:S04]  /*e450*/  STL [R1+0xf4], R5 ;  /* 0x0000f40501007387 */ /* 0x0003e80000100800 */
[----:B------:R-:W1:Y:S02]  /*e460*/  LDL.LU R224, [R1+0xf0] ;  /* 0x0000f00001e07983 */ /* 0x000e640000300800 */
[----:B-1----:R-:W-:-:S05]  /*e470*/  SEL R5, R176, R224, !P6 ;  /* 0x000000e0b0057207 */ /* 0x002fca0007000000 */
        /* <DEDUP_REMOVED lines=10> */
[----:B------:R-:W2:Y:S01]  /*e520*/  LDL.LU R224, [R1+0xe0] ;  /* 0x0000e00001e07983 */ /* 0x000ea20000300800 */
[----:B------:R-:W-:Y:S02]  /*e530*/  ISETP.GE.AND P5, PT, R206, RZ, PT ;  /* 0x000000ffce00720c */ /* 0x000fe40003fa6270 */
[C---:B--2---:R-:W-:Y:S02]  /*e540*/  SEL R206, R176.reuse, R224, !P6 ;  /* 0x000000e0b0ce7207 */ /* 0x044fe40007000000 */
[----:B------:R-:W1:Y:S02]  /*e550*/  LDL.LU R224, [R1+0xdc] ;  /* 0x0000dc0001e07983 */ /* 0x000e640000300800 */
[----:B-1----:R-:W-:-:S05]  /*e560*/  SEL R5, R176, R224, !P6 ;  /* 0x000000e0b0057207 */ /* 0x002fca0007000000 */
[----:B------:R1:W-:Y:S04]  /*e570*/  STL [R1+0xdc], R5 ;  /* 0x0000dc0501007387 */ /* 0x0003e80000100800 */
[----:B------:R-:W1:Y:S01]  /*e580*/  LDL.LU R224, [R1+0xd8] ;  /* 0x0000d80001e07983 */ /* 0x000e620000300800 */
[----:B------:R-:W-:Y:S02]  /*e590*/  IMAD.MOV.U32 R222, RZ, RZ, R218 ;  /* 0x000000ffffde7224 */ /* 0x000fe400078e00da */
[----:B------:R-:W-:Y:S02]  /*e5a0*/  IMAD.MOV.U32 R218, RZ, RZ, R215 ;  /* 0x000000ffffda7224 */ /* 0x000fe400078e00d7 */
[----:B------:R-:W-:Y:S02]  /*e5b0*/  IMAD.MOV.U32 R215, RZ, RZ, R212 ;  /* 0x000000ffffd77224 */ /* 0x000fe400078e00d4 */
[----:B------:R-:W-:-:S02]  /*e5c0*/  IMAD.MOV.U32 R212, RZ, RZ, R181 ;  /* 0x000000ffffd47224 */ /* 0x000fc400078e00b5 */
[----:B------:R-:W-:Y:S01]  /*e5d0*/  IMAD.MOV.U32 R181, RZ, RZ, R179 ;  /* 0x000000ffffb57224 */ /* 0x000fe200078e00b3 */
[----:B------:R-:W-:-:S04]  /*e5e0*/  SEL R179, R0, RZ, !P1 ;  /* 0x000000ff00b37207 */ /* 0x000fc80004800000 */
[----:B------:R-:W-:Y:S02]  /*e5f0*/  ISETP.NE.U32.AND P1, PT, R179, RZ, PT ;  /* 0x000000ffb300720c */ /* 0x000fe40003f25070 */
[----:B------:R-:W-:Y:S02]  /*e600*/  SEL R179, R176, R223, !P6 ;  /* 0x000000dfb0b37207 */ /* 0x000fe40007000000 */
[----:B------:R-:W-:Y:S02]  /*e610*/  ISETP.NE.U32.AND P3, PT, R180, RZ, PT ;  /* 0x000000ffb400720c */ /* 0x000fe40003f65070 */
[C---:B------:R-:W-:Y:S02]  /*e620*/  SEL R180, R176.reuse, R220, !P6 ;  /* 0x000000dcb0b47207 */ /* 0x040fe40007000000 */
[C---:B------:R-:W-:Y:S02]  /*e630*/  SEL R252, R176.reuse, R194, !P6 ;  /* 0x000000c2b0fc7207 */ /* 0x040fe40007000000 */
[----:B------:R-:W-:-:S02]  /*e640*/  SEL R251, R176, R192, !P6 ;  /* 0x000000c0b0fb7207 */ /* 0x000fc40007000000 */
[C---:B------:R-:W-:Y:S02]  /*e650*/  SEL R250, R176.reuse, R191, !P6 ;  /* 0x000000bfb0fa7207 */ /* 0x040fe40007000000 */
[C---:B------:R-:W-:Y:S02]  /*e660*/  SEL R245, R176.reuse, R189, !P6 ;  /* 0x000000bdb0f57207 */ /* 0x040fe40007000000 */
[C---:B------:R-:W-:Y:S02]  /*e670*/  SEL R244, R176.reuse, R185, !P6 ;  /* 0x000000b9b0f47207 */ /* 0x040fe40007000000 */
[C---:B------:R-:W-:Y:S02]  /*e680*/  SEL R243, R176.reuse, R184, !P6 ;  /* 0x000000b8b0f37207 */ /* 0x040fe40007000000 */
[----:B-1----:R-:W-:-:S05]  /*e690*/  SEL R5, R176, R224, !P6 ;  /* 0x000000e0b0057207 */ /* 0x002fca0007000000 */
[----:B------:R1:W-:Y:S04]  /*e6a0*/  STL [R1+0xd8], R5 ;  /* 0x0000d80501007387 */ /* 0x0003e80000100800 */
[----:B------:R2:W-:Y:S01]  /*e6b0*/  STL [R1+0xd4], R179 ;  /* 0x0000d4b301007387 */ /* 0x0005e20000100800 */
[----:B-1----:R-:W-:-:S05]  /*e6c0*/  SEL R5, R176, R222, !P6 ;  /* 0x000000deb0057207 */ /* 0x002fca0007000000 */
[----:B------:R1:W-:Y:S01]  /*e6d0*/  STL [R1+0xd0], R5 ;  /* 0x0000d00501007387 */ /* 0x0003e20000100800 */
[C---:B--2---:R-:W-:Y:S02]  /*e6e0*/  SEL R179, R176.reuse, R218, !P6 ;  /* 0x000000dab0b37207 */ /* 0x044fe40007000000 */
[----:B-1----:R-:W-:-:S05]  /*e6f0*/  SEL R5, R176, R221, !P6 ;  /* 0x000000ddb0057207 */ /* 0x002fca0007000000 */
[----:B------:R1:W-:Y:S04]  /*e700*/  STL [R1+0xcc], R5 ;  /* 0x0000cc0501007387 */ /* 0x0003e80000100800 */
[----:B------:R2:W-:Y:S01]  /*e710*/  STL [R1+0xc8], R180 ;  /* 0x0000c8b401007387 */ /* 0x0005e20000100800 */
[----:B-1----:R-:W-:-:S03]  /*e720*/  SEL R5, R176, R217, !P6 ;  /* 0x000000d9b0057207 */ /* 0x002fc60007000000 */
[----:B------:R1:W-:Y:S01]  /*e730*/  STL [R1+0xc4], R179 ;  /* 0x0000c4b301007387 */ /* 0x0003e20000100800 */
[----:B--2---:R-:W-:-:S03]  /*e740*/  SEL R180, R176, R216, !P6 ;  /* 0x000000d8b0b47207 */ /* 0x004fc60007000000 */
[----:B------:R2:W-:Y:S01]  /*e750*/  STL [R1+0xc0], R5 ;  /* 0x0000c00501007387 */ /* 0x0005e20000100800 */
[----:B-1----:R-:W-:-:S03]  /*e760*/  SEL R179, R176, R215, !P6 ;  /* 0x000000d7b0b37207 */ /* 0x002fc60007000000 */
[----:B------:R1:W-:Y:S01]  /*e770*/  STL [R1+0xbc], R180 ;  /* 0x0000bcb401007387 */ /* 0x0003e20000100800 */
[----:B--2---:R-:W-:-:S03]  /*e780*/  SEL R5, R176, R214, !P6 ;  /* 0x000000d6b0057207 */ /* 0x004fc60007000000 */
[----:B------:R2:W-:Y:S04]  /*e790*/  STL [R1+0xb8], R179 ;  /* 0x0000b8b301007387 */ /* 0x0005e80000100800 */
[----:B------:R3:W-:Y:S01]  /*e7a0*/  STL [R1+0xb4], R5 ;  /* 0x0000b40501007387 */ /* 0x0007e20000100800 */
[C---:B-1----:R-:W-:Y:S02]  /*e7b0*/  SEL R180, R176.reuse, R213, !P6 ;  /* 0x000000d5b0b47207 */ /* 0x042fe40007000000 */
[----:B--2---:R-:W-:-:S03]  /*e7c0*/  SEL R179, R176, R212, !P6 ;  /* 0x000000d4b0b37207 */ /* 0x004fc60007000000 */
[----:B------:R-:W-:Y:S01]  /*e7d0*/  STL [R1+0xb0], R180 ;  /* 0x0000b0b401007387 */ /* 0x000fe20000100800 */
[----:B---3--:R-:W-:-:S03]  /*e7e0*/  SEL R5, R176, R210, !P6 ;  /* 0x000000d2b0057207 */ /* 0x008fc60007000000 */
[----:B------:R1:W-:Y:S04]  /*e7f0*/  STL [R1+0xac], R179 ;  /* 0x0000acb301007387 */ /* 0x0003e80000100800 */
[----:B------:R2:W-:Y:S01]  /*e800*/  STL [R1+0xa8], R5 ;  /* 0x0000a80501007387 */ /* 0x0005e20000100800 */
[C---:B-1----:R-:W-:Y:S02]  /*e810*/  SEL R179, R176.reuse, R208, !P6 ;  /* 0x000000d0b0b37207 */ /* 0x042fe40007000000 */
[----:B--2---:R-:W-:-:S03]  /*e820*/  SEL R5, R176, R203, !P6 ;  /* 0x000000cbb0057207 */ /* 0x004fc60007000000 */
[----:B------:R1:W-:Y:S01]  /*e830*/  STL [R1+0xa4], R179 ;  /* 0x0000a4b301007387 */ /* 0x0003e20000100800 */
[----:B------:R-:W-:-:S03]  /*e840*/  SEL R180, R176, R202, !P6 ;  /* 0x000000cab0b47207 */ /* 0x000fc60007000000 */
        /* <DEDUP_REMOVED lines=10> */
[----:B------:R-:W-:Y:S04]  /*e8f0*/  STL [R1+0x8c], R179 ;  /* 0x00008cb301007387 */ /* 0x000fe80000100800 */
[----:B------:R-:W-:Y:S04]  /*e900*/  STL [R1+0xdc8], R252 ;  /* 0x000dc8fc01007387 */ /* 0x000fe80000100800 */
[----:B------:R1:W-:Y:S04]  /*e910*/  STL [R1+0x88], R5 ;  /* 0x0000880501007387 */ /* 0x0003e80000100800 */
[----:B------:R-:W-:Y:S04]  /*e920*/  STL [R1+0xdcc], R251 ;  /* 0x000dccfb01007387 */ /* 0x000fe80000100800 */
[----:B------:R-:W-:Y:S04]  /*e930*/  STL [R1+0xdd0], R250 ;  /* 0x000dd0fa01007387 */ /* 0x000fe80000100800 */
[----:B------:R-:W2:Y:S04]  /*e940*/  LDL.LU R215, [R1+0x5c] ;  /* 0x00005c0001d77983 */ /* 0x000ea80000300800 */
[----:B------:R-:W3:Y:S04]  /*e950*/  LDL.LU R214, [R1+0x58] ;  /* 0x0000580001d67983 */ /* 0x000ee80000300800 */
[----:B------:R-:W2:Y:S04]  /*e960*/  LDL.LU R213, [R1+0x54] ;  /* 0x0000540001d57983 */ /* 0x000ea80000300800 */
[----:B------:R1:W-:Y:S04]  /*e970*/  STL.64 [R1+0xdd8], R244 ;  /* 0x000dd8f401007387 */ /* 0x0003e80000100a00 */
[----:B------:R-:W4:Y:S04]  /*e980*/  LDL.LU R212, [R1+0x50] ;  /* 0x0000500001d47983 */ /* 0x000f280000300800 */
[----:B------:R-:W4:Y:S04]  /*e990*/  LDL.LU R210, [R1+0x4c] ;  /* 0x00004c0001d27983 */ /* 0x000f280000300800 */
[----:B------:R-:W4:Y:S04]  /*e9a0*/  LDL.LU R208, [R1+0x48] ;  /* 0x0000480001d07983 */ /* 0x000f280000300800 */
[----:B------:R-:W4:Y:S04]  /*e9b0*/  LDL.LU R203, [R1+0x44] ;  /* 0x0000440001cb7983 */ /* 0x000f280000300800 */
[----:B------:R-:W4:Y:S04]  /*e9c0*/  LDL.LU R202, [R1+0x40] ;  /* 0x0000400001ca7983 */ /* 0x000f280000300800 */
[----:B------:R-:W-:Y:S04]  /*e9d0*/  STL [R1+0xdc4], R243 ;  /* 0x000dc4f301007387 */ /* 0x000fe80000100800 */
[----:B------:R-:W4:Y:S04]  /*e9e0*/  LDL.LU R201, [R1+0x3c] ;  /* 0x00003c0001c97983 */ /* 0x000f280000300800 */
[----:B------:R-:W4:Y:S04]  /*e9f0*/  LDL.LU R199, [R1+0x38] ;  /* 0x0000380001c77983 */ /* 0x000f280000300800 */
[----:B------:R-:W4:Y:S04]  /*ea00*/  LDL.LU R198, [R1+0x34] ;  /* 0x0000340001c67983 */ /* 0x000f280000300800 */
[----:B------:R-:W4:Y:S01]  /*ea10*/  LDL.LU R197, [R1+0x30] ;  /* 0x0000300001c57983 */ /* 0x000f220000300800 */
[----:B------:R-:W-:-:S03]  /*ea20*/  SEL R246, R176, R190, !P6 ;  /* 0x000000beb0f67207 */ /* 0x000fc60007000000 */
[----:B------:R-:W4:Y:S04]  /*ea30*/  LDL.LU R196, [R1+0x2c] ;  /* 0x00002c0001c47983 */ /* 0x000f280000300800 */
[----:B------:R-:W4:Y:S01]  /*ea40*/  LDL.LU R194, [R1+0x28] ;  /* 0x0000280001c27983 */ /* 0x000f220000300800 */
[----:B------:R-:W-:-:S03]  /*ea50*/  IMAD.MOV.U32 R217, RZ, RZ, R188 ;  /* 0x000000ffffd97224 */ /* 0x000fc600078e00bc */
[----:B------:R-:W4:Y:S01]  /*ea60*/  LDL.LU R192, [R1+0x24] ;  /* 0x0000240001c07983 */ /* 0x000f220000300800 */
[----:B------:R-:W-:-:S03]  /*ea70*/  IMAD.MOV.U32 R216, RZ, RZ, R186 ;  /* 0x000000ffffd87224 */ /* 0x000fc600078e00ba */
[----:B------:R-:W4:Y:S04]  /*ea80*/  LDL.LU R191, [R1+0x20] ;  /* 0x0000200001bf7983 */ /* 0x000f280000300800 */
[----:B------:R-:W4:Y:S04]  /*ea90*/  LDL.LU R190, [R1+0x1c] ;  /* 0x00001c0001be7983 */ /* 0x000f280000300800 */
[----:B------:R-:W4:Y:S01]  /*eaa0*/  LDL.LU R189, [R1+0x18] ;  /* 0x0000180001bd7983 */ /* 0x000f220000300800 */
[----:B------:R-:W-:-:S03]  /*eab0*/  SEL R242, R176, R181, !P6 ;  /* 0x000000b5b0f27207 */ /* 0x000fc60007000000 */
[----:B------:R-:W4:Y:S04]  /*eac0*/  LDL.LU R188, [R1+0x14] ;  /* 0x0000140001bc7983 */ /* 0x000f280000300800 */
[----:B------:R-:W4:Y:S01]  /*ead0*/  LDL.LU R186, [R1+0x10] ;  /* 0x0000100001ba7983 */ /* 0x000f220000300800 */
[----:B------:R-:W-:-:S03]  /*eae0*/  SEL R238, R176, R216, !P6 ;  /* 0x000000d8b0ee7207 */ /* 0x000fc60007000000 */
[----:B------:R-:W4:Y:S01]  /*eaf0*/  LDL.LU R185, [R1+0xc] ;  /* 0x00000c0001b97983 */ /* 0x000f220000300800 */
[----:B------:R-:W-:-:S03]  /*eb00*/  SEL R239, R176, R217, !P6 ;  /* 0x000000d9b0ef7207 */ /* 0x000fc60007000000 */
[----:B------:R-:W4:Y:S04]  /*eb10*/  LDL.LU R184, [R1+0x8] ;  /* 0x0000080001b87983 */ /* 0x000f280000300800 */
[----:B------:R-:W4:Y:S04]  /*eb20*/  LDL.LU R181, [R1+0x4] ;  /* 0x0000040001b57983 */ /* 0x000f280000300800 */
[----:B------:R-:W-:Y:S04]  /*eb30*/  STL [R1+0xde0], R242 ;  /* 0x000de0f201007387 */ /* 0x000fe80000100800 */
[----:B------:R-:W-:Y:S04]  /*eb40*/  STL [R1+0xdc0], R238 ;  /* 0x000dc0ee01007387 */ /* 0x000fe80000100800 */
[----:B------:R-:W-:Y:S01]  /*eb50*/  STL [R1+0xde4], R239 ;  /* 0x000de4ef01007387 */ /* 0x000fe20000100800 */
[----:B-1----:R-:W-:-:S04]  /*eb60*/  IMAD.MOV.U32 R5, RZ, RZ, c[0x0][0x188] ;  /* 0x00006200ff057624 */ /* 0x002fc800078e00ff */
[----:B------:R-:W-:Y:S02]  /*eb70*/  IMAD R178, R5, 0x2, R178 ;  /* 0x0000000205b27824 */ /* 0x000fe400078e02b2 */
[----:B------:R-:W-:Y:S01]  /*eb80*/  @!P5 IMAD.MOV R4, RZ, RZ, -R4 ;  /* 0x000000ffff04d224 */ /* 0x000fe200078e0a04 */
[C---:B---3--:R-:W-:Y:S02]  /*eb90*/  SEL R235, R176.reuse, R214, !P6 ;  /* 0x000000d6b0eb7207 */ /* 0x048fe40007000000 */
[C---:B--2---:R-:W-:Y:S02]  /*eba0*/  SEL R234, R176.reuse, R213, !P6 ;  /* 0x000000d5b0ea7207 */ /* 0x044fe40007000000 */
[C---:B----4-:R-:W-:Y:S02]  /*ebb0*/  SEL R233, R176.reuse, R212, !P6 ;  /* 0x000000d4b0e97207 */ /* 0x050fe40007000000 */
[C---:B------:R-:W-:Y:S01]  /*ebc0*/  SEL R232, R176.reuse, R210, !P6 ;  /* 0x000000d2b0e87207 */ /* 0x040fe20007000000 */
[----:B------:R-:W-:Y:S01]  /*ebd0*/  STL.64 [R1+0xde8], R234 ;  /* 0x000de8ea01007387 */ /* 0x000fe20000100a00 */
[----:B------:R-:W-:-:S02]  /*ebe0*/  SEL R225, R176, R203, !P6 ;  /* 0x000000cbb0e17207 */ /* 0x000fc40007000000 */
[C---:B------:R-:W-:Y:S01]  /*ebf0*/  SEL R224, R176.reuse, R202, !P6 ;  /* 0x000000cab0e07207 */ /* 0x040fe20007000000 */
[----:B------:R-:W-:Y:S04]  /*ec00*/  STL.64 [R1+0xdf0], R232 ;  /* 0x000df0e801007387 */ /* 0x000fe80000100a00 */
[----:B------:R1:W-:Y:S01]  /*ec10*/  STL.64 [R1+0xdf8], R224 ;  /* 0x000df8e001007387 */ /* 0x0003e20000100a00 */
[C---:B------:R-:W-:Y:S02]  /*ec20*/  SEL R223, R176.reuse, R201, !P6 ;  /* 0x000000c9b0df7207 */ /* 0x040fe40007000000 */
[----:B------:R-:W-:Y:S02]  /*ec30*/  SEL R201, R176, R204, !P6 ;  /* 0x000000ccb0c97207 */ /* 0x000fe40007000000 */
[----:B------:R-:W2:Y:S04]  /*ec40*/  LDL.LU R204, [R1+0xe00] ;  /* 0x000e000001cc7983 */ /* 0x000ea80000300800 */
[----:B------:R-:W2:Y:S01]  /*ec50*/  LDL.64 R244, [R1+0x148] ;  /* 0x0001480001f47983 */ /* 0x000ea20000100a00 */
[----:B-1----:R-:W-:-:S03]  /*ec60*/  LEA R224, P5, R178, R3, 0x2 ;  /* 0x00000003b2e07211 */ /* 0x002fc600078a10ff */
[----:B------:R-:W3:Y:S01]  /*ec70*/  LDL.64 R250, [R1+0x168] ;  /* 0x0001680001fa7983 */ /* 0x000ee20000100a00 */
[----:B------:R-:W-:-:S05]  /*ec80*/  LEA.HI.X.SX32 R225, R178, R2, 0x2, P5 ;  /* 0x00000002b2e17211 */ /* 0x000fca00028f16ff */
[----:B------:R1:W-:Y:S04]  /*ec90*/  STL.64 [R1+0x68], R224 ;  /* 0x000068e001007387 */ /* 0x0003e80000100a00 */
[----:B------:R-:W4:Y:S01]  /*eca0*/  LDL.64 R234, [R1+0x188] ;  /* 0x0001880001ea7983 */ /* 0x000f220000100a00 */
[C---:B------:R-:W-:Y:S02]  /*ecb0*/  SEL R222, R176.reuse, R199, !P6 ;  /* 0x000000c7b0de7207 */ /* 0x040fe40007000000 */
[C---:B------:R-:W-:Y:S01]  /*ecc0*/  SEL R199, R176.reuse, R6, !P6 ;  /* 0x00000006b0c77207 */ /* 0x040fe20007000000 */
[C---:B------:R-:W-:Y:S01]  /*ecd0*/  IMAD R6, R5.reuse, 0x2, R178 ;  /* 0x0000000205067824 */ /* 0x040fe200078e02b2 */
[C---:B------:R-:W-:Y:S01]  /*ece0*/  SEL R221, R176.reuse, R198, !P6 ;  /* 0x000000c6b0dd7207 */ /* 0x040fe20007000000 */
[----:B------:R-:W4:Y:S01]  /*ecf0*/  LDL.64 R238, [R1+0x1a8] ;  /* 0x0001a80001ee7983 */ /* 0x000f220000100a00 */
[C---:B------:R-:W-:Y:S01]  /*ed00*/  SEL R198, R176.reuse, R7, !P6 ;  /* 0x00000007b0c67207 */ /* 0x040fe20007000000 */
[----:B------:R-:W-:Y:S01]  /*ed10*/  IMAD R7, R5, 0x2, R6 ;  /* 0x0000000205077824 */ /* 0x000fe200078e0206 */
[C---:B------:R-:W-:Y:S01]  /*ed20*/  SEL R226, R176.reuse, R208, !P6 ;  /* 0x000000d0b0e27207 */ /* 0x040fe20007000000 */
[----:B------:R-:W-:Y:S01]  /*ed30*/  ULDC.64 UR10, c[0x0][0x118] ;  /* 0x00004600000a7ab9 */ /* 0x000fe20000000a00 */
[C---:B------:R-:W-:Y:S01]  /*ed40*/  SEL R236, R176.reuse, R215, !P6 ;  /* 0x000000d7b0ec7207 */ /* 0x040fe20007000000 */
[----:B------:R-:W4:Y:S01]  /*ed50*/  LDL.64 R242, [R1+0x1c8] ;  /* 0x0001c80001f27983 */ /* 0x000f220000100a00 */
[----:B------:R-:W-:-:S02]  /*ed60*/  SEL R216, R176, R192, !P6 ;  /* 0x000000c0b0d87207 */ /* 0x000fc40007000000 */
[C---:B------:R-:W-:Y:S02]  /*ed70*/  SEL R213, R176.reuse, R189, !P6 ;  /* 0x000000bdb0d57207 */ /* 0x040fe40007000000 */
[C---:B------:R-:W-:Y:S02]  /*ed80*/  SEL R214, R176.reuse, R190, !P6 ;  /* 0x000000beb0d67207 */ /* 0x040fe40007000000 */
[C---:B------:R-:W-:Y:S02]  /*ed90*/  SEL R212, R176.reuse, R188, !P6 ;  /* 0x000000bcb0d47207 */ /* 0x040fe40007000000 */
[C---:B------:R-:W-:Y:S02]  /*eda0*/  SEL R189, R176.reuse, R14, !P6 ;  /* 0x0000000eb0bd7207 */ /* 0x040fe40007000000 */
[C---:B------:R-:W-:Y:S02]  /*edb0*/  SEL R210, R176.reuse, R186, !P6 ;  /* 0x000000bab0d27207 */ /* 0x040fe40007000000 */
        /* <DEDUP_REMOVED lines=130> */
[C---:B------:R-:W-:Y:S01]  /*f5e0*/  SEL R132, R176.reuse, R132, !P6 ;  /* 0x00000084b0847207 */ /* 0x040fe20007000000 */
[----:B--2---:R2:W-:Y:S01]  /*f5f0*/  LDGSTS.E [R204+0x20000], [R244.64], P0 ;  /* 0x20000000f4cc7fae */ /* 0x0045e2000812184a */
[C---:B------:R-:W-:Y:S02]  /*f600*/  SEL R133, R176.reuse, R133, !P6 ;  /* 0x00000085b0857207 */ /* 0x040fe40007000000 */
[C---:B------:R-:W-:Y:S01]  /*f610*/  SEL R134, R176.reuse, R134, !P6 ;  /* 0x00000086b0867207 */ /* 0x040fe20007000000 */
[----:B---3--:R3:W-:Y:S01]  /*f620*/  LDGSTS.E [R204+0x20400], [R250.64], P2 ;  /* 0x20400000facc7fae */ /* 0x0087e2000912184a */
[----:B------:R-:W-:-:S02]  /*f630*/  SEL R135, R176, R135, !P6 ;  /* 0x00000087b0877207 */ /* 0x000fc40007000000 */
[C---:B------:R-:W-:Y:S02]  /*f640*/  SEL R136, R176.reuse, R136, !P6 ;  /* 0x00000088b0887207 */ /* 0x040fe40007000000 */
[C---:B------:R-:W-:Y:S02]  /*f650*/  SEL R137, R176.reuse, R137, !P6 ;  /* 0x00000089b0897207 */ /* 0x040fe40007000000 */
[C---:B------:R-:W-:Y:S02]  /*f660*/  SEL R138, R176.reuse, R138, !P6 ;  /* 0x0000008ab08a7207 */ /* 0x040fe40007000000 */
[C---:B------:R-:W-:Y:S01]  /*f670*/  SEL R139, R176.reuse, R139, !P6 ;  /* 0x0000008bb08b7207 */ /* 0x040fe20007000000 */
[----:B----4-:R4:W-:Y:S01]  /*f680*/  LDGSTS.E [R204+0x20800], [R234.64], P4 ;  /* 0x20800000eacc7fae */ /* 0x0109e2000a12184a */
[C---:B------:R-:W-:Y:S02]  /*f690*/  SEL R140, R176.reuse, R140, !P6 ;  /* 0x0000008cb08c7207 */ /* 0x040fe40007000000 */
[----:B------:R-:W-:-:S02]  /*f6a0*/  SEL R141, R176, R141, !P6 ;  /* 0x0000008db08d7207 */ /* 0x000fc40007000000 */
[C---:B------:R-:W-:Y:S01]  /*f6b0*/  SEL R142, R176.reuse, R142, !P6 ;  /* 0x0000008eb08e7207 */ /* 0x040fe20007000000 */
[----:B------:R1:W-:Y:S01]  /*f6c0*/  LDGSTS.E [R204+0x20c00], [R238.64], P3 ;  /* 0x20c00000eecc7fae */ /* 0x0003e2000992184a */
[C---:B------:R-:W-:Y:S02]  /*f6d0*/  SEL R143, R176.reuse, R143, !P6 ;  /* 0x0000008fb08f7207 */ /* 0x040fe40007000000 */
[C---:B------:R-:W-:Y:S02]  /*f6e0*/  SEL R144, R176.reuse, R144, !P6 ;  /* 0x00000090b0907207 */ /* 0x040fe40007000000 */
[C---:B------:R-:W-:Y:S01]  /*f6f0*/  SEL R145, R176.reuse, R145, !P6 ;  /* 0x00000091b0917207 */ /* 0x040fe20007000000 */
[----:B------:R1:W-:Y:S01]  /*f700*/  LDGSTS.E [R204+0x21000], [R242.64], P1 ;  /* 0x21000000f2cc7fae */ /* 0x0003e2000892184a */
        /* <DEDUP_REMOVED lines=52> */
[----:B------:R-:W-:Y:S01]  /*fa50*/  SEL R11, R176, R4, !P6 ;  /* 0x00000004b00b7207 */ /* 0x000fe20007000000 */
[----:B------:R-:W-:Y:S01]  /*fa60*/  IMAD R4, R5, 0x2, R7 ;  /* 0x0000000205047824 */ /* 0x000fe200078e0207 */
[-C--:B------:R-:W-:Y:S02]  /*fa70*/  LEA R8, P6, R7, R3.reuse, 0x2 ;  /* 0x0000000307087211 */ /* 0x080fe400078c10ff */
[----:B------:R-:W-:Y:S01]  /*fa80*/  LEA R232, P5, R6, R3, 0x2 ;  /* 0x0000000306e87211 */ /* 0x000fe200078a10ff */
[----:B------:R-:W-:Y:S01]  /*fa90*/  IMAD R5, R5, 0x2, R4 ;  /* 0x0000000205057824 */ /* 0x000fe200078e0204 */
[----:B------:R-:W-:-:S02]  /*faa0*/  LEA.HI.X.SX32 R9, R7, R2, 0x2, P6 ;  /* 0x0000000207097211 */ /* 0x000fc400030f16ff */
[-C--:B------:R-:W-:Y:S02]  /*fab0*/  LEA.HI.X.SX32 R233, R6, R2.reuse, 0x2, P5 ;  /* 0x0000000206e97211 */ /* 0x080fe400028f16ff */
[-C--:B-1----:R-:W-:Y:S01]  /*fac0*/  LEA R224, P5, R5, R3.reuse, 0x2 ;  /* 0x0000000305e07211 */ /* 0x082fe200078a10ff */
[----:B------:R1:W-:Y:S01]  /*fad0*/  STL.64 [R1+0x60], R8 ;  /* 0x0000600801007387 */ /* 0x0003e20000100a00 */
[----:B------:R-:W-:Y:S02]  /*fae0*/  LOP3.LUT R6, R207, 0x18, RZ, 0xfc, !PT ;  /* 0x00000018cf067812 */ /* 0x000fe400078efcff */
[----:B------:R-:W-:Y:S01]  /*faf0*/  LEA.HI.X.SX32 R225, R5, R2, 0x2, P5 ;  /* 0x0000000205e17211 */ /* 0x000fe200028f16ff */
[----:B------:R-:W-:Y:S01]  /*fb00*/  STL.64 [R1+0x78], R232 ;  /* 0x000078e801007387 */ /* 0x000fe20000100a00 */
[----:B-1----:R-:W-:-:S04]  /*fb10*/  LEA R8, P0, R4, R3, 0x2 ;  /* 0x0000000304087211 */ /* 0x002fc800078010ff */
[----:B------:R-:W-:Y:S01]  /*fb20*/  LEA.HI.X.SX32 R9, R4, R2, 0x2, P0 ;  /* 0x0000000204097211 */ /* 0x000fe200000f16ff */
[----:B------:R1:W-:Y:S01]  /*fb30*/  STL.64 [R1+0x58], R224 ;  /* 0x000058e001007387 */ /* 0x0003e20000100a00 */
[----:B------:R-:W-:-:S03]  /*fb40*/  ISETP.GE.AND P6, PT, R6, c[0x0][0x180], PT ;  /* 0x0000600006007a0c */ /* 0x000fc60003fc6270 */
[----:B------:R1:W-:Y:S04]  /*fb50*/  STL.64 [R1+0x70], R8 ;  /* 0x0000700801007387 */ /* 0x0003e80000100a00 */
[----:B--2---:R-:W2:Y:S04]  /*fb60*/  LDL.64 R244, [R1+0x1e0] ;  /* 0x0001e00001f47983 */ /* 0x004ea80000100a00 */
[----:B------:R-:W2:Y:S04]  /*fb70*/  LDL.64 R6, [R1+0x1f8] ;  /* 0x0001f80001067983 */ /* 0x000ea80000100a00 */
[----:B-1----:R-:W2:Y:S04]  /*fb80*/  LDL.64 R224, [R1+0x210] ;  /* 0x0002100001e07983 */ /* 0x002ea80000100a00 */
[----:B---3--:R-:W3:Y:S04]  /*fb90*/  LDL.64 R250, [R1+0x228] ;  /* 0x0002280001fa7983 */ /* 0x008ee80000100a00 */
[----:B----4-:R-:W2:Y:S01]  /*fba0*/  LDL.64 R234, [R1+0x240] ;  /* 0x0002400001ea7983 */ /* 0x010ea20000100a00 */
[----:B------:R-:W-:-:S02]  /*fbb0*/  LOP3.LUT R10, R207, 0x14, RZ, 0xfc, !PT ;  /* 0x00000014cf0a7812 */ /* 0x000fc400078efcff */
[C---:B------:R-:W-:Y:S01]  /*fbc0*/  LOP3.LUT R2, R207.reuse, 0x1c, RZ, 0xfc, !PT ;  /* 0x0000001ccf027812 */ /* 0x040fe200078efcff */
[----:B------:R-:W2:Y:S01]  /*fbd0*/  LDL.64 R238, [R1+0x258] ;  /* 0x0002580001ee7983 */ /* 0x000ea20000100a00 */
[----:B------:R-:W-:Y:S02]  /*fbe0*/  ISETP.GE.AND P0, PT, R10, c[0x0][0x180], PT ;  /* 0x000060000a007a0c */ /* 0x000fe40003f06270 */
[----:B------:R-:W-:Y:S01]  /*fbf0*/  LOP3.LUT R4, R207, 0x20, RZ, 0xfc, !PT ;  /* 0x00000020cf047812 */ /* 0x000fe200078efcff */
[----:B------:R-:W2:Y:S01]  /*fc00*/  LDL.64 R242, [R1+0x270] ;  /* 0x0002700001f27983 */ /* 0x000ea20000100a00 */
[----:B------:R-:W-:Y:S02]  /*fc10*/  SEL R3, R0, RZ, !P0 ;  /* 0x000000ff00037207 */ /* 0x000fe40004000000 */
[----:B------:R-:W-:Y:S02]  /*fc20*/  ISETP.GE.AND P5, PT, R2, c[0x0][0x180], PT ;  /* 0x0000600002007a0c */ /* 0x000fe40003fa6270 */
[----:B------:R-:W-:-:S02]  /*fc30*/  SEL R2, R0, RZ, !P6 ;  /* 0x000000ff00027207 */ /* 0x000fc40007000000 */
[----:B------:R-:W-:Y:S02]  /*fc40*/  ISETP.GE.AND P6, PT, R4, c[0x0][0x180], PT ;  /* 0x0000600004007a0c */ /* 0x000fe40003fc6270 */
[----:B------:R-:W-:Y:S02]  /*fc50*/  ISETP.NE.U32.AND P0, PT, R3, RZ, PT ;  /* 0x000000ff0300720c */ /* 0x000fe40003f05070 */
[----:B------:R-:W-:Y:S02]  /*fc60*/  SEL R3, R0, RZ, !P5 ;  /* 0x000000ff00037207 */ /* 0x000fe40006800000 */
[----:B------:R-:W-:Y:S02]  /*fc70*/  ISETP.NE.U32.AND P5, PT, R2, RZ, PT ;  /* 0x000000ff0200720c */ /* 0x000fe40003fa5070 */
[----:B------:R-:W-:-:S04]  /*fc80*/  SEL R2, R0, RZ, !P6 ;  /* 0x000000ff00027207 */ /* 0x000fc80007000000 */
[----:B------:R-:W-:Y:S02]  /*fc90*/  ISETP.NE.U32.AND P6, PT, R2, RZ, PT ;  /* 0x000000ff0200720c */ /* 0x000fe40003fc5070 */
[----:B------:R-:W-:Y:S02]  /*fca0*/  LOP3.LUT R2, R207, 0x24, RZ, 0xfc, !PT ;  /* 0x00000024cf027812 */ /* 0x000fe400078efcff */
[----:B------:R-:W-:Y:S02]  /*fcb0*/  ISETP.NE.U32.AND P2, PT, R3, RZ, PT ;  /* 0x000000ff0300720c */ /* 0x000fe40003f45070 */
[C---:B------:R-:W-:Y:S02]  /*fcc0*/  LOP3.LUT R3, R207.reuse, 0x28, RZ, 0xfc, !PT ;  /* 0x00000028cf037812 */ /* 0x040fe400078efcff */
[----:B------:R-:W-:Y:S02]  /*fcd0*/  ISETP.GE.AND P1, PT, R2, c[0x0][0x180], PT ;  /* 0x0000600002007a0c */ /* 0x000fe40003f26270 */
[----:B------:R-:W-:-:S02]  /*fce0*/  LOP3.LUT R2, R207, 0x2c, RZ, 0xfc, !PT ;  /* 0x0000002ccf027812 */ /* 0x000fc400078efcff */
[----:B------:R-:W-:Y:S02]  /*fcf0*/  ISETP.GE.AND P3, PT, R3, c[0x0][0x180], PT ;  /* 0x0000600003007a0c */ /* 0x000fe40003f66270 */
[----:B------:R-:W-:Y:S02]  /*fd00*/  SEL R3, R0, RZ, !P1 ;  /* 0x000000ff00037207 */ /* 0x000fe40004800000 */
[----:B------:R-:W-:Y:S02]  /*fd10*/  ISETP.GE.AND P1, PT, R2, c[0x0][0x180], PT ;  /* 0x0000600002007a0c */ /* 0x000fe40003f26270 */
[----:B------:R-:W-:Y:S02]  /*fd20*/  SEL R2, R0, RZ, !P3 ;  /* 0x000000ff00027207 */ /* 0x000fe40005800000 */
[----:B------:R-:W-:Y:S01]  /*fd30*/  ISETP.NE.U32.AND P3, PT, R3, RZ, PT ;  /* 0x000000ff0300720c */ /* 0x000fe20003f65070 */
[----:B--2---:R1:W-:Y:S04]  /*fd40*/  LDGSTS.E [R204+0x21400], [R244.64], P0 ;  /* 0x21400000f4cc7fae */ /* 0x0043e8000812184a */
[----:B------:R2:W-:Y:S04]  /*fd50*/  LDGSTS.E [R204+0x21800], [R6.64], P5 ;  /* 0x2180000006cc7fae */ /* 0x0005e8000a92184a */
[----:B------:R2:W-:Y:S04]  /*fd60*/  LDGSTS.E [R204+0x21c00], [R224.64], P2 ;  /* 0x21c00000e0cc7fae */ /* 0x0005e8000912184a */
[----:B-1----:R-:W4:Y:S04]  /*fd70*/  LDL.64 R244, [R1+0x288] ;  /* 0x0002880001f47983 */ /* 0x002f280000100a00 */
[----:B---3--:R1:W-:Y:S04]  /*fd80*/  LDGSTS.E [R204+0x22000], [R250.64], P6 ;  /* 0x22000000facc7fae */ /* 0x0083e8000b12184a */
[----:B--2---:R-:W2:Y:S04]  /*fd90*/  LDL.64 R6, [R1+0x2b8] ;  /* 0x0002b80001067983 */ /* 0x004ea80000100a00 */
[----:B------:R-:W3:Y:S04]  /*fda0*/  LDL.64 R224, [R1+0x2d0] ;  /* 0x0002d00001e07983 */ /* 0x000ee80000100a00 */
[----:B-1----:R-:W2:Y:S04]  /*fdb0*/  LDL.64 R250, [R1+0x2a0] ;  /* 0x0002a00001fa7983 */ /* 0x002ea80000100a00 */
[----:B------:R1:W-:Y:S04]  /*fdc0*/  LDGSTS.E [R204+0x22400], [R234.64], P3 ;  /* 0x22400000eacc7fae */ /* 0x0003e8000992184a */
[----:B-1----:R-:W3:Y:S01]  /*fdd0*/  LDL.64 R234, [R1+0x2e8] ;  /* 0x0002e80001ea7983 */ /* 0x002ee20000100a00 */
[----:B------:R-:W-:-:S02]  /*fde0*/  LOP3.LUT R4, R207, 0x30, RZ, 0xfc, !PT ;  /* 0x00000030cf047812 */ /* 0x000fc400078efcff */
[----:B------:R-:W-:Y:S02]  /*fdf0*/  SEL R3, R0, RZ, !P1 ;  /* 0x000000ff00037207 */ /* 0x000fe40004800000 */
[----:B------:R-:W-:Y:S02]  /*fe00*/  ISETP.GE.AND P4, PT, R4, c[0x0][0x180], PT ;  /* 0x0000600004007a0c */ /* 0x000fe40003f86270 */
[----:B------:R-:W-:Y:S02]  /*fe10*/  ISETP.NE.U32.AND P1, PT, R2, RZ, PT ;  /* 0x000000ff0200720c */ /* 0x000fe40003f25070 */
[----:B------:R-:W-:Y:S02]  /*fe20*/  SEL R2, R0, RZ, !P4 ;  /* 0x000000ff00027207 */ /* 0x000fe40006000000 */
[----:B------:R-:W-:Y:S02]  /*fe30*/  ISETP.NE.U32.AND P0, PT, R3, RZ, PT ;  /* 0x000000ff0300720c */ /* 0x000fe40003f05070 */
[----:B------:R-:W-:-:S02]  /*fe40*/  ISETP.NE.U32.AND P4, PT, R2, RZ, PT ;  /* 0x000000ff0200720c */ /* 0x000fc40003f85070 */
[C---:B------:R-:W-:Y:S02]  /*fe50*/  LOP3.LUT R2, R207.reuse, 0x34, RZ, 0xfc, !PT ;  /* 0x00000034cf027812 */ /* 0x040fe400078efcff */
[C---:B------:R-:W-:Y:S02]  /*fe60*/  LOP3.LUT R3, R207.reuse, 0x38, RZ, 0xfc, !PT ;  /* 0x00000038cf037812 */ /* 0x040fe400078efcff */
[----:B------:R-:W-:Y:S01]  /*fe70*/  ISETP.GE.AND P2, PT, R2, c[0x0][0x180], PT ;  /* 0x0000600002007a0c */ /* 0x000fe20003f46270 */
[----:B------:R1:W-:Y:S01]  /*fe80*/  LDGSTS.E [R204+0x22800], [R238.64], P1 ;  /* 0x22800000eecc7fae */ /* 0x0003e2000892184a */
[----:B------:R-:W-:Y:S02]  /*fe90*/  LOP3.LUT R2, R207, 0x3c, RZ, 0xfc, !PT ;  /* 0x0000003ccf027812 */ /* 0x000fe400078efcff */
[----:B------:R-:W-:Y:S01]  /*fea0*/  ISETP.GE.AND P6, PT, R3, c[0x0][0x180], PT ;  /* 0x0000600003007a0c */ /* 0x000fe20003fc6270 */
[----:B------:R1:W-:Y:S01]  /*feb0*/  LDGSTS.E [R204+0x22c00], [R242.64], P0 ;  /* 0x22c00000f2cc7fae */ /* 0x0003e2000812184a */
[----:B------:R-:W-:-:S02]  /*fec0*/  LOP3.LUT R4, R207, 0x40, RZ, 0xfc, !PT ;  /* 0x00000040cf047812 */ /* 0x000fc400078efcff */
[----:B------:R-:W-:Y:S02]  /*fed0*/  SEL R3, R0, RZ, !P2 ;  /* 0x000000ff00037207 */ /* 0x000fe40005000000 */
[----:B------:R-:W-:Y:S02]  /*fee0*/  ISETP.GE.AND P5, PT, R2, c[0x0][0x180], PT ;  /* 0x0000600002007a0c */ /* 0x000fe40003fa6270 */
[----:B------:R-:W-:Y:S01]  /*fef0*/  SEL R2, R0, RZ, !P6 ;  /* 0x000000ff00027207 */ /* 0x000fe20007000000 */
[----:B-1----:R-:W3:Y:S01]  /*ff00*/  LDL.64 R238, [R1+0x300] ;  /* 0x0003000001ee7983 */ /* 0x002ee20000100a00 */
[----:B------:R-:W-:Y:S02]  /*ff10*/  ISETP.GE.AND P6, PT, R4, c[0x0][0x180], PT ;  /* 0x0000600004007a0c */ /* 0x000fe40003fc6270 */
[----:B------:R-:W-:Y:S01]  /*ff20*/  ISETP.NE.U32.AND P2, PT, R3, RZ, PT ;  /* 0x000000ff0300720c */ /* 0x000fe20003f45070 */
[----:B------:R-:W3:Y:S01]  /*ff30*/  LDL.64 R242, [R1+0x318] ;  /* 0x0003180001f27983 */ /* 0x000ee20000100a00 */
[----:B------:R-:W-:-:S02]  /*ff40*/  SEL R3, R0, RZ, !P5 ;  /* 0x000000ff00037207 */ /* 0x000fc40006800000 */
[----:B------:R-:W-:Y:S02]  /*ff50*/  ISETP.NE.U32.AND P5, PT, R2, RZ, PT ;  /* 0x000000ff0200720c */ /* 0x000fe40003fa5070 */
[----:B------:R-:W-:Y:S02]  /*ff60*/  SEL R2, R0, RZ, !P6 ;  /* 0x000000ff00027207 */ /* 0x000fe40007000000 */
[----:B------:R-:W-:Y:S02]  /*ff70*/  ISETP.NE.U32.AND P3, PT, R3, RZ, PT ;  /* 0x000000ff0300720c */ /* 0x000fe40003f65070 */
[----:B------:R-:W-:Y:S02]  /*ff80*/  ISETP.NE.U32.AND P6, PT, R2, RZ, PT ;  /* 0x000000ff0200720c */ /* 0x000fe40003fc5070 */
[C---:B------:R-:W-:Y:S02]  /*ff90*/  LOP3.LUT R2, R207.reuse, 0x44, RZ, 0xfc, !PT ;  /* 0x00000044cf027812 */ /* 0x040fe400078efcff */
[----:B------:R-:W-:-:S02]  /*ffa0*/  LOP3.LUT R3, R207, 0x48, RZ, 0xfc, !PT ;  /* 0x00000048cf037812 */ /* 0x000fc400078efcff */
[----:B------:R-:W-:Y:S02]  /*ffb0*/  ISETP.GE.AND P0, PT, R2, c[0x0][0x180], PT ;  /* 0x0000600002007a0c */ /* 0x000fe40003f06270 */
[C---:B------:R-:W-:Y:S02]  /*ffc0*/  LOP3.LUT R2, R207.reuse, 0x4c, RZ, 0xfc, !PT ;  /* 0x0000004ccf027812 */ /* 0x040fe400078efcff */
[----:B------:R-:W-:Y:S02]  /*ffd0*/  LOP3.LUT R4, R207, 0x50, RZ, 0xfc, !PT ;  /* 0x00000050cf047812 */ /* 0x000fe400078efcff */
[----:B------:R-:W-:Y:S01]  /*ffe0*/  ISETP.GE.AND P1, PT, R2, c[0x0][0x180], PT ;  /* 0x0000600002007a0c */ /* 0x000fe20003f26270 */
[----:B----4-:R1:W-:Y:S01]  /*fff0*/  LDGSTS.E [R204+0x23000], [R244.64], P4 ;  /* 0x23000000f4cc7fae */ /* 0x0103e2000a12184a */
[----:B------:R-:W-:-:S04]  /*10000*/  ISETP.GE.AND P4, PT, R3, c[0x0][0x180], PT ;  /* 0x0000600003007a0c */ /* 0x000fc80003f86270 */
[----:B------:R-:W-:Y:S02]  /*10010*/  SEL R2, R0, RZ, !P4 ;  /* 0x000000ff00027207 */ /* 0x000fe40006000000 */
[----:B------:R-:W-:Y:S01]  /*10020*/  ISETP.GE.AND P4, PT, R4, c[0x0][0x180], PT ;  /* 0x0000600004007a0c */ /* 0x000fe20003f86270 */
[----:B-1----:R-:W4:Y:S04]  /*10030*/  LDL.64 R244, [R1+0x330] ;  /* 0x0003300001f47983 */ /* 0x002f280000100a00 */
[----:B--2---:R1:W-:Y:S01]  /*10040*/  LDGSTS.E [R204+0x23400], [R250.64], P2 ;  /* 0x23400000facc7fae */ /* 0x0043e2000912184a */
[----:B------:R-:W-:-:S03]  /*10050*/  LOP3.LUT R4, R207, 0x60, RZ, 0xfc, !PT ;  /* 0x00000060cf047812 */ /* 0x000fc600078efcff */
[----:B------:R2:W-:Y:S04]  /*10060*/  LDGSTS.E [R204+0x23800], [R6.64], P5 ;  /* 0x2380000006cc7fae */ /* 0x0005e8000a92184a */
[----:B---3--:R3:W-:Y:S04]  /*10070*/  LDGSTS.E [R204+0x23c00], [R224.64], P3 ;  /* 0x23c00000e0cc7fae */ /* 0x0087e8000992184a */
[----:B-1----:R-:W4:Y:S04]  /*10080*/  LDL.64 R250, [R1+0x348] ;  /* 0x0003480001fa7983 */ /* 0x002f280000100a00 */
[----:B------:R1:W-:Y:S01]  /*10090*/  LDGSTS.E [R204+0x24000], [R234.64], P6 ;  /* 0x24000000eacc7fae */ /* 0x0003e2000b12184a */
[----:B------:R-:W-:-:S03]  /*100a0*/  ISETP.GE.AND P6, PT, R4, c[0x0][0x180], PT ;  /* 0x0000600004007a0c */ /* 0x000fc60003fc6270 */
[----:B---3--:R-:W3:Y:S04]  /*100b0*/  LDL.64 R224, [R1+0x360] ;  /* 0x0003600001e07983 */ /* 0x008ee80000100a00 */
[----:B------:R-:W3:Y:S04]  /*100c0*/  LDL.64 R4, [R1+0x378] ;  /* 0x0003780001047983 */ /* 0x000ee80000100a00 */
[----:B--2---:R-:W2:Y:S04]  /*100d0*/  LDL.64 R6, [R1+0x390] ;  /* 0x0003900001067983 */ /* 0x004ea80000100a00 */
[----:B-1----:R-:W2:Y:S01]  /*100e0*/  LDL.64 R234, [R1+0x3a8] ;  /* 0x0003a80001ea7983 */ /* 0x002ea20000100a00 */
[----:B------:R-:W-:-:S04]  /*100f0*/  SEL R3, R0, RZ, !P0 ;  /* 0x000000ff00037207 */ /* 0x000fc80004000000 */
[----:B------:R-:W-:Y:S02]  /*10100*/  ISETP.NE.U32.AND P0, PT, R3, RZ, PT ;  /* 0x000000ff0300720c */ /* 0x000fe40003f05070 */
[----:B------:R-:W-:Y:S02]  /*10110*/  SEL R3, R0, RZ, !P1 ;  /* 0x000000ff00037207 */ /* 0x000fe40004800000 */
[----:B------:R-:W-:Y:S02]  /*10120*/  ISETP.NE.U32.AND P1, PT, R2, RZ, PT ;  /* 0x000000ff0200720c */ /* 0x000fe40003f25070 */
[----:B------:R-:W-:Y:S02]  /*10130*/  SEL R2, R0, RZ, !P4 ;  /* 0x000000ff00027207 */ /* 0x000fe40006000000 */
[----:B------:R-:W-:Y:S02]  /*10140*/  ISETP.NE.U32.AND P2, PT, R3, RZ, PT ;  /* 0x000000ff0300720c */ /* 0x000fe40003f45070 */
[----:B------:R-:W-:-:S02]  /*10150*/  ISETP.NE.U32.AND P4, PT, R2, RZ, PT ;  /* 0x000000ff0200720c */ /* 0x000fc40003f85070 */
[C---:B------:R-:W-:Y:S01]  /*10160*/  LOP3.LUT R2, R207.reuse, 0x54, RZ, 0xfc, !PT ;  /* 0x00000054cf027812 */ /* 0x040fe200078efcff */
[----:B------:R1:W-:Y:S01]  /*10170*/  LDGSTS.E [R204+0x24400], [R238.64], P0 ;  /* 0x24400000eecc7fae */ /* 0x0003e2000812184a */
[C---:B------:R-:W-:Y:S02]  /*10180*/  LOP3.LUT R3, R207.reuse, 0x58, RZ, 0xfc, !PT ;  /* 0x00000058cf037812 */ /* 0x040fe400078efcff */
[----:B------:R-:W-:Y:S01]  /*10190*/  ISETP.GE.AND P3, PT, R2, c[0x0][0x180], PT ;  /* 0x0000600002007a0c */ /* 0x000fe20003f66270 */
[----:B------:R1:W-:Y:S01]  /*101a0*/  LDGSTS.E [R204+0x24800], [R242.64], P1 ;  /* 0x24800000f2cc7fae */ /* 0x0003e2000892184a */
[----:B------:R-:W-:Y:S02]  /*101b0*/  LOP3.LUT R2, R207, 0x5c, RZ, 0xfc, !PT ;  /* 0x0000005ccf027812 */ /* 0x000fe400078efcff */
[----:B------:R-:W-:Y:S01]  /*101c0*/  ISETP.GE.AND P5, PT, R3, c[0x0][0x180], PT ;  /* 0x0000600003007a0c */ /* 0x000fe20003fa6270 */
[----:B-1----:R-:W2:Y:S01]  /*101d0*/  LDL.64 R238, [R1+0x3c0] ;  /* 0x0003c00001ee7983 */ /* 0x002ea20000100a00 */
[----:B------:R-:W-:-:S02]  /*101e0*/  SEL R3, R0, RZ, !P3 ;  /* 0x000000ff00037207 */ /* 0x000fc40005800000 */
[----:B------:R-:W-:Y:S01]  /*101f0*/  ISETP.GE.AND P3, PT, R2, c[0x0][0x180], PT ;  /* 0x0000600002007a0c */ /* 0x000fe20003f66270 */
[----:B------:R-:W2:Y:S01]  /*10200*/  LDL.64 R242, [R1+0x3d8] ;  /* 0x0003d80001f27983 */ /* 0x000ea20000100a00 */
[C---:B------:R-:W-:Y:S02]  /*10210*/  SEL R2, R0.reuse, RZ, !P5 ;  /* 0x000000ff00027207 */ /* 0x040fe40006800000 */
[----:B------:R-:W-:Y:S02]  /*10220*/  ISETP.NE.U32.AND P5, PT, R3, RZ, PT ;  /* 0x000000ff0300720c */ /* 0x000fe40003fa5070 */
[----:B------:R-:W-:Y:S02]  /*10230*/  SEL R3, R0, RZ, !P3 ;  /* 0x000000ff00037207 */ /* 0x000fe40005800000 */
[----:B------:R-:W-:Y:S02]  /*10240*/  ISETP.NE.U32.AND P3, PT, R2, RZ, PT ;  /* 0x000000ff0200720c */ /* 0x000fe40003f65070 */
[----:B------:R-:W-:-:S02]  /*10250*/  SEL R2, R0, RZ, !P6 ;  /* 0x000000ff00027207 */ /* 0x000fc40007000000 */
[----:B------:R-:W-:Y:S02]  /*10260*/  ISETP.NE.U32.AND P0, PT, R3, RZ, PT ;  /* 0x000000ff0300720c */ /* 0x000fe40003f05070 */
[----:B------:R-:W-:Y:S01]  /*10270*/  ISETP.NE.U32.AND P6, PT, R2, RZ, PT ;  /* 0x000000ff0200720c */ /* 0x000fe20003fc5070 */
[----:B----4-:R1:W-:Y:S04]  /*10280*/  LDGSTS.E [R204+0x24c00], [R244.64], P2 ;  /* 0x24c00000f4cc7fae */ /* 0x0103e8000912184a */
[----:B-1----:R-:W4:Y:S04]  /*10290*/  LDL.64 R244, [R1+0x3f0] ;  /* 0x0003f00001f47983 */ /* 0x002f280000100a00 */
[----:B------:R1:W-:Y:S04]  /*102a0*/  LDGSTS.E [R204+0x25000], [R250.64], P4 ;  /* 0x25000000facc7fae */ /* 0x0003e8000a12184a */
[----:B---3--:R3:W-:Y:S04]  /*102b0*/  LDGSTS.E [R204+0x25400], [R224.64], P5 ;  /* 0x25400000e0cc7fae */ /* 0x0087e8000a92184a */
[----:B-1----:R-:W4:Y:S04]  /*102c0*/  LDL.64 R250, [R1+0x418] ;  /* 0x0004180001fa7983 */ /* 0x002f280000100a00 */
[----:B------:R1:W-:Y:S04]  /*102d0*/  LDGSTS.E [R204+0x25800], [R4.64], P3 ;  /* 0x2580000004cc7fae */ /* 0x0003e8000992184a */
[----:B--2---:R2:W-:Y:S04]  /*102e0*/  LDGSTS.E [R204+0x25c00], [R6.64], P0 ;  /* 0x25c0000006cc7fae */ /* 0x0045e8000812184a */
[----:B---3--:R-:W3:Y:S04]  /*102f0*/  LDL.LU.64 R224, [R1+0xdf8] ;  /* 0x000df80001e07983 */ /* 0x008ee80000300a00 */
[----:B------:R1:W-:Y:S01]  /*10300*/  LDGSTS.E [R204+0x26000], [R234.64], P6 ;  /* 0x26000000eacc7fae */ /* 0x0003e2000b12184a */
[----:B------:R-:W-:-:S02]  /*10310*/  LOP3.LUT R2, R207, 0x64, RZ, 0xfc, !PT ;  /* 0x00000064cf027812 */ /* 0x000fc400078efcff */
[----:B------:R-:W-:Y:S01]  /*10320*/  LOP3.LUT R3, R207, 0x68, RZ, 0xfc, !PT ;  /* 0x00000068cf037812 */ /* 0x000fe200078efcff */
[----:B--2---:R-:W2:Y:S04]  /*10330*/  LDL.64 R6, [R1+0x1e8] ;  /* 0x0001e80001067983 */ /* 0x004ea80000100a00 */
[----:B-1----:R-:W2:Y:S01]  /*10340*/  LDL.64 R234, [R1+0x410] ;  /* 0x0004100001ea7983 */ /* 0x002ea20000100a00 */
[----:B------:R-:W-:Y:S02]  /*10350*/  ISETP.GE.AND P1, PT, R2, c[0x0][0x180], PT ;  /* 0x0000600002007a0c */ /* 0x000fe40003f26270 */
[----:B------:R-:W-:Y:S02]  /*10360*/  ISETP.GE.AND P4, PT, R3, c[0x0][0x180], PT ;  /* 0x0000600003007a0c */ /* 0x000fe40003f86270 */
[----:B------:R-:W-:-:S04]  /*10370*/  SEL R3, R0, RZ, !P1 ;  /* 0x000000ff00037207 */ /* 0x000fc80004800000 */
[----:B------:R-:W-:Y:S02]  /*10380*/  ISETP.NE.U32.AND P1, PT, R3, RZ, PT ;  /* 0x000000ff0300720c */ /* 0x000fe40003f25070 */
[C---:B------:R-:W-:Y:S02]  /*10390*/  LOP3.LUT R2, R207.reuse, 0x6c, RZ, 0xfc, !PT ;  /* 0x0000006ccf027812 */ /* 0x040fe400078efcff */
[----:B------:R-:W-:Y:S02]  /*103a0*/  LOP3.LUT R10, R207, 0x70, RZ, 0xfc, !PT ;  /* 0x00000070cf0a7812 */ /* 0x000fe400078efcff */
[----:B------:R-:W-:Y:S02]  /*103b0*/  ISETP.GE.AND P2, PT, R2, c[0x0][0x180], PT ;  /* 0x0000600002007a0c */ /* 0x000fe40003f46270 */
[----:B------:R-:W-:Y:S02]  /*103c0*/  SEL R2, R0, RZ, !P4 ;  /* 0x000000ff00027207 */ /* 0x000fe40006000000 */
[----:B------:R-:W-:-:S02]  /*103d0*/  ISETP.GE.AND P4, PT, R10, c[0x0][0x180], PT ;  /* 0x000060000a007a0c */ /* 0x000fc40003f86270 */
[----:B------:R-:W-:Y:S01]  /*103e0*/  SEL R3, R0, RZ, !P2 ;  /* 0x000000ff00037207 */ /* 0x000fe20005000000 */
[----:B------:R1:W-:Y:S01]  /*103f0*/  LDGSTS.E [R204+0x26400], [R238.64], P1 ;  /* 0x26400000eecc7fae */ /* 0x0003e2000892184a */
[----:B------:R-:W-:Y:S02]  /*10400*/  ISETP.NE.U32.AND P2, PT, R2, RZ, PT ;  /* 0x000000ff0200720c */ /* 0x000fe40003f45070 */
[----:B------:R-:W-:Y:S02]  /*10410*/  SEL R2, R0, RZ, !P4 ;  /* 0x000000ff00027207 */ /* 0x000fe40006000000 */
[----:B------:R-:W-:Y:S02]  /*10420*/  ISETP.NE.U32.AND P4, PT, R3, RZ, PT ;  /* 0x000000ff0300720c */ /* 0x000fe40003f85070 */
[----:B------:R-:W-:Y:S01]  /*10430*/  ISETP.NE.U32.AND P5, PT, R2, RZ, PT ;  /* 0x000000ff0200720c */ /* 0x000fe20003fa5070 */
[----:B-1----:R-:W3:Y:S01]  /*10440*/  LDL.64 R238, [R1+0x158] ;  /* 0x0001580001ee7983 */ /* 0x002ee20000100a00 */
[----:B------:R-:W-:-:S02]  /*10450*/  LOP3.LUT R2, R207, 0x74, RZ, 0xfc, !PT ;  /* 0x00000074cf027812 */ /* 0x000fc400078efcff */
[----:B------:R-:W-:-:S03]  /*10460*/  LOP3.LUT R3, R207, 0x78, RZ, 0xfc, !PT ;  /* 0x00000078cf037812 */ /* 0x000fc600078efcff */
[----:B------:R1:W-:Y:S01]  /*10470*/  LDGSTS.E [R204+0x26800], [R242.64], P2 ;  /* 0x26800000f2cc7fae */ /* 0x0003e2000912184a */
[----:B------:R-:W-:Y:S02]  /*10480*/  ISETP.GE.AND P0, PT, R2, c[0x0][0x180], PT ;  /* 0x0000600002007a0c */ /* 0x000fe40003f06270 */
[----:B------:R-:W-:Y:S02]  /*10490*/  LOP3.LUT R2, R207, 0x7c, RZ, 0xfc, !PT ;  /* 0x0000007ccf027812 */ /* 0x000fe400078efcff */
[----:B------:R-:W-:Y:S02]  /*104a0*/  ISETP.GE.AND P6, PT, R3, c[0x0][0x180], PT ;  /* 0x0000600003007a0c */ /* 0x000fe40003fc6270 */
[----:B------:R-:W-:Y:S02]  /*104b0*/  SEL R3, R0, RZ, !P0 ;  /* 0x000000ff00037207 */ /* 0x000fe40004000000 */
[----:B------:R-:W-:Y:S02]  /*104c0*/  ISETP.GE.AND P3, PT, R2, c[0x0][0x180], PT ;  /* 0x0000600002007a0c */ /* 0x000fe40003f66270 */
[----:B------:R-:W-:Y:S01]  /*104d0*/  SEL R2, R0, RZ, !P6 ;  /* 0x000000ff00027207 */ /* 0x000fe20007000000 */
[----:B-1----:R-:W3:Y:S01]  /*104e0*/  LDL.64 R242, [R1+0x178] ;  /* 0x0001780001f27983 */ /* 0x002ee20000100a00 */
[----:B------:R-:W-:-:S02]  /*104f0*/  ISETP.NE.U32.AND P0, PT, R3, RZ, PT ;  /* 0x000000ff0300720c */ /* 0x000fc40003f05070 */
[----:B------:R-:W-:Y:S02]  /*10500*/  SEL R3, R0, RZ, !P3 ;  /* 0x000000ff00037207 */ /* 0x000fe40005800000 */
[----:B------:R-:W-:Y:S01]  /*10510*/  ISETP.NE.U32.AND P3, PT, R2, RZ, PT ;  /* 0x000000ff0200720c */ /* 0x000fe20003f65070 */
[----:B----4-:R1:W-:Y:S04]  /*10520*/  LDGSTS.E [R204+0x26c00], [R244.64], P4 ;  /* 0x26c00000f4cc7fae */ /* 0x0103e8000a12184a */
[----:B-1----:R-:W4:Y:S04]  /*10530*/  LDL.64 R244, [R1+0x198] ;  /* 0x0001980001f47983 */ /* 0x002f280000100a00 */
[----:B------:R1:W-:Y:S04]  /*10540*/  LDGSTS.E [R204+0x27000], [R250.64], P5 ;  /* 0x27000000facc7fae */ /* 0x0003e8000a92184a */
[----:B-1----:R-:W4:Y:S04]  /*10550*/  LDL.64 R250, [R1+0x1b8] ;  /* 0x0001b80001fa7983 */ /* 0x002f280000100a00 */
[----:B--2---:R1:W-:Y:S04]  /*10560*/  LDGSTS.E [R204+0x27400], [R234.64], P0 ;  /* 0x27400000eacc7fae */ /* 0x0043e8000812184a */
[----:B------:R2:W-:Y:S04]  /*10570*/  LDGSTS.E [R204+0x27800], [R232.64], P3 ;  /* 0x27800000e8cc7fae */ /* 0x0005e8000992184a */
[----:B-1----:R-:W4:Y:S04]  /*10580*/  LDL.64 R234, [R1+0x200] ;  /* 0x0002000001ea7983 */ /* 0x002f280000100a00 */
[----:B--2---:R-:W2:Y:S01]  /*10590*/  LDL.64 R232, [R1+0x1d0] ;  /* 0x0001d00001e87983 */ /* 0x004ea20000100a00 */
[----:B------:R-:W-:-:S04]  /*105a0*/  LOP3.LUT R4, R207, 0x2, RZ, 0xfc, !PT ;  /* 0x00000002cf047812 */ /* 0x000fc800078efcff */
[----:B------:R-:W-:-:S04]  /*105b0*/  ISETP.GE.AND P6, PT, R4, c[0x0][0x180], PT ;  /* 0x0000600004007a0c */ /* 0x000fc80003fc6270 */
[----:B------:R-:W-:Y:S02]  /*105c0*/  SEL R2, R0, RZ, !P6 ;  /* 0x000000ff00027207 */ /* 0x000fe40007000000 */
[----:B------:R-:W-:Y:S02]  /*105d0*/  ISETP.NE.U32.AND P1, PT, R3, RZ, PT ;  /* 0x000000ff0300720c */ /* 0x000fe40003f25070 */
[----:B------:R-:W-:Y:S02]  /*105e0*/  ISETP.NE.U32.AND P6, PT, R2, RZ, PT ;  /* 0x000000ff0200720c */ /* 0x000fe40003fc5070 */
[C---:B------:R-:W-:Y:S02]  /*105f0*/  LOP3.LUT R2, R207.reuse, 0x6, RZ, 0xfc, !PT ;  /* 0x00000006cf027812 */ /* 0x040fe400078efcff */
[----:B------:R-:W-:Y:S02]  /*10600*/  LOP3.LUT R3, R207, 0xa, RZ, 0xfc, !PT ;  /* 0x0000000acf037812 */ /* 0x000fe400078efcff */
[----:B------:R-:W-:-:S02]  /*10610*/  ISETP.GE.AND P2, PT, R2, c[0x0][0x180], PT ;  /* 0x0000600002007a0c */ /* 0x000fc40003f46270 */
[----:B------:R-:W-:Y:S02]  /*10620*/  LOP3.LUT R2, R207, 0xe, RZ, 0xfc, !PT ;  /* 0x0000000ecf027812 */ /* 0x000fe400078efcff */
[----:B------:R-:W-:Y:S01]  /*10630*/  LOP3.LUT R5, R204, 0x40, RZ, 0x3c, !PT ;  /* 0x00000040cc057812 */ /* 0x000fe200078e3cff */
[----:B------:R1:W-:Y:S01]  /*10640*/  LDGSTS.E [R204+0x27c00], [R8.64], P1 ;  /* 0x27c0000008cc7fae */ /* 0x0003e2000892184a */
[----:B------:R-:W-:Y:S02]  /*10650*/  ISETP.GE.AND P4, PT, R3, c[0x0][0x180], PT ;  /* 0x0000600003007a0c */ /* 0x000fe40003f86270 */
[----:B------:R-:W-:Y:S01]  /*10660*/  LOP3.LUT R4, R207, 0x12, RZ, 0xfc, !PT ;  /* 0x00000012cf047812 */ /* 0x000fe200078efcff */
[----:B------:R2:W-:Y:S01]  /*10670*/  STL [R1+0xd80], R204 ;  /* 0x000d80cc01007387 */ /* 0x0005e20000100800 */
[----:B------:R-:W-:Y:S02]  /*10680*/  SEL R3, R0, RZ, !P2 ;  /* 0x000000ff00037207 */ /* 0x000fe40005000000 */
[----:B------:R-:W-:Y:S01]  /*10690*/  ISETP.GE.AND P2, PT, R2, c[0x0][0x180], PT ;  /* 0x0000600002007a0c */ /* 0x000fe20003f46270 */
[----:B---3--:R3:W-:Y:S01]  /*106a0*/  LDGSTS.E [R5+0x20200], [R238.64], P6 ;  /* 0x20200000ee057fae */ /* 0x0087e2000b12184a */
[----:B------:R-:W-:-:S02]  /*106b0*/  SEL R2, R0, RZ, !P4 ;  /* 0x000000ff00027207 */ /* 0x000fc40006000000 */
[----:B------:R-:W-:Y:S01]  /*106c0*/  ISETP.GE.AND P5, PT, R4, c[0x0][0x180], PT ;  /* 0x0000600004007a0c */ /* 0x000fe20003fa6270 */
[----:B-1----:R-:W2:Y:S01]  /*106d0*/  LDL.64 R8, [R1+0x248] ;  /* 0x0002480001087983 */ /* 0x002ea20000100a00 */
[----:B------:R-:W-:Y:S02]  /*106e0*/  ISETP.NE.U32.AND P4, PT, R3, RZ, PT ;  /* 0x000000ff0300720c */ /* 0x000fe40003f85070 */
[----:B------:R-:W-:Y:S01]  /*106f0*/  SEL R3, R0, RZ, !P2 ;  /* 0x000000ff00037207 */ /* 0x000fe20005000000 */
[----:B---3--:R-:W3:Y:S01]  /*10700*/  LDL.64 R238, [R1+0x218] ;  /* 0x0002180001ee7983 */ /* 0x008ee20000100a00 */
[----:B------:R-:W-:Y:S02]  /*10710*/  ISETP.NE.U32.AND P2, PT, R2, RZ, PT ;  /* 0x000000ff0200720c */ /* 0x000fe40003f45070 */
[----:B------:R-:W-:Y:S02]  /*10720*/  SEL R2, R0, RZ, !P5 ;  /* 0x000000ff00027207 */ /* 0x000fe40006800000 */
[----:B------:R-:W-:-:S05]  /*10730*/  ISETP.NE.U32.AND P5, PT, R3, RZ, PT ;  /* 0x000000ff0300720c */ /* 0x000fca0003fa5070 */
[----:B------:R1:W-:Y:S01]  /*10740*/  LDGSTS.E [R5+0x20600], [R242.64], P4 ;  /* 0x20600000f2057fae */ /* 0x0003e2000a12184a */
[C---:B------:R-:W-:Y:S02]  /*10750*/  LOP3.LUT R4, R207.reuse, 0x16, RZ, 0xfc, !PT ;  /* 0x00000016cf047812 */ /* 0x040fe400078efcff */
[C---:B------:R-:W-:Y:S02]  /*10760*/  LOP3.LUT R3, R207.reuse, 0x1a, RZ, 0xfc, !PT ;  /* 0x0000001acf037812 */ /* 0x040fe400078efcff */
[----:B------:R-:W-:Y:S02]  /*10770*/  ISETP.NE.U32.AND P0, PT, R2, RZ, PT ;  /* 0x000000ff0200720c */ /* 0x000fe40003f05070 */
[----:B------:R-:W-:Y:S02]  /*10780*/  ISETP.GE.AND P3, PT, R4, c[0x0][0x180], PT ;  /* 0x0000600004007a0c */ /* 0x000fe40003f66270 */
[----:B------:R-:W-:Y:S02]  /*10790*/  LOP3.LUT R2, R207, 0x1e, RZ, 0xfc, !PT ;  /* 0x0000001ecf027812 */ /* 0x000fe400078efcff */
[----:B------:R-:W-:Y:S01]  /*107a0*/  ISETP.GE.AND P1, PT, R3, c[0x0][0x180], PT ;  /* 0x0000600003007a0c */ /* 0x000fe20003f26270 */
[----:B-1----:R-:W3:Y:S01]  /*107b0*/  LDL.64 R242, [R1+0x230] ;  /* 0x0002300001f27983 */ /* 0x002ee20000100a00 */
[----:B------:R-:W-:-:S02]  /*107c0*/  SEL R3, R0, RZ, !P3 ;  /* 0x000000ff00037207 */ /* 0x000fc40005800000 */
[----:B------:R-:W-:Y:S02]  /*107d0*/  ISETP.GE.AND P3, PT, R2, c[0x0][0x180], PT ;  /* 0x0000600002007a0c */ /* 0x000fe40003f66270 */
[C---:B------:R-:W-:Y:S02]  /*107e0*/  SEL R2, R0.reuse, RZ, !P1 ;  /* 0x000000ff00027207 */ /* 0x040fe40004800000 */
[----:B------:R-:W-:Y:S02]  /*107f0*/  ISETP.NE.U32.AND P1, PT, R3, RZ, PT ;  /* 0x000000ff0300720c */ /* 0x000fe40003f25070 */
        /* <DEDUP_REMOVED lines=8> */
[----:B------:R2:W-:Y:S04]  /*10880*/  LDGSTS.E [R5+0x21a00], [R234.64], P3 ;  /* 0x21a00000ea057fae */ /* 0x0005e8000992184a */
[----:B-1----:R-:W4:Y:S01]  /*10890*/  LDL.LU.64 R232, [R1+0xdf0] ;  /* 0x000df00001e87983 */ /* 0x002f220000300a00 */
[----:B------:R-:W-:-:S02]  /*108a0*/  LOP3.LUT R2, R207, 0x22, RZ, 0xfc, !PT ;  /* 0x00000022cf027812 */ /* 0x000fc400078efcff */
[----:B------:R-:W-:Y:S01]  /*108b0*/  ISETP.NE.U32.AND P6, PT, R3, RZ, PT ;  /* 0x000000ff0300720c */ /* 0x000fe20003fc5070 */
[----:B--2---:R-:W2:Y:S04]  /*108c0*/  LDL.64 R6, [R1+0x2f0] ;  /* 0x0002f00001067983 */ /* 0x004ea80000100a00 */
[----:B------:R-:W2:Y:S01]  /*108d0*/  LDL.64 R234, [R1+0x290] ;  /* 0x0002900001ea7983 */ /* 0x000ea20000100a00 */
[C---:B------:R-:W-:Y:S02]  /*108e0*/  LOP3.LUT R3, R207.reuse, 0x26, RZ, 0xfc, !PT ;  /* 0x00000026cf037812 */ /* 0x040fe400078efcff */
[----:B------:R-:W-:Y:S02]  /*108f0*/  ISETP.GE.AND P2, PT, R2, c[0x0][0x180], PT ;  /* 0x0000600002007a0c */ /* 0x000fe40003f46270 */
[----:B------:R-:W-:-:S02]  /*10900*/  LOP3.LUT R2, R207, 0x2a, RZ, 0xfc, !PT ;  /* 0x0000002acf027812 */ /* 0x000fc400078efcff */
[----:B------:R-:W-:Y:S02]  /*10910*/  ISETP.GE.AND P4, PT, R3, c[0x0][0x180], PT ;  /* 0x0000600003007a0c */ /* 0x000fe40003f86270 */
[----:B------:R-:W-:Y:S02]  /*10920*/  LOP3.LUT R4, R207, 0x2e, RZ, 0xfc, !PT ;  /* 0x0000002ecf047812 */ /* 0x000fe400078efcff */
[----:B------:R-:W-:Y:S02]  /*10930*/  SEL R3, R0, RZ, !P2 ;  /* 0x000000ff00037207 */ /* 0x000fe40005000000 */
[----:B------:R-:W-:Y:S02]  /*10940*/  ISETP.GE.AND P2, PT, R2, c[0x0][0x180], PT ;  /* 0x0000600002007a0c */ /* 0x000fe40003f46270 */
[----:B------:R-:W-:Y:S02]  /*10950*/  SEL R2, R0, RZ, !P4 ;  /* 0x000000ff00027207 */ /* 0x000fe40006000000 */
[----:B------:R-:W-:-:S02]  /*10960*/  ISETP.GE.AND P5, PT, R4, c[0x0][0x180], PT ;  /* 0x0000600004007a0c */ /* 0x000fc40003fa6270 */
[----:B------:R-:W-:Y:S02]  /*10970*/  ISETP.NE.U32.AND P4, PT, R3, RZ, PT ;  /* 0x000000ff0300720c */ /* 0x000fe40003f85070 */
[----:B------:R-:W-:Y:S02]  /*10980*/  SEL R3, R0, RZ, !P2 ;  /* 0x000000ff00037207 */ /* 0x000fe40005000000 */
[----:B------:R-:W-:Y:S01]  /*10990*/  ISETP.NE.U32.AND P2, PT, R2, RZ, PT ;  /* 0x000000ff0200720c */ /* 0x000fe20003f45070 */
[----:B---3--:R1:W-:Y:S01]  /*109a0*/  LDGSTS.E [R5+0x21e00], [R238.64], P6 ;  /* 0x21e00000ee057fae */ /* 0x0083e2000b12184a */
[----:B------:R-:W-:Y:S02]  /*109b0*/  SEL R2, R0, RZ, !P5 ;  /* 0x000000ff00027207 */ /* 0x000fe40006800000 */
[----:B------:R-:W-:Y:S02]  /*109c0*/  ISETP.NE.U32.AND P0, PT, R3, RZ, PT ;  /* 0x000000ff0300720c */ /* 0x000fe40003f05070 */
[----:B------:R-:W-:-:S02]  /*109d0*/  ISETP.NE.U32.AND P5, PT, R2, RZ, PT ;  /* 0x000000ff0200720c */ /* 0x000fc40003fa5070 */
[C---:B------:R-:W-:Y:S02]  /*109e0*/  LOP3.LUT R2, R207.reuse, 0x32, RZ, 0xfc, !PT ;  /* 0x00000032cf027812 */ /* 0x040fe400078efcff */
[C---:B------:R-:W-:Y:S02]  /*109f0*/  LOP3.LUT R3, R207.reuse, 0x36, RZ, 0xfc, !PT ;  /* 0x00000036cf037812 */ /* 0x040fe400078efcff */
[----:B------:R-:W-:Y:S01]  /*10a00*/  ISETP.GE.AND P1, PT, R2, c[0x0][0x180], PT ;  /* 0x0000600002007a0c */ /* 0x000fe20003f26270 */
[----:B-1----:R-:W3:Y:S01]  /*10a10*/  LDL.64 R238, [R1+0x2a8] ;  /* 0x0002a80001ee7983 */ /* 0x002ee20000100a00 */
[----:B------:R-:W-:Y:S02]  /*10a20*/  LOP3.LUT R2, R207, 0x3a, RZ, 0xfc, !PT ;  /* 0x0000003acf027812 */ /* 0x000fe400078efcff */
[----:B------:R-:W-:Y:S02]  /*10a30*/  ISETP.GE.AND P6, PT, R3, c[0x0][0x180], PT ;  /* 0x0000600003007a0c */ /* 0x000fe40003fc6270 */
[----:B------:R-:W-:Y:S01]  /*10a40*/  LOP3.LUT R4, R207, 0x3e, RZ, 0xfc, !PT ;  /* 0x0000003ecf047812 */ /* 0x000fe200078efcff */
[----:B------:R1:W-:Y:S01]  /*10a50*/  LDGSTS.E [R5+0x22200], [R242.64], P4 ;  /* 0x22200000f2057fae */ /* 0x0003e2000a12184a */
[----:B------:R-:W-:-:S02]  /*10a60*/  SEL R3, R0, RZ, !P1 ;  /* 0x000000ff00037207 */ /* 0x000fc40004800000 */
[----:B------:R-:W-:Y:S01]  /*10a70*/  ISETP.GE.AND P3, PT, R2, c[0x0][0x180], PT ;  /* 0x0000600002007a0c */ /* 0x000fe20003f66270 */
[----:B------:R1:W-:Y:S01]  /*10a80*/  LDGSTS.E [R5+0x22600], [R8.64], P2 ;  /* 0x2260000008057fae */ /* 0x0003e2000912184a */
[----:B------:R-:W-:Y:S02]  /*10a90*/  SEL R2, R0, RZ, !P6 ;  /* 0x000000ff00027207 */ /* 0x000fe40007000000 */
[----:B------:R-:W-:Y:S02]  /*10aa0*/  ISETP.GE.AND P6, PT, R4, c[0x0][0x180], PT ;  /* 0x0000600004007a0c */ /* 0x000fe40003fc6270 */
[----:B------:R-:W-:Y:S02]  /*10ab0*/  ISETP.NE.U32.AND P1, PT, R3, RZ, PT ;  /* 0x000000ff0300720c */ /* 0x000fe40003f25070 */
[----:B------:R-:W-:Y:S01]  /*10ac0*/  SEL R3, R0, RZ, !P3 ;  /* 0x000000ff00037207 */ /* 0x000fe20005800000 */
[----:B-1----:R-:W3:Y:S01]  /*10ad0*/  LDL.64 R242, [R1+0x2d8] ;  /* 0x0002d80001f27983 */ /* 0x002ee20000100a00 */
[----:B------:R-:W-:-:S02]  /*10ae0*/  ISETP.NE.U32.AND P3, PT, R2, RZ, PT ;  /* 0x000000ff0200720c */ /* 0x000fc40003f65070 */
[----:B------:R-:W-:Y:S01]  /*10af0*/  SEL R2, R0, RZ, !P6 ;  /* 0x000000ff00027207 */ /* 0x000fe20007000000 */
[----:B------:R-:W3:Y:S01]  /*10b00*/  LDL.64 R8, [R1+0x308] ;  /* 0x0003080001087983 */ /* 0x000ee20000100a00 */
[----:B------:R-:W-:Y:S02]  /*10b10*/  ISETP.NE.U32.AND P4, PT, R3, RZ, PT ;  /* 0x000000ff0300720c */ /* 0x000fe40003f85070 */
[----:B------:R-:W-:Y:S02]  /*10b20*/  ISETP.NE.U32.AND P6, PT, R2, RZ, PT ;  /* 0x000000ff0200720c */ /* 0x000fe40003fc5070 */
[C---:B------:R-:W-:Y:S02]  /*10b30*/  LOP3.LUT R2, R207.reuse, 0x42, RZ, 0xfc, !PT ;  /* 0x00000042cf027812 */ /* 0x040fe400078efcff */
[C---:B------:R-:W-:Y:S02]  /*10b40*/  LOP3.LUT R3, R207.reuse, 0x46, RZ, 0xfc, !PT ;  /* 0x00000046cf037812 */ /* 0x040fe400078efcff */
[----:B------:R-:W-:Y:S01]  /*10b50*/  LOP3.LUT R4, R207, 0x4e, RZ, 0xfc, !PT ;  /* 0x0000004ecf047812 */ /* 0x000fe200078efcff */
[----:B----4-:R1:W-:Y:S01]  /*10b60*/  LDGSTS.E [R5+0x22a00], [R244.64], P0 ;  /* 0x22a00000f4057fae */ /* 0x0103e2000812184a */
[----:B------:R-:W-:-:S02]  /*10b70*/  ISETP.GE.AND P0, PT, R2, c[0x0][0x180], PT ;  /* 0x0000600002007a0c */ /* 0x000fc40003f06270 */
[----:B------:R-:W-:-:S04]  /*10b80*/  LOP3.LUT R2, R207, 0x4a, RZ, 0xfc, !PT ;  /* 0x0000004acf027812 */ /* 0x000fc800078efcff */
[----:B------:R-:W-:Y:S01]  /*10b90*/  ISETP.GE.AND P2, PT, R2, c[0x0][0x180], PT ;  /* 0x0000600002007a0c */ /* 0x000fe20003f46270 */
[----:B-1----:R-:W4:Y:S04]  /*10ba0*/  LDL.64 R244, [R1+0x320] ;  /* 0x0003200001f47983 */ /* 0x002f280000100a00 */
[----:B------:R1:W-:Y:S01]  /*10bb0*/  LDGSTS.E [R5+0x22e00], [R250.64], P5 ;  /* 0x22e00000fa057fae */ /* 0x0003e2000a92184a */
[----:B------:R-:W-:Y:S02]  /*10bc0*/  ISETP.GE.AND P5, PT, R3, c[0x0][0x180], PT ;  /* 0x0000600003007a0c */ /* 0x000fe40003fa6270 */
[C---:B------:R-:W-:Y:S02]  /*10bd0*/  SEL R3, R0.reuse, RZ, !P0 ;  /* 0x000000ff00037207 */ /* 0x040fe40004000000 */
[----:B------:R-:W-:-:S02]  /*10be0*/  SEL R2, R0, RZ, !P5 ;  /* 0x000000ff00027207 */ /* 0x000fc40006800000 */
[----:B------:R-:W-:Y:S02]  /*10bf0*/  ISETP.GE.AND P5, PT, R4, c[0x0][0x180], PT ;  /* 0x0000600004007a0c */ /* 0x000fe40003fa6270 */
[----:B------:R-:W-:Y:S02]  /*10c00*/  ISETP.NE.U32.AND P0, PT, R3, RZ, PT ;  /* 0x000000ff0300720c */ /* 0x000fe40003f05070 */
[----:B------:R-:W-:Y:S01]  /*10c10*/  SEL R3, R0, RZ, !P2 ;  /* 0x000000ff00037207 */ /* 0x000fe20005000000 */
[----:B-1----:R-:W4:Y:S01]  /*10c20*/  LDL.64 R250, [R1+0x338] ;  /* 0x0003380001fa7983 */ /* 0x002f220000100a00 */
[----:B------:R-:W-:Y:S02]  /*10c30*/  ISETP.NE.U32.AND P2, PT, R2, RZ, PT ;  /* 0x000000ff0200720c */ /* 0x000fe40003f45070 */
[----:B------:R-:W-:-:S04]  /*10c40*/  SEL R2, R0, RZ, !P5 ;  /* 0x000000ff00027207 */ /* 0x000fc80006800000 */
[----:B------:R-:W-:Y:S01]  /*10c50*/  ISETP.NE.U32.AND P5, PT, R2, RZ, PT ;  /* 0x000000ff0200720c */ /* 0x000fe20003fa5070 */
[----:B--2---:R1:W-:Y:S01]  /*10c60*/  LDGSTS.E [R5+0x23200], [R234.64], P1 ;  /* 0x23200000ea057fae */ /* 0x0043e2000892184a */
[----:B------:R-:W-:-:S03]  /*10c70*/  ISETP.NE.U32.AND P1, PT, R3, RZ, PT ;  /* 0x000000ff0300720c */ /* 0x000fc60003f25070 */
[----:B-1----:R-:W2:Y:S04]  /*10c80*/  LDL.LU.64 R234, [R1+0xde8] ;  /* 0x000de80001ea7983 */ /* 0x002ea80000300a00 */
[----:B------:R-:W2:Y:S04]  /*10c90*/  LDL.64 R2, [R1+0x2c0] ;  /* 0x0002c00001027983 */ /* 0x000ea80000100a00 */
[----:B---3--:R1:W-:Y:S04]  /*10ca0*/  LDGSTS.E [R5+0x23600], [R238.64], P3 ;  /* 0x23600000ee057fae */ /* 0x0083e8000992184a */
[----:B-1----:R-:W3:Y:S04]  /*10cb0*/  LDL.LU R239, [R1+0xde4] ;  /* 0x000de40001ef7983 */ /* 0x002ee80000300800 */
[----:B--2---:R1:W-:Y:S04]  /*10cc0*/  LDGSTS.E [R5+0x23a00], [R2.64], P4 ;  /* 0x23a0000002057fae */ /* 0x0043e8000a12184a */
[----:B------:R2:W-:Y:S01]  /*10cd0*/  LDGSTS.E [R5+0x23e00], [R242.64], P6 ;  /* 0x23e00000f2057fae */ /* 0x0005e2000b12184a */
[----:B------:R-:W-:-:S03]  /*10ce0*/  LOP3.LUT R4, R207, 0x5e, RZ, 0xfc, !PT ;  /* 0x0000005ecf047812 */ /* 0x000fc600078efcff */
[----:B------:R3:W-:Y:S04]  /*10cf0*/  LDGSTS.E [R5+0x24200], [R6.64], P0 ;  /* 0x2420000006057fae */ /* 0x0007e8000812184a */
[----:B--2---:R-:W2:Y:S01]  /*10d00*/  LDL.64 R242, [R1+0x350] ;  /* 0x0003500001f27983 */ /* 0x004ea20000100a00 */
[C---:B-1----:R-:W-:Y:S02]  /*10d10*/  LOP3.LUT R2, R207.reuse, 0x52, RZ, 0xfc, !PT ;  /* 0x00000052cf027812 */ /* 0x042fe400078efcff */
[C---:B------:R-:W-:Y:S01]  /*10d20*/  LOP3.LUT R3, R207.reuse, 0x56, RZ, 0xfc, !PT ;  /* 0x00000056cf037812 */ /* 0x040fe200078efcff */
[----:B------:R1:W-:Y:S01]  /*10d30*/  LDGSTS.E [R5+0x24600], [R8.64], P2 ;  /* 0x2460000008057fae */ /* 0x0003e2000912184a */
[----:B------:R-:W-:Y:S02]  /*10d40*/  ISETP.GE.AND P3, PT, R2, c[0x0][0x180], PT ;  /* 0x0000600002007a0c */ /* 0x000fe40003f66270 */
[----:B------:R-:W-:Y:S01]  /*10d50*/  LOP3.LUT R2, R207, 0x5a, RZ, 0xfc, !PT ;  /* 0x0000005acf027812 */ /* 0x000fe200078efcff */
[----:B----4-:R4:W-:Y:S01]  /*10d60*/  LDGSTS.E [R5+0x24a00], [R244.64], P1 ;  /* 0x24a00000f4057fae */ /* 0x0109e2000892184a */
[----:B------:R-:W-:-:S02]  /*10d70*/  ISETP.GE.AND P4, PT, R3, c[0x0][0x180], PT ;  /* 0x0000600003007a0c */ /* 0x000fc40003f86270 */
[----:B------:R-:W-:Y:S01]  /*10d80*/  SEL R3, R0, RZ, !P3 ;  /* 0x000000ff00037207 */ /* 0x000fe20005800000 */
[----:B------:R1:W-:Y:S01]  /*10d90*/  LDGSTS.E [R5+0x24e00], [R250.64], P5 ;  /* 0x24e00000fa057fae */ /* 0x0003e2000a92184a */
[----:B------:R-:W-:Y:S02]  /*10da0*/  ISETP.GE.AND P3, PT, R2, c[0x0][0x180], PT ;  /* 0x0000600002007a0c */ /* 0x000fe40003f66270 */
[----:B------:R-:W-:Y:S01]  /*10db0*/  SEL R2, R0, RZ, !P4 ;  /* 0x000000ff00027207 */ /* 0x000fe20006000000 */
[----:B---3--:R-:W3:Y:S01]  /*10dc0*/  LDL.64 R6, [R1+0x380] ;  /* 0x0003800001067983 */ /* 0x008ee20000100a00 */
[----:B------:R-:W-:Y:S02]  /*10dd0*/  ISETP.GE.AND P6, PT, R4, c[0x0][0x180], PT ;  /* 0x0000600004007a0c */ /* 0x000fe40003fc6270 */
[----:B------:R-:W-:Y:S01]  /*10de0*/  ISETP.NE.U32.AND P4, PT, R3, RZ, PT ;  /* 0x000000ff0300720c */ /* 0x000fe20003f85070 */
[----:B----4-:R-:W4:Y:S01]  /*10df0*/  LDL.64 R244, [R1+0x398] ;  /* 0x0003980001f47983 */ /* 0x010f220000100a00 */
[----:B------:R-:W-:-:S02]  /*10e00*/  SEL R3, R0, RZ, !P3 ;  /* 0x000000ff00037207 */ /* 0x000fc40005800000 */
[----:B------:R-:W-:Y:S01]  /*10e10*/  ISETP.NE.U32.AND P3, PT, R2, RZ, PT ;  /* 0x000000ff0200720c */ /* 0x000fe20003f65070 */
[----:B-1----:R-:W3:Y:S01]  /*10e20*/  LDL.64 R8, [R1+0x3c8] ;  /* 0x0003c80001087983 */ /* 0x002ee20000100a00 */
[----:B------:R-:W-:Y:S02]  /*10e30*/  SEL R2, R0, RZ, !P6 ;  /* 0x000000ff00027207 */ /* 0x000fe40007000000 */
[----:B------:R-:W-:Y:S01]  /*10e40*/  ISETP.NE.U32.AND P0, PT, R3, RZ, PT ;  /* 0x000000ff0300720c */ /* 0x000fe20003f05070 */
[----:B------:R-:W3:Y:S01]  /*10e50*/  LDL.64 R250, [R1+0x3e0] ;  /* 0x0003e00001fa7983 */ /* 0x000ee20000100a00 */
[----:B------:R-:W-:Y:S02]  /*10e60*/  ISETP.NE.U32.AND P6, PT, R2, RZ, PT ;  /* 0x000000ff0200720c */ /* 0x000fe40003fc5070 */
[C---:B------:R-:W-:Y:S02]  /*10e70*/  LOP3.LUT R2, R207.reuse, 0x62, RZ, 0xfc, !PT ;  /* 0x00000062cf027812 */ /* 0x040fe400078efcff */
[----:B------:R-:W-:-:S02]  /*10e80*/  LOP3.LUT R3, R207, 0x66, RZ, 0xfc, !PT ;  /* 0x00000066cf037812 */ /* 0x000fc400078efcff */
[----:B------:R-:W-:Y:S02]  /*10e90*/  ISETP.GE.AND P1, PT, R2, c[0x0][0x180], PT ;  /* 0x0000600002007a0c */ /* 0x000fe40003f26270 */
[----:B------:R-:W-:Y:S02]  /*10ea0*/  LOP3.LUT R2, R207, 0x6a, RZ, 0xfc, !PT ;  /* 0x0000006acf027812 */ /* 0x000fe400078efcff */
[----:B------:R-:W-:Y:S02]  /*10eb0*/  ISETP.GE.AND P5, PT, R3, c[0x0][0x180], PT ;  /* 0x0000600003007a0c */ /* 0x000fe40003fa6270 */
[----:B------:R-:W-:Y:S02]  /*10ec0*/  LOP3.LUT R4, R207, 0x6e, RZ, 0xfc, !PT ;  /* 0x0000006ecf047812 */ /* 0x000fe400078efcff */
[----:B------:R-:W-:Y:S02]  /*10ed0*/  SEL R3, R0, RZ, !P1 ;  /* 0x000000ff00037207 */ /* 0x000fe40004800000 */
[----:B------:R-:W-:-:S02]  /*10ee0*/  ISETP.GE.AND P2, PT, R2, c[0x0][0x180], PT ;  /* 0x0000600002007a0c */ /* 0x000fc40003f46270 */
[----:B------:R-:W-:Y:S02]  /*10ef0*/  SEL R2, R0, RZ, !P5 ;  /* 0x000000ff00027207 */ /* 0x000fe40006800000 */
[----:B------:R-:W-:Y:S02]  /*10f00*/  ISETP.GE.AND P5, PT, R4, c[0x0][0x180], PT ;  /* 0x0000600004007a0c */ /* 0x000fe40003fa6270 */
[----:B------:R-:W-:Y:S02]  /*10f10*/  ISETP.NE.U32.AND P1, PT, R3, RZ, PT ;  /* 0x000000ff0300720c */ /* 0x000fe40003f25070 */
[----:B------:R-:W-:Y:S02]  /*10f20*/  SEL R3, R0, RZ, !P2 ;  /* 0x000000ff00037207 */ /* 0x000fe40005000000 */
[----:B------:R-:W-:Y:S02]  /*10f30*/  ISETP.NE.U32.AND P2, PT, R2, RZ, PT ;  /* 0x000000ff0200720c */ /* 0x000fe40003f45070 */
[----:B------:R-:W-:-:S02]  /*10f40*/  SEL R2, R0, RZ, !P5 ;  /* 0x000000ff00027207 */ /* 0x000fc40006800000 */
[----:B------:R-:W-:Y:S01]  /*10f50*/  ISETP.NE.U32.AND P5, PT, R3, RZ, PT ;  /* 0x000000ff0300720c */ /* 0x000fe20003fa5070 */
[----:B--2---:R1:W-:Y:S01]  /*10f60*/  LDGSTS.E [R5+0x25200], [R242.64], P4 ;  /* 0x25200000f2057fae */ /* 0x0043e2000a12184a */
[----:B------:R-:W-:-:S03]  /*10f70*/  ISETP.NE.U32.AND P4, PT, R2, RZ, PT ;  /* 0x000000ff0200720c */ /* 0x000fc60003f85070 */
[----:B-1----:R-:W2:Y:S04]  /*10f80*/  LDL.LU R242, [R1+0xde0] ;  /* 0x000de00001f27983 */ /* 0x002ea80000300800 */
[----:B------:R-:W2:Y:S01]  /*10f90*/  LDL.64 R2, [R1+0x368] ;  /* 0x0003680001027983 */ /* 0x000ea20000100a00 */
[----:B------:R-:W-:-:S03]  /*10fa0*/  LOP3.LUT R4, R207, 0x72, RZ, 0xfc, !PT ;  /* 0x00000072cf047812 */ /* 0x000fc600078efcff */
[----:B------:R-:W1:Y:S04]  /*10fb0*/  S2R R252, SR_TID.X ;  /* 0x0000000000fc7919 */ /* 0x000e680000002100 */
[----:B--2---:R2:W-:Y:S01]  /*10fc0*/  LDGSTS.E [R5+0x25600], [R2.64], P3 ;  /* 0x2560000002057fae */ /* 0x0045e2000992184a */
[----:B------:R-:W-:-:S03]  /*10fd0*/  ISETP.GE.AND P3, PT, R4, c[0x0][0x180], PT ;  /* 0x0000600004007a0c */ /* 0x000fc60003f66270 */
[----:B---3--:R1:W-:Y:S04]  /*10fe0*/  LDGSTS.E [R5+0x25a00], [R6.64], P0 ;  /* 0x25a0000006057fae */ /* 0x0083e8000812184a */
[----:B----4-:R3:W-:Y:S01]  /*10ff0*/  LDGSTS.E [R5+0x25e00], [R244.64], P6 ;  /* 0x25e00000f4057fae */ /* 0x0107e2000b12184a */
[C---:B--2---:R-:W-:Y:S02]  /*11000*/  LOP3.LUT R3, R207.reuse, 0x76, RZ, 0xfc, !PT ;  /* 0x00000076cf037812 */ /* 0x044fe400078efcff */
[----:B------:R-:W-:Y:S02]  /*11010*/  LOP3.LUT R2, R207, 0x7a, RZ, 0xfc, !PT ;  /* 0x0000007acf027812 */ /* 0x000fe400078efcff */
[----:B------:R-:W-:Y:S02]  /*11020*/  ISETP.GE.AND P0, PT, R3, c[0x0][0x180], PT ;  /* 0x0000600003007a0c */ /* 0x000fe40003f06270 */
[----:B------:R-:W-:-:S02]  /*11030*/  SEL R3, R0, RZ, !P3 ;  /* 0x000000ff00037207 */ /* 0x000fc40005800000 */
[----:B------:R-:W-:Y:S01]  /*11040*/  ISETP.GE.AND P3, PT, R2, c[0x0][0x180], PT ;  /* 0x0000600002007a0c */ /* 0x000fe20003f66270 */
[----:B---3--:R-:W2:Y:S01]  /*11050*/  LDL.LU.64 R244, [R1+0xdd8] ;  /* 0x000dd80001f47983 */ /* 0x008ea20000300a00 */
[C---:B------:R-:W-:Y:S02]  /*11060*/  SEL R2, R0.reuse, RZ, !P0 ;  /* 0x000000ff00027207 */ /* 0x040fe40004000000 */
[----:B------:R-:W-:Y:S02]  /*11070*/  ISETP.NE.U32.AND P0, PT, R3, RZ, PT ;  /* 0x000000ff0300720c */ /* 0x000fe40003f05070 */
[----:B------:R-:W-:Y:S02]  /*11080*/  SEL R3, R0, RZ, !P3 ;  /* 0x000000ff00037207 */ /* 0x000fe40005800000 */
[----:B------:R-:W-:Y:S02]  /*11090*/  ISETP.NE.U32.AND P6, PT, R2, RZ, PT ;  /* 0x000000ff0200720c */ /* 0x000fe40003fc5070 */
[----:B------:R-:W-:-:S02]  /*110a0*/  ISETP.NE.U32.AND P3, PT, R3, RZ, PT ;  /* 0x000000ff0300720c */ /* 0x000fc40003f65070 */
[----:B------:R-:W3:Y:S01]  /*110b0*/  LDL.64 R2, [R1+0x3b0] ;  /* 0x0003b00001027983 */ /* 0x000ee20000100a00 */
[----:B-1----:R-:W-:Y:S02]  /*110c0*/  LOP3.LUT R7, R252, 0x7f, RZ, 0xc0, !PT ;  /* 0x0000007ffc077812 */ /* 0x002fe400078ec0ff */
[----:B------:R-:W-:Y:S01]  /*110d0*/  LOP3.LUT R6, R207, 0x7e, RZ, 0xfc, !PT ;  /* 0x0000007ecf067812 */ /* 0x000fe200078efcff */
[----:B------:R-:W4:Y:S02]  /*110e0*/  LDL.LU R47, [R1+0xf4] ;  /* 0x0000f400012f7983 */ /* 0x000f240000300800 */
[----:B------:R-:W-:Y:S02]  /*110f0*/  IMAD R4, R7, c[0x0][0x18c], RZ ;  /* 0x0000630007047a24 */ /* 0x000fe400078e02ff */
[----:B------:R-:W2:Y:S04]  /*11100*/  LDL.LU R209, [R1+0xf0] ;  /* 0x0000f00001d17983 */ /* 0x000ea80000300800 */
[----:B---3--:R1:W-:Y:S04]  /*11110*/  LDGSTS.E [R5+0x26200], [R2.64], P1 ;  /* 0x2620000002057fae */ /* 0x0083e8000892184a */
[----:B------:R3:W-:Y:S04]  /*11120*/  LDGSTS.E [R5+0x26600], [R8.64], P2 ;  /* 0x2660000008057fae */ /* 0x0007e8000912184a */
[----:B------:R3:W-:Y:S01]  /*11130*/  LDGSTS.E [R5+0x26a00], [R250.64], P5 ;  /* 0x26a00000fa057fae */ /* 0x0007e2000a92184a */
[----:B-1----:R-:W-:-:S04]  /*11140*/  LEA R2, P1, R4, c[0x0][0x168], 0x2 ;  /* 0x00005a0004027a11 */ /* 0x002fc800078210ff */
[----:B------:R-:W-:Y:S02]  /*11150*/  LEA.HI.X.SX32 R3, R4, c[0x0][0x16c], 0x2, P1 ;  /* 0x00005b0004037a11 */ /* 0x000fe400008f16ff */
[----:B------:R-:W-:Y:S02]  /*11160*/  ISETP.GE.AND P1, PT, R6, c[0x0][0x180], PT ;  /* 0x0000600006007a0c */ /* 0x000fe40003f26270 */
[----:B------:R-:W2:Y:S04]  /*11170*/  LDL.LU R6, [R1+0xec] ;  /* 0x0000ec0001067983 */ /* 0x000ea80000300800 */
[----:B------:R-:W2:Y:S04]  /*11180*/  LDL.LU R204, [R1+0xe8] ;  /* 0x0000e80001cc7983 */ /* 0x000ea80000300800 */
[----:B------:R-:W2:Y:S04]  /*11190*/  LDL.LU R207, [R1+0xe4] ;  /* 0x0000e40001cf7983 */ /* 0x000ea80000300800 */
[----:B------:R-:W2:Y:S04]  /*111a0*/  LDL.LU R79, [R1+0xdc] ;  /* 0x0000dc00014f7983 */ /* 0x000ea80000300800 */
[----:B------:R-:W2:Y:S04]  /*111b0*/  LDL.LU R10, [R1+0xd8] ;  /* 0x0000d800010a7983 */ /* 0x000ea80000300800 */
[----:B------:R-:W2:Y:S04]  /*111c0*/  LDL.LU R39, [R1+0xd4] ;  /* 0x0000d40001277983 */ /* 0x000ea80000300800 */
[----:B------:R-:W2:Y:S04]  /*111d0*/  LDL.LU R176, [R1+0xd0] ;  /* 0x0000d00001b07983 */ /* 0x000ea80000300800 */
[----:B---3--:R-:W3:Y:S04]  /*111e0*/  LDL.LU R5, [R1+0xcc] ;  /* 0x0000cc0001057983 */ /* 0x008ee80000300800 */
[----:B------:R-:W2:Y:S04]  /*111f0*/  LDL.LU R243, [R1+0xc8] ;  /* 0x0000c80001f37983 */ /* 0x000ea80000300800 */
[----:B------:R-:W2:Y:S04]  /*11200*/  LDL.LU R12, [R1+0xc0] ;  /* 0x0000c000010c7983 */ /* 0x000ea80000300800 */
[----:B------:R-:W2:Y:S04]  /*11210*/  LDL.LU R250, [R1+0xbc] ;  /* 0x0000bc0001fa7983 */ /* 0x000ea80000300800 */
[----:B------:R-:W3:Y:S04]  /*11220*/  LDL.LU R9, [R1+0xb8] ;  /* 0x0000b80001097983 */ /* 0x000ee80000300800 */
[----:B------:R-:W3:Y:S04]  /*11230*/  LDL.LU R31, [R1+0xb4] ;  /* 0x0000b400011f7983 */ /* 0x000ee80000300800 */
[----:B------:R-:W3:Y:S04]  /*11240*/  LDL.LU R71, [R1+0xb0] ;  /* 0x0000b00001477983 */ /* 0x000ee80000300800 */
[----:B------:R-:W3:Y:S04]  /*11250*/  LDL.LU R55, [R1+0xac] ;  /* 0x0000ac0001377983 */ /* 0x000ee80000300800 */
[----:B------:R-:W3:Y:S04]  /*11260*/  LDL.LU R238, [R1+0xa8] ;  /* 0x0000a80001ee7983 */ /* 0x000ee80000300800 */
[----:B------:R-:W3:Y:S04]  /*11270*/  LDL.LU R178, [R1+0xa4] ;  /* 0x0000a40001b27983 */ /* 0x000ee80000300800 */
[----:B------:R-:W3:Y:S04]  /*11280*/  LDL.LU R251, [R1+0xa0] ;  /* 0x0000a00001fb7983 */ /* 0x000ee80000300800 */
[----:B------:R-:W3:Y:S01]  /*11290*/  LDL.LU R252, [R1+0x9c] ;  /* 0x00009c0001fc7983 */ /* 0x000ee20000300800 */
[----:B----4-:R-:W-:Y:S01]  /*112a0*/  IMAD R47, R47, c[0x0][0x190], RZ ;  /* 0x000064002f2f7a24 */ /* 0x010fe200078e02ff */
[----:B------:R-:W-:-:S02]  /*112b0*/  ISETP.GE.AND P2, PT, R7, c[0x0][0x180], PT ;  /* 0x0000600007007a0c */ /* 0x000fc40003f46270 */
[----:B------:R-:W4:Y:S01]  /*112c0*/  LDL.LU R8, [R1+0x98] ;  /* 0x0000980001087983 */ /* 0x000f220000300800 */
[----:B------:R-:W-:-:S03]  /*112d0*/  SEL R4, R0, RZ, !P1 ;  /* 0x000000ff00047207 */ /* 0x000fc60004800000 */
[----:B------:R-:W4:Y:S04]  /*112e0*/  LDL.LU R23, [R1+0x94] ;  /* 0x0000940001177983 */ /* 0x000f280000300800 */
[----:B------:R-:W4:Y:S04]  /*112f0*/  LDL.LU R63, [R1+0x90] ;  /* 0x00009000013f7983 */ /* 0x000f280000300800 */
[----:B------:R-:W4:Y:S04]  /*11300*/  LDL.LU R7, [R1+0x88] ;  /* 0x0000880001077983 */ /* 0x000f280000300800 */
[----:B------:R-:W4:Y:S04]  /*11310*/  LDL.LU R0, [R1+0xc4] ;  /* 0x0000c40001007983 */ /* 0x000f280000300800 */
[----:B------:R1:W-:Y:S04]  /*11320*/  STL [R1+0xda0], R47 ;  /* 0x000da02f01007387 */ /* 0x0003e80000100800 */
[----:B-1----:R-:W4:Y:S01]  /*11330*/  LDL.LU R47, [R1+0x8c] ;  /* 0x00008c00012f7983 */ /* 0x002f220000300800 */
[----:B--2---:R-:W-:-:S05]  /*11340*/  IMAD R250, R250, c[0x0][0x190], RZ ;  /* 0x00006400fafa7a24 */ /* 0x004fca00078e02ff */
[----:B------:R1:W-:Y:S04]  /*11350*/  STL [R1+0x540], R250 ;  /* 0x000540fa01007387 */ /* 0x0003e80000100800 */
[----:B-1----:R-:W2:Y:S01]  /*11360*/  LDL.LU R250, [R1+0xdd0] ;  /* 0x000dd00001fa7983 */ /* 0x002ea20000300800 */
[----:B---3--:R-:W-:Y:S02]  /*11370*/  IMAD R251, R251, c[0x0][0x190], RZ ;  /* 0x00006400fbfb7a24 */ /* 0x008fe400078e02ff */
[----:B------:R-:W-:-:S03]  /*11380*/  IMAD R252, R252, c[0x0][0x190], RZ ;  /* 0x00006400fcfc7a24 */ /* 0x000fc600078e02ff */
[----:B------:R1:W-:Y:S04]  /*11390*/  STL [R1+0x1dc], R251 ;  /* 0x0001dcfb01007387 */ /* 0x0003e80000100800 */
[----:B-1----:R-:W3:Y:S04]  /*113a0*/  LDL.LU R251, [R1+0xdcc] ;  /* 0x000dcc0001fb7983 */ /* 0x002ee80000300800 */
[----:B------:R1:W-:Y:S04]  /*113b0*/  STL [R1+0x52c], R252 ;  /* 0x00052cfc01007387 */ /* 0x0003e80000100800 */
[----:B-1----:R-:W3:Y:S01]  /*113c0*/  LDL.LU R252, [R1+0xdc8] ;  /* 0x000dc80001fc7983 */ /* 0x002ee20000300800 */
[----:B------:R-:W-:-:S02]  /*113d0*/  IMAD R9, R9, c[0x0][0x190], RZ ;  /* 0x0000640009097a24 */ /* 0x000fc400078e02ff */
[----:B----4-:R-:W-:Y:S02]  /*113e0*/  IMAD R8, R8, c[0x0][0x190], RZ ;  /* 0x0000640008087a24 */ /* 0x010fe400078e02ff */
[----:B------:R-:W-:Y:S02]  /*113f0*/  IMAD R7, R7, c[0x0][0x190], RZ ;  /* 0x0000640007077a24 */ /* 0x000fe400078e02ff */
[----:B------:R-:W-:Y:S01]  /*11400*/  IMAD R243, R243, c[0x0][0x190], RZ ;  /* 0x00006400f3f37a24 */ /* 0x000fe200078e02ff */
[----:B------:R3:W-:Y:S01]  /*11410*/  STL.64 [R1+0xdb8], R8 ;  /* 0x000db80801007387 */ /* 0x0007e20000100a00 */
[----:B------:R-:W-:Y:S02]  /*11420*/  IMAD R238, R238, c[0x0][0x190], RZ ;  /* 0x00006400eeee7a24 */ /* 0x000fe400078e02ff */
[----:B--2---:R-:W-:Y:S02]  /*11430*/  IMAD R250, R250, c[0x0][0x190], RZ ;  /* 0x00006400fafa7a24 */ /* 0x004fe400078e02ff */
[----:B---3--:R-:W-:-:S02]  /*11440*/  IMAD R8, R252, c[0x0][0x190], RZ ;  /* 0x00006400fc087a24 */ /* 0x008fc400078e02ff */
[----:B------:R-:W-:Y:S02]  /*11450*/  IMAD.MOV.U32 R252, RZ, RZ, R7 ;  /* 0x000000fffffc7224 */ /* 0x000fe400078e0007 */
[----:B------:R-:W-:Y:S02]  /*11460*/  IMAD R7, R251, c[0x0][0x190], RZ ;  /* 0x00006400fb077a24 */ /* 0x000fe400078e02ff */
[----:B------:R-:W-:Y:S02]  /*11470*/  IMAD.MOV.U32 R251, RZ, RZ, R243 ;  /* 0x000000fffffb7224 */ /* 0x000fe400078e00f3 */
[----:B------:R-:W2:Y:S04]  /*11480*/  LDL.LU R243, [R1+0xdc4] ;  /* 0x000dc40001f37983 */ /* 0x000ea80000300800 */
[----:B------:R1:W-:Y:S02]  /*11490*/  STL [R1+0x528], R250 ;  /* 0x000528fa01007387 */ /* 0x0003e40000100800 */
[----:B-1----:R-:W-:-:S02]  /*114a0*/  IMAD.MOV.U32 R250, RZ, RZ, R7 ;  /* 0x000000fffffa7224 */ /* 0x002fc400078e0007 */
[----:B------:R-:W-:Y:S02]  /*114b0*/  IMAD R7, R246, c[0x0][0x190], RZ ;  /* 0x00006400f6077a24 */ /* 0x000fe400078e02ff */
[----:B------:R-:W-:Y:S02]  /*114c0*/  IMAD.MOV.U32 R246, RZ, RZ, R238 ;  /* 0x000000fffff67224 */ /* 0x000fe400078e00ee */
[----:B------:R-:W3:Y:S01]  /*114d0*/  LDL.LU R238, [R1+0xdc0] ;  /* 0x000dc00001ee7983 */ /* 0x000ee20000300800 */
[----:B------:R-:W-:Y:S02]  /*114e0*/  IMAD R245, R245, c[0x0][0x190], RZ ;  /* 0x00006400f5f57a24 */ /* 0x000fe400078e02ff */
[----:B------:R-:W-:Y:S02]  /*114f0*/  IMAD R244, R244, c[0x0][0x190], RZ ;  /* 0x00006400f4f47a24 */ /* 0x000fe400078e02ff */
[----:B------:R-:W-:Y:S02]  /*11500*/  IMAD R207, R207, c[0x0][0x190], RZ ;  /* 0x00006400cfcf7a24 */ /* 0x000fe400078e02ff */
[----:B------:R-:W-:Y:S01]  /*11510*/  IMAD R6, R6, c[0x0][0x190], RZ ;  /* 0x0000640006067a24 */ /* 0x000fe200078e02ff */
[----:B------:R1:W-:Y:S01]  /*11520*/  STL.64 [R1+0xda8], R244 ;  /* 0x000da8f401007387 */ /* 0x0003e20000100a00 */
[----:B------:R-:W-:-:S02]  /*11530*/  IMAD R242, R242, c[0x0][0x190], RZ ;  /* 0x00006400f2f27a24 */ /* 0x000fc400078e02ff */
[----:B------:R-:W-:Y:S02]  /*11540*/  IMAD R226, R226, c[0x0][0x190], RZ ;  /* 0x00006400e2e27a24 */ /* 0x000fe400078e02ff */
[----:B------:R-:W-:Y:S02]  /*11550*/  IMAD R206, R206, c[0x0][0x190], RZ ;  /* 0x00006400cece7a24 */ /* 0x000fe400078e02ff */
[----:B-1----:R-:W-:Y:S02]  /*11560*/  IMAD.MOV.U32 R245, RZ, RZ, R207 ;  /* 0x000000fffff57224 */ /* 0x002fe400078e00cf */
[----:B------:R-:W-:Y:S02]  /*11570*/  IMAD R207, R239, c[0x0][0x190], RZ ;  /* 0x00006400efcf7a24 */ /* 0x000fe400078e02ff */
[----:B------:R-:W-:Y:S02]  /*11580*/  IMAD.MOV.U32 R239, RZ, RZ, R6 ;  /* 0x000000ffffef7224 */ /* 0x000fe400078e0006 */
[----:B------:R-:W-:Y:S01]  /*11590*/  IMAD R6, R235, c[0x0][0x190], RZ ;  /* 0x00006400eb067a24 */ /* 0x000fe200078e02ff */
[----:B------:R1:W-:Y:S01]  /*115a0*/  STL [R1+0xd98], R242 ;  /* 0x000d98f201007387 */ /* 0x0003e20000100800 */
[----:B------:R-:W-:-:S03]  /*115b0*/  IMAD R55, R55, c[0x0][0x190], RZ ;  /* 0x0000640037377a24 */ /* 0x000fc600078e02ff */
[----:B------:R4:W-:Y:S04]  /*115c0*/  STL.64 [R1+0xdb0], R6 ;  /* 0x000db00601007387 */ /* 0x0009e80000100a00 */
[----:B------:R4:W-:Y:S01]  /*115d0*/  STL [R1+0xd9c], R226 ;  /* 0x000d9ce201007387 */ /* 0x0009e20000100800 */
[----:B-1----:R-:W-:Y:S02]  /*115e0*/  IMAD.MOV.U32 R242, RZ, RZ, R55 ;  /* 0x000000fffff27224 */ /* 0x002fe400078e0037 */
[----:B----4-:R-:W-:Y:S02]  /*115f0*/  IMAD.MOV.U32 R7, RZ, RZ, R252 ;  /* 0x000000ffff077224 */ /* 0x010fe400078e00fc */
[----:B------:R-:W-:Y:S02]  /*11600*/  IMAD.MOV.U32 R226, RZ, RZ, R206 ;  /* 0x000000ffffe27224 */ /* 0x000fe400078e00ce */
[----:B------:R-:W-:-:S02]  /*11610*/  IMAD R252, R225, c[0x0][0x190], RZ ;  /* 0x00006400e1fc7a24 */ /* 0x000fc400078e02ff */
[----:B------:R-:W-:-:S03]  /*11620*/  IMAD R206, R224, c[0x0][0x190], RZ ;  /* 0x00006400e0ce7a24 */ /* 0x000fc600078e02ff */
[----:B------:R-:W-:Y:S04]  /*11630*/  STL [R1+0xd84], R252 ;  /* 0x000d84fc01007387 */ /* 0x000fe80000100800 */
[----:B------:R1:W-:Y:S01]  /*11640*/  STL [R1+0xd88], R206 ;  /* 0x000d88ce01007387 */ /* 0x0003e20000100800 */
[----:B------:R-:W-:Y:S02]  /*11650*/  IMAD R5, R5, c[0x0][0x190], RZ ;  /* 0x0000640005057a24 */ /* 0x000fe400078e02ff */
[----:B------:R-:W-:Y:S02]  /*11660*/  IMAD R235, R223, c[0x0][0x190], RZ ;  /* 0x00006400dfeb7a24 */ /* 0x000fe400078e02ff */
[----:B-1----:R-:W-:Y:S02]  /*11670*/  IMAD.MOV.U32 R206, RZ, RZ, R242 ;  /* 0x000000ffffce7224 */ /* 0x002fe400078e00f2 */
[----:B------:R-:W-:-:S02]  /*11680*/  IMAD.MOV.U32 R242, RZ, RZ, R5 ;  /* 0x000000fffff27224 */ /* 0x000fc400078e0005 */
[----:B------:R-:W-:Y:S02]  /*11690*/  IMAD R5, R222, c[0x0][0x190], RZ ;  /* 0x00006400de057a24 */ /* 0x000fe400078e02ff */
[----:B------:R-:W-:Y:S02]  /*116a0*/  IMAD.MOV.U32 R222, RZ, RZ, R4 ;  /* 0x000000ffffde7224 */ /* 0x000fe400078e0004 */
[----:B------:R-:W-:Y:S02]  /*116b0*/  IMAD R4, R213, c[0x0][0x190], RZ ;  /* 0x00006400d5047a24 */ /* 0x000fe400078e02ff */
[----:B------:R-:W-:Y:S02]  /*116c0*/  IMAD R213, R192, c[0x0][0x190], RZ ;  /* 0x00006400c0d57a24 */ /* 0x000fe400078e02ff */
[----:B------:R-:W-:Y:S02]  /*116d0*/  IMAD.MOV.U32 R192, RZ, RZ, R235 ;  /* 0x000000ffffc07224 */ /* 0x000fe400078e00eb */
[----:B------:R-:W-:-:S02]  /*116e0*/  IMAD R235, R191, c[0x0][0x190], RZ ;  /* 0x00006400bfeb7a24 */ /* 0x000fc400078e02ff */
[----:B------:R-:W-:Y:S02]  /*116f0*/  IMAD R79, R79, c[0x0][0x190], RZ ;  /* 0x000064004f4f7a24 */ /* 0x000fe400078e02ff */
[----:B------:R-:W-:Y:S02]  /*11700*/  IMAD R12, R12, c[0x0][0x190], RZ ;  /* 0x000064000c0c7a24 */ /* 0x000fe400078e02ff */
[----:B------:R-:W-:Y:S02]  /*11710*/  IMAD R178, R178, c[0x0][0x190], RZ ;  /* 0x00006400b2b27a24 */ /* 0x000fe400078e02ff */
[----:B------:R-:W-:Y:S02]  /*11720*/  IMAD.MOV.U32 R224, RZ, RZ, R239 ;  /* 0x000000ffffe07224 */ /* 0x000fe400078e00ef */
[----:B------:R-:W-:Y:S02]  /*11730*/  IMAD R225, R214, c[0x0][0x190], RZ ;  /* 0x00006400d6e17a24 */ /* 0x000fe400078e02ff */
[----:B------:R-:W-:-:S02]  /*11740*/  IMAD.MOV.U32 R239, RZ, RZ, R12 ;  /* 0x000000ffffef7224 */ /* 0x000fc400078e000c */
[----:B------:R-:W-:Y:S02]  /*11750*/  IMAD.MOV.U32 R223, RZ, RZ, R8 ;  /* 0x000000ffffdf7224 */ /* 0x000fe400078e0008 */
[----:B------:R-:W-:Y:S02]  /*11760*/  IMAD R214, R203, c[0x0][0x190], RZ ;  /* 0x00006400cbd67a24 */ /* 0x000fe400078e02ff */
[----:B------:R-:W-:Y:S02]  /*11770*/  IMAD R12, R198, c[0x0][0x190], RZ ;  /* 0x00006400c60c7a24 */ /* 0x000fe400078e02ff */
[----:B------:R-:W-:Y:S02]  /*11780*/  IMAD R203, R184, c[0x0][0x190], RZ ;  /* 0x00006400b8cb7a24 */ /* 0x000fe400078e02ff */
[----:B------:R-:W-:Y:S02]  /*11790*/  IMAD R198, R190, c[0x0][0x190], RZ ;  /* 0x00006400bec67a24 */ /* 0x000fe400078e02ff */
[----:B------:R-:W-:-:S02]  /*117a0*/  IMAD.MOV.U32 R184, RZ, RZ, R207 ;  /* 0x000000ffffb87224 */ /* 0x000fc400078e00cf */
[----:B------:R-:W-:Y:S02]  /*117b0*/  IMAD R244, R236, c[0x0][0x190], RZ ;  /* 0x00006400ecf47a24 */ /* 0x000fe400078e02ff */
[----:B------:R-:W-:Y:S02]  /*117c0*/  IMAD.MOV.U32 R190, RZ, RZ, R222 ;  /* 0x000000ffffbe7224 */ /* 0x000fe400078e00de */
[----:B------:R-:W-:Y:S02]  /*117d0*/  IMAD R207, R180, c[0x0][0x190], RZ ;  /* 0x00006400b4cf7a24 */ /* 0x000fe400078e02ff */
[----:B------:R-:W-:Y:S02]  /*117e0*/  IMAD R236, R202, c[0x0][0x190], RZ ;  /* 0x00006400caec7a24 */ /* 0x000fe400078e02ff */
[----:B------:R-:W-:Y:S02]  /*117f0*/  IMAD.MOV.U32 R180, RZ, RZ, R223 ;  /* 0x000000ffffb47224 */ /* 0x000fe400078e00df */
[----:B------:R-:W-:-:S02]  /*11800*/  IMAD.MOV.U32 R222, RZ, RZ, R7 ;  /* 0x000000ffffde7224 */ /* 0x000fc400078e0007 */
[----:B------:R-:W-:Y:S02]  /*11810*/  IMAD R252, R199, c[0x0][0x190], RZ ;  /* 0x00006400c7fc7a24 */ /* 0x000fe400078e02ff */
[----:B------:R-:W-:Y:S02]  /*11820*/  IMAD R223, R36, c[0x0][0x190], RZ ;  /* 0x0000640024df7a24 */ /* 0x000fe400078e02ff */
[----:B------:R-:W-:Y:S02]  /*11830*/  IMAD R7, R37, c[0x0][0x190], RZ ;  /* 0x0000640025077a24 */ /* 0x000fe400078e02ff */
[----:B------:R-:W-:Y:S02]  /*11840*/  IMAD R36, R62, c[0x0][0x190], RZ ;  /* 0x000064003e247a24 */ /* 0x000fe400078e02ff */
[----:B------:R-:W-:Y:S02]  /*11850*/  IMAD R62, R165, c[0x0][0x190], RZ ;  /* 0x00006400a53e7a24 */ /* 0x000fe400078e02ff */
[----:B---3--:R-:W-:-:S02]  /*11860*/  IMAD R55, R238, c[0x0][0x190], RZ ;  /* 0x00006400ee377a24 */ /* 0x008fc400078e02ff */
[----:B------:R-:W-:-:S05]  /*11870*/  IMAD R238, R216, c[0x0][0x190], RZ ;  /* 0x00006400d8ee7a24 */ /* 0x000fca00078e02ff */
[----:B------:R1:W-:Y:S04]  /*11880*/  STL [R1+0xd8c], R238 ;  /* 0x000d8cee01007387 */ /* 0x0003e80000100800 */
[----:B-1----:R-:W1:Y:S01]  /*11890*/  S2R R238, SR_TID.X ;  /* 0x0000000000ee7919 */ /* 0x002e620000002100 */
[----:B------:R-:W-:-:S05]  /*118a0*/  IMAD.MOV.U32 R216, RZ, RZ, 0x7f ;  /* 0x0000007fffd87424 */ /* 0x000fca00078e00ff */
[----:B------:R-:W-:-:S04]  /*118b0*/  IADD3 R216, R216, c[0x0][0x180], RZ ;  /* 0x00006000d8d87a10 */ /* 0x000fc80007ffe0ff */
[----:B------:R-:W-:-:S04]  /*118c0*/  ISETP.GT.AND P2, PT, R216, 0x7f, PT ;  /* 0x0000007fd800780c */ /* 0x000fc80003f44270 */
[----:B------:R-:W-:Y:S02]  /*118d0*/  SEL R216, RZ, 0x4, !P2 ;  /* 0x00000004ffd87807 */ /* 0x000fe40005000000 */
[----:B-1----:R-:W-:-:S04]  /*118e0*/  LOP3.LUT R238, R238, 0x7f, RZ, 0xc0, !PT ;  /* 0x0000007feeee7812 */ /* 0x002fc800078ec0ff */
[----:B------:R-:W-:-:S04]  /*118f0*/  ISETP.GE.AND P1, PT, R238, c[0x0][0x180], PT ;  /* 0x00006000ee007a0c */ /* 0x000fc80003f26270 */
[----:B------:R-:W-:-:S05]  /*11900*/  SEL R216, R216, RZ, !P1 ;  /* 0x000000ffd8d87207 */ /* 0x000fca0004800000 */
[----:B------:R-:W-:Y:S02]  /*11910*/  IMAD.MOV.U32 R191, RZ, RZ, R216 ;  /* 0x000000ffffbf7224 */ /* 0x000fe400078e00d8 */
[----:B------:R-:W-:Y:S02]  /*11920*/  IMAD.MOV.U32 R216, RZ, RZ, R226 ;  /* 0x000000ffffd87224 */ /* 0x000fe400078e00e2 */
[----:B------:R-:W-:Y:S02]  /*11930*/  IMAD.MOV.U32 R226, RZ, RZ, R55 ;  /* 0x000000ffffe27224 */ /* 0x000fe400078e0037 */
[----:B------:R-:W-:Y:S02]  /*11940*/  IMAD R55, R25, c[0x0][0x190], RZ ;  /* 0x0000640019377a24 */ /* 0x000fe400078e02ff */
[----:B------:R-:W-:Y:S02]  /*11950*/  IMAD.MOV.U32 R25, RZ, RZ, R242 ;  /* 0x000000ffff197224 */ /* 0x000fe400078e00f2 */
[----:B------:R-:W-:-:S02]  /*11960*/  IMAD R238, R30, c[0x0][0x190], RZ ;  /* 0x000064001eee7a24 */ /* 0x000fc400078e02ff */
[----:B------:R-:W-:Y:S02]  /*11970*/  IMAD.MOV.U32 R242, RZ, RZ, R79 ;  /* 0x000000fffff27224 */ /* 0x000fe400078e004f */
[----:B------:R-:W-:Y:S02]  /*11980*/  IMAD.MOV.U32 R30, RZ, RZ, R178 ;  /* 0x000000ffff1e7224 */ /* 0x000fe400078e00b2 */
[----:B------:R-:W-:Y:S02]  /*11990*/  IMAD R178, R34, c[0x0][0x190], RZ ;  /* 0x0000640022b27a24 */ /* 0x000fe400078e02ff */
[----:B------:R-:W-:Y:S02]  /*119a0*/  IMAD R34, R46, c[0x0][0x190], RZ ;  /* 0x000064002e227a24 */ /* 0x000fe400078e02ff */
[----:B------:R-:W-:Y:S01]  /*119b0*/  IMAD.MOV.U32 R46, RZ, RZ, R242 ;  /* 0x000000ffff2e7224 */ /* 0x000fe200078e00f2 */
[----:B------:R-:W-:Y:S03]  /*119c0*/  STL [R1+0xd90], R236 ;  /* 0x000d90ec01007387 */ /* 0x000fe60000100800 */
[----:B------:R-:W-:Y:S01]  /*119d0*/  IMAD.MOV.U32 R165, RZ, RZ, R46 ;  /* 0x000000ffffa57224 */ /* 0x000fe200078e002e */
[----:B------:R1:W-:Y:S01]  /*119e0*/  STL [R1+0xd94], R252 ;  /* 0x000d94fc01007387 */ /* 0x0003e20000100800 */
[----:B------:R-:W-:-:S02]  /*119f0*/  IMAD R46, R171, c[0x0][0x190], RZ ;  /* 0x00006400ab2e7a24 */ /* 0x000fc400078e02ff */
[----:B------:R-:W-:Y:S02]  /*11a00*/  IMAD.MOV.U32 R171, RZ, RZ, R7 ;  /* 0x000000ffffab7224 */ /* 0x000fe400078e0007 */
[----:B------:R-:W3:Y:S01]  /*11a10*/  LDL.LU R7, [R1+0xf8] ;  /* 0x0000f80001077983 */ /* 0x000ee20000300800 */
[----:B------:R-:W-:Y:S02]  /*11a20*/  IMAD R199, R189, c[0x0][0x190], RZ ;  /* 0x00006400bdc77a24 */ /* 0x000fe400078e02ff */
[----:B------:R-:W-:Y:S02]  /*11a30*/  IMAD R6, R201, c[0x0][0x190], RZ ;  /* 0x00006400c9067a24 */ /* 0x000fe400078e02ff */
[----:B------:R-:W-:Y:S02]  /*11a40*/  IMAD.MOV.U32 R189, RZ, RZ, R225 ;  /* 0x000000ffffbd7224 */ /* 0x000fe400078e00e1 */
[----:B------:R-:W-:Y:S02]  /*11a50*/  IMAD R202, R27, c[0x0][0x190], RZ ;  /* 0x000064001bca7a24 */ /* 0x000fe400078e02ff */
[----:B------:R-:W-:-:S02]  /*11a60*/  IMAD R8, R215, c[0x0][0x190], RZ ;  /* 0x00006400d7087a24 */ /* 0x000fc400078e02ff */
[----:B------:R-:W-:Y:S02]  /*11a70*/  IMAD R225, R181, c[0x0][0x190], RZ ;  /* 0x00006400b5e17a24 */ /* 0x000fe400078e02ff */
[----:B------:R-:W-:Y:S02]  /*11a80*/  IMAD.MOV.U32 R27, RZ, RZ, R222 ;  /* 0x000000ffff1b7224 */ /* 0x000fe400078e00de */
[----:B------:R-:W-:Y:S02]  /*11a90*/  IMAD.MOV.U32 R181, RZ, RZ, R199 ;  /* 0x000000ffffb57224 */ /* 0x000fe400078e00c7 */
[----:B------:R-:W-:Y:S02]  /*11aa0*/  IMAD.MOV.U32 R215, RZ, RZ, R224 ;  /* 0x000000ffffd77224 */ /* 0x000fe400078e00e0 */
[----:B------:R-:W-:Y:S02]  /*11ab0*/  IMAD R222, R44, c[0x0][0x190], RZ ;  /* 0x000064002cde7a24 */ /* 0x000fe400078e02ff */
        /* <DEDUP_REMOVED lines=9> */
[----:B-1----:R-:W-:Y:S02]  /*11b50*/  IMAD.MOV.U32 R252, RZ, RZ, R206 ;  /* 0x000000fffffc7224 */ /* 0x002fe400078e00ce */
[----:B------:R-:W-:Y:S02]  /*11b60*/  IMAD.MOV.U32 R25, RZ, RZ, R198 ;  /* 0x000000ffff197224 */ /* 0x000fe400078e00c6 */
[----:B------:R-:W-:Y:S02]  /*11b70*/  IMAD R216, R52, c[0x0][0x190], RZ ;  /* 0x0000640034d87a24 */ /* 0x000fe400078e02ff */
[----:B------:R-:W-:-:S02]  /*11b80*/  IMAD R206, R179, c[0x0][0x190], RZ ;  /* 0x00006400b3ce7a24 */ /* 0x000fc400078e02ff */
[----:B------:R-:W-:Y:S02]  /*11b90*/  IMAD R198, R51, c[0x0][0x190], RZ ;  /* 0x0000640033c67a24 */ /* 0x000fe400078e02ff */
[----:B------:R-:W-:Y:S02]  /*11ba0*/  IMAD R52, R193, c[0x0][0x190], RZ ;  /* 0x00006400c1347a24 */ /* 0x000fe400078e02ff */
[----:B------:R-:W-:Y:S02]  /*11bb0*/  IMAD R179, R26, c[0x0][0x190], RZ ;  /* 0x000064001ab37a24 */ /* 0x000fe400078e02ff */
[----:B------:R-:W-:Y:S02]  /*11bc0*/  IMAD.MOV.U32 R51, RZ, RZ, R204 ;  /* 0x000000ffff337224 */ /* 0x000fe400078e00cc */
[----:B------:R-:W-:Y:S01]  /*11bd0*/  IMAD.MOV.U32 R193, RZ, RZ, R8 ;  /* 0x000000ffffc17224 */ /* 0x000fe200078e0008 */
[----:B------:R-:W-:Y:S01]  /*11be0*/  LEA R8, P1, R11, R2, 0x2 ;  /* 0x000000020b087211 */ /* 0x000fe200078210ff */
[----:B------:R-:W-:-:S02]  /*11bf0*/  IMAD R61, R195, c[0x0][0x190], RZ ;  /* 0x00006400c33d7a24 */ /* 0x000fc400078e02ff */
[----:B------:R-:W-:Y:S02]  /*11c00*/  IMAD R26, R38, c[0x0][0x190], RZ ;  /* 0x00006400261a7a24 */ /* 0x000fe400078e02ff */
[----:B------:R-:W-:Y:S01]  /*11c10*/  IMAD.MOV.U32 R195, RZ, RZ, R6 ;  /* 0x000000ffffc37224 */ /* 0x000fe200078e0006 */
[----:B------:R-:W-:Y:S01]  /*11c20*/  LEA R6, P5, R10, R2, 0x2 ;  /* 0x000000020a067211 */ /* 0x000fe200078a10ff */
[----:B------:R-:W-:Y:S02]  /*11c30*/  IMAD R38, R53, c[0x0][0x190], RZ ;  /* 0x0000640035267a24 */ /* 0x000fe400078e02ff */
[----:B------:R-:W-:Y:S02]  /*11c40*/  IMAD R37, R54, c[0x0][0x190], RZ ;  /* 0x0000640036257a24 */ /* 0x000fe400078e02ff */
[----:B------:R-:W-:Y:S02]  /*11c50*/  IMAD R53, R164, c[0x0][0x190], RZ ;  /* 0x00006400a4357a24 */ /* 0x000fe400078e02ff */
[----:B------:R-:W-:-:S02]  /*11c60*/  IMAD R54, R249, c[0x0][0x190], RZ ;  /* 0x00006400f9367a24 */ /* 0x000fc400078e02ff */
[----:B------:R-:W-:Y:S02]  /*11c70*/  IMAD R242, R69, c[0x0][0x190], RZ ;  /* 0x0000640045f27a24 */ /* 0x000fe400078e02ff */
[----:B------:R-:W-:Y:S02]  /*11c80*/  IMAD.MOV.U32 R164, RZ, RZ, R51 ;  /* 0x000000ffffa47224 */ /* 0x000fe400078e0033 */
[----:B------:R-:W-:Y:S01]  /*11c90*/  IMAD.MOV.U32 R249, RZ, RZ, R9 ;  /* 0x000000fffff97224 */ /* 0x000fe200078e0009 */
[----:B------:R-:W-:Y:S01]  /*11ca0*/  LEA.HI.X.SX32 R249, R11, R3, 0x2, P1 ;  /* 0x000000030bf97211 */ /* 0x000fe200008f16ff */
[----:B------:R-:W-:Y:S01]  /*11cb0*/  IMAD R51, R248, c[0x0][0x190], RZ ;  /* 0x00006400f8337a24 */ /* 0x000fe200078e02ff */
[----:B------:R1:W-:Y:S01]  /*11cc0*/  STL [R1+0x50], R8 ;  /* 0x0000500801007387 */ /* 0x0003e20000100800 */
[----:B------:R-:W-:-:S03]  /*11cd0*/  IMAD.MOV.U32 R248, RZ, RZ, R8 ;  /* 0x000000fffff87224 */ /* 0x000fc600078e0008 */
[----:B-1----:R-:W4:Y:S04]  /*11ce0*/  LDL.LU.64 R8, [R1+0xdb8] ;  /* 0x000db80001087983 */ /* 0x002f280000300a00 */
[----:B------:R-:W-:Y:S01]  /*11cf0*/  STL [R1+0x54], R249 ;  /* 0x000054f901007387 */ /* 0x000fe20000100800 */
[----:B---3--:R-:W-:Y:S01]  /*11d00*/  IMAD R69, R7, c[0x0][0x190], RZ ;  /* 0x0000640007457a24 */ /* 0x008fe200078e02ff */
[----:B------:R-:W-:-:S05]  /*11d10*/  LEA.HI.X.SX32 R7, R10, R3, 0x2, P5 ;  /* 0x000000030a077211 */ /* 0x000fca00028f16ff */
[----:B------:R1:W-:Y:S04]  /*11d20*/  STL.64 [R1+0x48], R6 ;  /* 0x0000480601007387 */ /* 0x0003e80000100a00 */
[----:B-1----:R-:W3:Y:S01]  /*11d30*/  LDL.LU.64 R6, [R1+0xdb0] ;  /* 0x000db00001067983 */ /* 0x002ee20000300a00 */
[----:B------:R-:W-:Y:S02]  /*11d40*/  IMAD R201, R35, c[0x0][0x190], RZ ;  /* 0x0000640023c97a24 */ /* 0x000fe400078e02ff */
[----:B------:R-:W-:Y:S02]  /*11d50*/  IMAD.MOV.U32 R35, RZ, RZ, R252 ;  /* 0x000000ffff237224 */ /* 0x000fe400078e00fc */
[----:B------:R-:W-:Y:S02]  /*11d60*/  IMAD R0, R0, c[0x0][0x190], RZ ;  /* 0x0000640000007a24 */ /* 0x000fe400078e02ff */
[----:B------:R-:W-:-:S02]  /*11d70*/  IMAD R252, R45, c[0x0][0x190], RZ ;  /* 0x000064002dfc7a24 */ /* 0x000fc400078e02ff */
[----:B------:R-:W-:Y:S02]  /*11d80*/  IMAD.MOV.U32 R45, RZ, RZ, R239 ;  /* 0x000000ffff2d7224 */ /* 0x000fe400078e00ef */
[----:B------:R-:W-:Y:S02]  /*11d90*/  IMAD R239, R77, c[0x0][0x190], RZ ;  /* 0x000064004def7a24 */ /* 0x000fe400078e02ff */
[----:B------:R-:W-:Y:S02]  /*11da0*/  IMAD R77, R200, c[0x0][0x190], RZ ;  /* 0x00006400c84d7a24 */ /* 0x000fe400078e02ff */
[----:B------:R-:W-:Y:S02]  /*11db0*/  IMAD R236, R29, c[0x0][0x190], RZ ;  /* 0x000064001dec7a24 */ /* 0x000fe400078e02ff */
[----:B------:R-:W-:Y:S02]  /*11dc0*/  IMAD.MOV.U32 R200, RZ, RZ, R0 ;  /* 0x000000ffffc87224 */ /* 0x000fe400078e0000 */
[----:B------:R-:W-:-:S02]  /*11dd0*/  IMAD.MOV.U32 R29, RZ, RZ, R215 ;  /* 0x000000ffff1d7224 */ /* 0x000fc400078e00d7 */
[----:B------:R-:W-:Y:S02]  /*11de0*/  IMAD R79, R42, c[0x0][0x190], RZ ;  /* 0x000064002a4f7a24 */ /* 0x000fe400078e02ff */
[----:B------:R-:W-:Y:S02]  /*11df0*/  IMAD R215, R60, c[0x0][0x190], RZ ;  /* 0x000064003cd77a24 */ /* 0x000fe400078e02ff */
[----:B------:R-:W-:Y:S02]  /*11e00*/  IMAD.MOV.U32 R42, RZ, RZ, R26 ;  /* 0x000000ffff2a7224 */ /* 0x000fe400078e001a */
[----:B------:R-:W-:Y:S02]  /*11e10*/  IMAD R60, R229, c[0x0][0x190], RZ ;  /* 0x00006400e53c7a24 */ /* 0x000fe400078e02ff */
[----:B------:R-:W-:Y:S02]  /*11e20*/  IMAD.MOV.U32 R26, RZ, RZ, R226 ;  /* 0x000000ffff1a7224 */ /* 0x000fe400078e00e2 */
[----:B------:R-:W-:-:S02]  /*11e30*/  IMAD.MOV.U32 R229, RZ, RZ, R200 ;  /* 0x000000ffffe57224 */ /* 0x000fc400078e00c8 */
[----:B------:R-:W-:Y:S02]  /*11e40*/  IMAD R226, R78, c[0x0][0x190], RZ ;  /* 0x000064004ee27a24 */ /* 0x000fe400078e02ff */
[----:B------:R-:W-:Y:S02]  /*11e50*/  IMAD.MOV.U32 R200, RZ, RZ, R193 ;  /* 0x000000ffffc87224 */ /* 0x000fe400078e00c1 */
[----:B------:R-:W-:Y:S02]  /*11e60*/  IMAD R78, R166, c[0x0][0x190], RZ ;  /* 0x00006400a64e7a24 */ /* 0x000fe400078e02ff */
[----:B------:R-:W-:Y:S02]  /*11e70*/  IMAD.MOV.U32 R193, RZ, RZ, R171 ;  /* 0x000000ffffc17224 */ /* 0x000fe400078e00ab */
[----:B------:R-:W-:Y:S02]  /*11e80*/  IMAD.MOV.U32 R166, RZ, RZ, R45 ;  /* 0x000000ffffa67224 */ /* 0x000fe400078e002d */
[----:B------:R-:W-:-:S02]  /*11e90*/  IMAD.MOV.U32 R171, RZ, RZ, R165 ;  /* 0x000000ffffab7224 */ /* 0x000fc400078e00a5 */
[----:B------:R-:W-:Y:S02]  /*11ea0*/  IMAD R45, R187, c[0x0][0x190], RZ ;  /* 0x00006400bb2d7a24 */ /* 0x000fe400078e02ff */
[----:B------:R-:W-:Y:S02]  /*11eb0*/  IMAD.MOV.U32 R165, RZ, RZ, R42 ;  /* 0x000000ffffa57224 */ /* 0x000fe400078e002a */
[----:B------:R-:W-:Y:S02]  /*11ec0*/  IMAD R204, R70, c[0x0][0x190], RZ ;  /* 0x0000640046cc7a24 */ /* 0x000fe400078e02ff */
[----:B------:R-:W-:Y:S02]  /*11ed0*/  IMAD.MOV.U32 R187, RZ, RZ, R44 ;  /* 0x000000ffffbb7224 */ /* 0x000fe400078e002c */
[----:B------:R-:W-:Y:S02]  /*11ee0*/  IMAD.MOV.U32 R42, RZ, RZ, R180 ;  /* 0x000000ffff2a7224 */ /* 0x000fe400078e00b4 */
[----:B------:R-:W-:-:S02]  /*11ef0*/  IMAD R70, R230, c[0x0][0x190], RZ ;  /* 0x00006400e6467a24 */ /* 0x000fc400078e02ff */
[----:B------:R-:W-:Y:S02]  /*11f00*/  IMAD.MOV.U32 R180, RZ, RZ, R181 ;  /* 0x000000ffffb47224 */ /* 0x000fe400078e00b5 */
[----:B------:R-:W-:Y:S02]  /*11f10*/  IMAD.MOV.U32 R230, RZ, RZ, R195 ;  /* 0x000000ffffe67224 */ /* 0x000fe400078e00c3 */
[----:B------:R-:W-:Y:S02]  /*11f20*/  IMAD.MOV.U32 R181, RZ, RZ, R184 ;  /* 0x000000ffffb57224 */ /* 0x000fe400078e00b8 */
[----:B------:R-:W-:Y:S02]  /*11f30*/  IMAD.MOV.U32 R184, RZ, RZ, R189 ;  /* 0x000000ffffb87224 */ /* 0x000fe400078e00bd */
[----:B------:R-:W-:Y:S02]  /*11f40*/  IMAD.MOV.U32 R195, RZ, RZ, R187 ;  /* 0x000000ffffc37224 */ /* 0x000fe400078e00bb */
[----:B------:R-:W-:-:S02]  /*11f50*/  IMAD.MOV.U32 R189, RZ, RZ, R190 ;  /* 0x000000ffffbd7224 */ /* 0x000fc400078e00be */
[----:B------:R-:W-:Y:S01]  /*11f60*/  IMAD R0, R237, c[0x0][0x190], RZ ;  /* 0x00006400ed007a24 */ /* 0x000fe200078e02ff */
[-C--:B----4-:R-:W-:Y:S01]  /*11f70*/  LEA R248, P1, R9, R2.reuse, 0x2 ;  /* 0x0000000209f87211 */ /* 0x090fe200078210ff */
        /* <DEDUP_REMOVED lines=12> */
[----:B------:R-:W-:Y:S02]  /*12040*/  IMAD.MOV.U32 R193, RZ, RZ, R187 ;  /* 0x000000ffffc17224 */ /* 0x000fe400078e00bb */
[----:B------:R-:W-:Y:S01]  /*12050*/  IMAD.MOV.U32 R30, RZ, RZ, R245 ;  /* 0x000000ffff1e7224 */ /* 0x000fe200078e00f5 */
[----:B------:R-:W-:Y:S01]  /*12060*/  LEA.HI.X.SX32 R245, R8, R3, 0x2, P2 ;  /* 0x0000000308f57211 */ /* 0x000fe200010f16ff */
[----:B------:R-:W-:-:S02]  /*12070*/  IMAD.MOV.U32 R187, RZ, RZ, R171 ;  /* 0x000000ffffbb7224 */ /* 0x000fc400078e00ab */
[----:B------:R-:W-:Y:S02]  /*12080*/  IMAD.MOV.U32 R171, RZ, RZ, R166 ;  /* 0x000000ffffab7224 */ /* 0x000fe400078e00a6 */
[----:B------:R-:W-:Y:S02]  /*12090*/  IMAD R47, R47, c[0x0][0x190], RZ ;  /* 0x000064002f2f7a24 */ /* 0x000fe400078e02ff */
[----:B------:R-:W-:Y:S01]  /*120a0*/  IMAD.MOV.U32 R166, RZ, RZ, R165 ;  /* 0x000000ffffa67224 */ /* 0x000fe200078e00a5 */
[----:B------:R-:W-:Y:S01]  /*120b0*/  STL.64 [R1+0x40], R248 ;  /* 0x000040f801007387 */ /* 0x000fe20000100a00 */
[----:B------:R-:W-:Y:S02]  /*120c0*/  IMAD.MOV.U32 R165, RZ, RZ, R164 ;  /* 0x000000ffffa57224 */ /* 0x000fe400078e00a4 */
[----:B------:R-:W-:Y:S02]  /*120d0*/  IMAD.MOV.U32 R164, RZ, RZ, R42 ;  /* 0x000000ffffa47224 */ /* 0x000fe400078e002a */
[----:B------:R-:W-:-:S02]  /*120e0*/  IMAD.MOV.U32 R42, RZ, RZ, R30 ;  /* 0x000000ffff2a7224 */ /* 0x000fc400078e001e */
[----:B------:R-:W-:Y:S02]  /*120f0*/  IMAD.MOV.U32 R30, RZ, RZ, R246 ;  /* 0x000000ffff1e7224 */ /* 0x000fe400078e00f6 */
[----:B------:R-:W-:Y:S01]  /*12100*/  IMAD.MOV.U32 R246, RZ, RZ, R47 ;  /* 0x000000fffff67224 */ /* 0x000fe200078e002f */
[----:B---3--:R-:W-:-:S05]  /*12110*/  LEA R10, P5, R7, R2, 0x2 ;  /* 0x00000002070a7211 */ /* 0x008fca00078a10ff */
[----:B------:R-:W-:Y:S04]  /*12120*/  STL [R1+0x30], R10 ;  /* 0x0000300a01007387 */ /* 0x000fe80000100800 */
[----:B------:R1:W-:Y:S04]  /*12130*/  STL.64 [R1+0x38], R244 ;  /* 0x000038f401007387 */ /* 0x0003e80000100a00 */
[----:B-1----:R-:W3:Y:S04]  /*12140*/  LDL.LU.64 R244, [R1+0xda8] ;  /* 0x000da80001f47983 */ /* 0x002ee80000300a00 */
[----:B------:R-:W4:Y:S01]  /*12150*/  LDL.LU R47, [R1+0xda0] ;  /* 0x000da000012f7983 */ /* 0x000f220000300800 */
[-C--:B------:R-:W-:Y:S01]  /*12160*/  LEA R248, P1, R6, R2.reuse, 0x2 ;  /* 0x0000000206f87211 */ /* 0x080fe200078210ff */
[----:B------:R-:W-:Y:S01]  /*12170*/  IMAD.MOV.U32 R8, RZ, RZ, R10 ;  /* 0x000000ffff087224 */ /* 0x000fe200078e000a */
[----:B------:R-:W-:Y:S01]  /*12180*/  LEA R10, P2, R5, R2, 0x2 ;  /* 0x00000002050a7211 */ /* 0x000fe200078410ff */
[----:B------:R-:W-:Y:S01]  /*12190*/  IMAD.MOV.U32 R9, RZ, RZ, R11 ;  /* 0x000000ffff097224 */ /* 0x000fe200078e000b */
[----:B------:R-:W-:-:S02]  /*121a0*/  LEA.HI.X.SX32 R9, R7, R3, 0x2, P5 ;  /* 0x0000000307097211 */ /* 0x000fc400028f16ff */
[----:B------:R-:W-:Y:S02]  /*121b0*/  LEA R8, P5, R4, R2, 0x2 ;  /* 0x0000000204087211 */ /* 0x000fe400078a10ff */
[-C--:B------:R-:W-:Y:S01]  /*121c0*/  LEA.HI.X.SX32 R249, R6, R3.reuse, 0x2, P1 ;  /* 0x0000000306f97211 */ /* 0x080fe200008f16ff */
[----:B------:R-:W-:Y:S01]  /*121d0*/  IMAD R14, R14, c[0x0][0x190], RZ ;  /* 0x000064000e0e7a24 */ /* 0x000fe200078e02ff */
[----:B------:R-:W-:Y:S01]  /*121e0*/  LEA.HI.X.SX32 R11, R5, R3, 0x2, P2 ;  /* 0x00000003050b7211 */ /* 0x000fe200010f16ff */
[----:B------:R1:W-:Y:S01]  /*121f0*/  STL [R1+0x34], R9 ;  /* 0x0000340901007387 */ /* 0x0003e20000100800 */
[----:B------:R-:W-:Y:S02]  /*12200*/  IMAD R15, R15, c[0x0][0x190], RZ ;  /* 0x000064000f0f7a24 */ /* 0x000fe400078e02ff */
[----:B------:R-:W-:Y:S01]  /*12210*/  IMAD R16, R16, c[0x0][0x190], RZ ;  /* 0x0000640010107a24 */ /* 0x000fe200078e02ff */
[----:B------:R2:W-:Y:S01]  /*12220*/  STL.64 [R1+0x28], R248 ;  /* 0x000028f801007387 */ /* 0x0005e20000100a00 */
[----:B------:R-:W-:-:S03]  /*12230*/  IMAD R17, R17, c[0x0][0x190], RZ ;  /* 0x0000640011117a24 */ /* 0x000fc600078e02ff */
[----:B------:R2:W-:Y:S01]  /*12240*/  STL.64 [R1+0x20], R10 ;  /* 0x0000200a01007387 */ /* 0x0005e20000100a00 */
[----:B-1----:R-:W-:Y:S02]  /*12250*/  LEA.HI.X.SX32 R9, R4, R3, 0x2, P5 ;  /* 0x0000000304097211 */ /* 0x002fe400028f16ff */
[----:B--2---:R-:W-:-:S03]  /*12260*/  LEA R248, P1, R12, R2, 0x2 ;  /* 0x000000020cf87211 */ /* 0x004fc600078210ff */
[----:B------:R1:W-:Y:S01]  /*12270*/  STL.64 [R1+0x18], R8 ;  /* 0x0000180801007387 */ /* 0x0003e20000100a00 */
[-C--:B------:R-:W-:Y:S02]  /*12280*/  LEA R10, P2, R14, R2.reuse, 0x2 ;  /* 0x000000020e0a7211 */ /* 0x080fe400078410ff */
[-C--:B------:R-:W-:Y:S02]  /*12290*/  LEA.HI.X.SX32 R249, R12, R3.reuse, 0x2, P1 ;  /* 0x000000030cf97211 */ /* 0x080fe400008f16ff */
[-C--:B------:R-:W-:Y:S02]  /*122a0*/  LEA R6, P1, R16, R2.reuse, 0x2 ;  /* 0x0000000210067211 */ /* 0x080fe400078210ff */
[-C--:B------:R-:W-:Y:S02]  /*122b0*/  LEA.HI.X.SX32 R11, R14, R3.reuse, 0x2, P2 ;  /* 0x000000030e0b7211 */ /* 0x080fe400010f16ff */
[-C--:B-1----:R-:W-:Y:S02]  /*122c0*/  LEA R8, P5, R15, R2.reuse, 0x2 ;  /* 0x000000020f087211 */ /* 0x082fe400078a10ff */
[-C--:B------:R-:W-:Y:S01]  /*122d0*/  LEA R4, P2, R17, R2.reuse, 0x2 ;  /* 0x0000000211047211 */ /* 0x080fe200078410ff */
[----:B------:R-:W-:Y:S01]  /*122e0*/  IMAD R18, R18, c[0x0][0x190], RZ ;  /* 0x0000640012127a24 */ /* 0x000fe200078e02ff */
[-C--:B------:R-:W-:Y:S01]  /*122f0*/  LEA.HI.X.SX32 R9, R15, R3.reuse, 0x2, P5 ;  /* 0x000000030f097211 */ /* 0x080fe200028f16ff */
[----:B------:R-:W-:Y:S01]  /*12300*/  IMAD R19, R19, c[0x0][0x190], RZ ;  /* 0x0000640013137a24 */ /* 0x000fe200078e02ff */
[-C--:B------:R-:W-:Y:S01]  /*12310*/  LEA.HI.X.SX32 R7, R16, R3.reuse, 0x2, P1 ;  /* 0x0000000310077211 */ /* 0x080fe200008f16ff */
[----:B------:R-:W-:Y:S01]  /*12320*/  IMAD R20, R20, c[0x0][0x190], RZ ;  /* 0x0000640014147a24 */ /* 0x000fe200078e02ff */
[----:B------:R-:W-:Y:S01]  /*12330*/  LEA.HI.X.SX32 R5, R17, R3, 0x2, P2 ;  /* 0x0000000311057211 */ /* 0x000fe200010f16ff */
[----:B------:R-:W-:Y:S04]  /*12340*/  STL.64 [R1+0x10], R248 ;  /* 0x000010f801007387 */ /* 0x000fe80000100a00 */
[----:B------:R-:W-:Y:S04]  /*12350*/  STL.64 [R1+0x98], R10 ;  /* 0x0000980a01007387 */ /* 0x000fe80000100a00 */
[----:B------:R1:W-:Y:S04]  /*12360*/  STL.64 [R1+0xd8], R8 ;  /* 0x0000d80801007387 */ /* 0x0003e80000100a00 */
[----:B------:R2:W-:Y:S04]  /*12370*/  STL.64 [R1+0x118], R6 ;  /* 0x0001180601007387 */ /* 0x0005e80000100a00 */
[----:B------:R2:W-:Y:S01]  /*12380*/  STL.64 [R1+0x170], R4 ;  /* 0x0001700401007387 */ /* 0x0005e20000100a00 */
[----:B-1----:R-:W-:-:S02]  /*12390*/  LEA R8, P5, R18, R2, 0x2 ;  /* 0x0000000212087211 */ /* 0x002fc400078a10ff */
[-C--:B--2---:R-:W-:Y:S01]  /*123a0*/  LEA R6, P1, R19, R2.reuse, 0x2 ;  /* 0x0000000213067211 */ /* 0x084fe200078210ff */
[----:B------:R-:W-:Y:S01]  /*123b0*/  IMAD R21, R21, c[0x0][0x190], RZ ;  /* 0x0000640015157a24 */ /* 0x000fe200078e02ff */
[-C--:B------:R-:W-:Y:S02]  /*123c0*/  LEA.HI.X.SX32 R9, R18, R3.reuse, 0x2, P5 ;  /* 0x0000000312097211 */ /* 0x080fe400028f16ff */
[-C--:B------:R-:W-:Y:S01]  /*123d0*/  LEA R4, P2, R20, R2.reuse, 0x2 ;  /* 0x0000000214047211 */ /* 0x080fe200078410ff */
[----:B------:R-:W-:Y:S01]  /*123e0*/  IMAD R22, R22, c[0x0][0x190], RZ ;  /* 0x0000640016167a24 */ /* 0x000fe200078e02ff */
[-C--:B------:R-:W-:Y:S01]  /*123f0*/  LEA.HI.X.SX32 R7, R19, R3.reuse, 0x2, P1 ;  /* 0x0000000313077211 */ /* 0x080fe200008f16ff */
[----:B------:R-:W-:Y:S01]  /*12400*/  IMAD R87, R87, c[0x0][0x190], RZ ;  /* 0x0000640057577a24 */ /* 0x000fe200078e02ff */
[----:B------:R-:W-:Y:S01]  /*12410*/  LEA.HI.X.SX32 R5, R20, R3, 0x2, P2 ;  /* 0x0000000314057211 */ /* 0x000fe200010f16ff */
[----:B------:R1:W-:Y:S04]  /*12420*/  STL.64 [R1+0x208], R8 ;  /* 0x0002080801007387 */ /* 0x0003e80000100a00 */
[----:B------:R2:W-:Y:S04]  /*12430*/  STL.64 [R1+0x2c8], R6 ;  /* 0x0002c80601007387 */ /* 0x0005e80000100a00 */
[----:B------:R2:W-:Y:S01]  /*12440*/  STL.64 [R1+0x388], R4 ;  /* 0x0003880401007387 */ /* 0x0005e20000100a00 */
[----:B-1----:R-:W-:-:S02]  /*12450*/  LEA R8, P5, R21, R2, 0x2 ;  /* 0x0000000215087211 */ /* 0x002fc400078a10ff */
[CC--:B--2---:R-:W-:Y:S01]  /*12460*/  LEA R6, P1, R22.reuse, R2.reuse, 0x2 ;  /* 0x0000000216067211 */ /* 0x0c4fe200078210ff */
        /* <DEDUP_REMOVED lines=50> */
[----:B------:R-:W-:Y:S02]  /*12790*/  LEA R4, P2, R205, R2, 0x2 ;  /* 0x00000002cd047211 */ /* 0x000fe400078410ff */
[-C--:B------:R-:W-:Y:S01]  /*127a0*/  LEA.HI.X.SX32 R7, R175, R3.reuse, 0x2, P1 ;  /* 0x00000003af077211 */ /* 0x080fe200008f16ff */
[----:B------:R-:W-:Y:S01]  /*127b0*/  IMAD R39, R39, c[0x0][0x190], RZ ;  /* 0x0000640027277a24 */ /* 0x000fe200078e02ff */
[----:B------:R-:W-:Y:S01]  /*127c0*/  LEA.HI.X.SX32 R5, R205, R3, 0x2, P2 ;  /* 0x00000003cd057211 */ /* 0x000fe200010f16ff */
[----:B------:R-:W-:Y:S02]  /*127d0*/  IMAD R44, R247, c[0x0][0x190], RZ ;  /* 0x00006400f72c7a24 */ /* 0x000fe400078e02ff */
[----:B------:R-:W-:Y:S01]  /*127e0*/  IMAD.MOV.U32 R248, RZ, RZ, R230 ;  /* 0x000000fffff87224 */ /* 0x000fe200078e00e6 */
[----:B------:R1:W-:Y:S01]  /*127f0*/  STL.64 [R1+0xb68], R8 ;  /* 0x000b680801007387 */ /* 0x0003e20000100a00 */
[----:B------:R-:W-:-:S02]  /*12800*/  IMAD.MOV.U32 R247, RZ, RZ, R195 ;  /* 0x000000fffff77224 */ /* 0x000fc400078e00c3 */
[----:B------:R-:W-:Y:S01]  /*12810*/  IMAD.MOV.U32 R230, RZ, RZ, R193 ;  /* 0x000000ffffe67224 */ /* 0x000fe200078e00c1 */
[----:B------:R-:W-:Y:S01]  /*12820*/  STL.64 [R1+0xba8], R6 ;  /* 0x000ba80601007387 */ /* 0x000fe20000100a00 */
[----:B------:R-:W-:Y:S02]  /*12830*/  IMAD.MOV.U32 R195, RZ, RZ, R187 ;  /* 0x000000ffffc37224 */ /* 0x000fe400078e00bb */
[----:B------:R-:W-:Y:S01]  /*12840*/  IMAD.MOV.U32 R193, RZ, RZ, R171 ;  /* 0x000000ffffc17224 */ /* 0x000fe200078e00ab */
[----:B------:R2:W-:Y:S01]  /*12850*/  STL.64 [R1+0xbe0], R4 ;  /* 0x000be00401007387 */ /* 0x0005e20000100a00 */
[----:B------:R-:W-:Y:S02]  /*12860*/  IMAD.MOV.U32 R187, RZ, RZ, R166 ;  /* 0x000000ffffbb7224 */ /* 0x000fe400078e00a6 */
[----:B------:R-:W-:Y:S01]  /*12870*/  IMAD.MOV.U32 R171, RZ, RZ, R165 ;  /* 0x000000ffffab7224 */ /* 0x000fe200078e00a5 */
[----:B-1----:R-:W-:Y:S01]  /*12880*/  LEA R8, P5, R231, R2, 0x2 ;  /* 0x00000002e7087211 */ /* 0x002fe200078a10ff */
[----:B------:R-:W-:-:S02]  /*12890*/  IMAD R31, R31, c[0x0][0x190], RZ ;  /* 0x000064001f1f7a24 */ /* 0x000fc400078e02ff */
[----:B------:R-:W-:Y:S02]  /*128a0*/  IMAD R23, R23, c[0x0][0x190], RZ ;  /* 0x0000640017177a24 */ /* 0x000fe400078e02ff */
[----:B------:R-:W-:Y:S01]  /*128b0*/  IMAD.MOV.U32 R166, RZ, RZ, R164 ;  /* 0x000000ffffa67224 */ /* 0x000fe200078e00a4 */
[-C--:B------:R-:W-:Y:S01]  /*128c0*/  LEA.HI.X.SX32 R9, R231, R3.reuse, 0x2, P5 ;  /* 0x00000003e7097211 */ /* 0x080fe200028f16ff */
[----:B------:R-:W-:Y:S01]  /*128d0*/  IMAD.MOV.U32 R165, RZ, RZ, R250 ;  /* 0x000000ffffa57224 */ /* 0x000fe200078e00fa */
[CC--:B--2---:R-:W-:Y:S01]  /*128e0*/  LEA R4, P2, R39.reuse, R2.reuse, 0x2 ;  /* 0x0000000227047211 */ /* 0x0c4fe200078410ff */
[----:B------:R-:W-:Y:S02]  /*128f0*/  IMAD.MOV.U32 R15, RZ, RZ, R193 ;  /* 0x000000ffff0f7224 */ /* 0x000fe400078e00c1 */
[----:B------:R-:W-:Y:S02]  /*12900*/  IMAD.MOV.U32 R164, RZ, RZ, R251 ;  /* 0x000000ffffa47224 */ /* 0x000fe400078e00fb */
[----:B------:R-:W-:Y:S01]  /*12910*/  IMAD.MOV.U32 R193, RZ, RZ, R187 ;  /* 0x000000ffffc17224 */ /* 0x000fe200078e00bb */
[----:B------:R-:W-:Y:S01]  /*12920*/  LEA.HI.X.SX32 R5, R39, R3, 0x2, P2 ;  /* 0x0000000327057211 */ /* 0x000fe200010f16ff */
[----:B------:R-:W-:Y:S01]  /*12930*/  IMAD.MOV.U32 R187, RZ, RZ, R171 ;  /* 0x000000ffffbb7224 */ /* 0x000fe200078e00ab */
[----:B------:R-:W-:Y:S01]  /*12940*/  LEA R250, P5, R31, R2, 0x2 ;  /* 0x000000021ffa7211 */ /* 0x000fe200078a10ff */
[----:B------:R-:W-:-:S02]  /*12950*/  IMAD.MOV.U32 R11, RZ, RZ, R248 ;  /* 0x000000ffff0b7224 */ /* 0x000fc400078e00f8 */
[----:B------:R-:W-:Y:S02]  /*12960*/  IMAD.MOV.U32 R171, RZ, RZ, R166 ;  /* 0x000000ffffab7224 */ /* 0x000fe400078e00a6 */
[----:B------:R-:W-:Y:S02]  /*12970*/  IMAD R234, R234, c[0x0][0x190], RZ ;  /* 0x00006400eaea7a24 */ /* 0x000fe400078e02ff */
[----:B------:R-:W-:Y:S02]  /*12980*/  IMAD R221, R221, c[0x0][0x190], RZ ;  /* 0x00006400dddd7a24 */ /* 0x000fe400078e02ff */
[----:B------:R-:W-:Y:S01]  /*12990*/  IMAD.MOV.U32 R166, RZ, RZ, R165 ;  /* 0x000000ffffa67224 */ /* 0x000fe200078e00a5 */
[----:B------:R1:W-:Y:S01]  /*129a0*/  STL.64 [R1+0xc20], R8 ;  /* 0x000c200801007387 */ /* 0x0003e20000100a00 */
[----:B------:R-:W-:Y:S02]  /*129b0*/  IMAD.MOV.U32 R165, RZ, RZ, R164 ;  /* 0x000000ffffa57224 */ /* 0x000fe400078e00a4 */
[----:B------:R-:W-:Y:S01]  /*129c0*/  IMAD.MOV.U32 R164, RZ, RZ, R30 ;  /* 0x000000ffffa47224 */ /* 0x000fe200078e001e */
[----:B------:R-:W-:Y:S01]  /*129d0*/  LEA.HI.X.SX32 R251, R31, R3, 0x2, P5 ;  /* 0x000000031ffb7211 */ /* 0x000fe200028f16ff */
[----:B------:R-:W-:-:S02]  /*129e0*/  IMAD.MOV.U32 R30, RZ, RZ, R246 ;  /* 0x000000ffff1e7224 */ /* 0x000fc400078e00f6 */
[----:B------:R-:W-:Y:S02]  /*129f0*/  IMAD R212, R212, c[0x0][0x190], RZ ;  /* 0x00006400d4d47a24 */ /* 0x000fe400078e02ff */
[----:B------:R-:W-:Y:S02]  /*12a00*/  IMAD R197, R197, c[0x0][0x190], RZ ;  /* 0x00006400c5c57a24 */ /* 0x000fe400078e02ff */
[----:B------:R-:W-:Y:S02]  /*12a10*/  IMAD R188, R188, c[0x0][0x190], RZ ;  /* 0x00006400bcbc7a24 */ /* 0x000fe400078e02ff */
[----:B------:R-:W-:Y:S02]  /*12a20*/  IMAD.MOV.U32 R14, RZ, RZ, R247 ;  /* 0x000000ffff0e7224 */ /* 0x000fe400078e00f7 */
[----:B------:R-:W-:Y:S02]  /*12a30*/  IMAD R24, R24, c[0x0][0x190], RZ ;  /* 0x0000640018187a24 */ /* 0x000fe400078e02ff */
[----:B------:R-:W-:-:S02]  /*12a40*/  IMAD R32, R32, c[0x0][0x190], RZ ;  /* 0x0000640020207a24 */ /* 0x000fc400078e02ff */
[----:B------:R-:W-:Y:S02]  /*12a50*/  IMAD.MOV.U32 R12, RZ, RZ, R11 ;  /* 0x000000ffff0c7224 */ /* 0x000fe400078e000b */
[----:B------:R-:W-:Y:S02]  /*12a60*/  IMAD R40, R40, c[0x0][0x190], RZ ;  /* 0x0000640028287a24 */ /* 0x000fe400078e02ff */
[----:B------:R-:W-:Y:S02]  /*12a70*/  IMAD R48, R48, c[0x0][0x190], RZ ;  /* 0x0000640030307a24 */ /* 0x000fe400078e02ff */
[----:B------:R-:W-:Y:S01]  /*12a80*/  IMAD R56, R56, c[0x0][0x190], RZ ;  /* 0x0000640038387a24 */ /* 0x000fe200078e02ff */
[----:B----4-:R-:W-:-:S04]  /*12a90*/  LEA R6, P1, R47, R2, 0x2 ;  /* 0x000000022f067211 */ /* 0x010fc800078210ff */
[-C--:B------:R-:W-:Y:S02]  /*12aa0*/  LEA.HI.X.SX32 R7, R47, R3.reuse, 0x2, P1 ;  /* 0x000000032f077211 */ /* 0x080fe400008f16ff */
[-C--:B------:R-:W-:Y:S02]  /*12ab0*/  LEA R248, P1, R23, R2.reuse, 0x2 ;  /* 0x0000000217f87211 */ /* 0x080fe400078210ff */
[----:B---3--:R-:W-:Y:S01]  /*12ac0*/  LEA R246, P2, R245, R2, 0x2 ;  /* 0x00000002f5f67211 */ /* 0x008fe200078410ff */
[----:B------:R2:W-:Y:S01]  /*12ad0*/  STL.64 [R1+0x8], R6 ;  /* 0x0000080601007387 */ /* 0x0005e20000100a00 */
[----:B------:R-:W-:-:S03]  /*12ae0*/  LEA.HI.X.SX32 R249, R23, R3, 0x2, P1 ;  /* 0x0000000317f97211 */ /* 0x000fc600008f16ff */
[----:B------:R3:W-:Y:S01]  /*12af0*/  STL.64 [R1], R4 ;  /* 0x0000000401007387 */ /* 0x0007e20000100a00 */
[-C--:B------:R-:W-:Y:S02]  /*12b00*/  LEA.HI.X.SX32 R247, R245, R3.reuse, 0x2, P2 ;  /* 0x00000003f5f77211 */ /* 0x080fe400010f16ff */
[-C--:B-1----:R-:W-:Y:S02]  /*12b10*/  LEA R8, P2, R212, R2.reuse, 0x2 ;  /* 0x00000002d4087211 */ /* 0x082fe400078410ff */
[CC--:B--2---:R-:W-:Y:S02]  /*12b20*/  LEA R6, P1, R221.reuse, R2.reuse, 0x2 ;  /* 0x00000002dd067211 */ /* 0x0c4fe400078210ff */
[C---:B---3--:R-:W-:Y:S02]  /*12b30*/  LEA R4, P5, R234.reuse, R2, 0x2 ;  /* 0x00000002ea047211 */ /* 0x048fe400078a10ff */
[-C--:B------:R-:W-:Y:S02]  /*12b40*/  LEA.HI.X.SX32 R7, R221, R3.reuse, 0x2, P1 ;  /* 0x00000003dd077211 */ /* 0x080fe400008f16ff */
[----:B------:R-:W-:-:S02]  /*12b50*/  LEA.HI.X.SX32 R5, R234, R3, 0x2, P5 ;  /* 0x00000003ea057211 */ /* 0x000fc400028f16ff */
[CC--:B------:R-:W-:Y:S02]  /*12b60*/  LEA R10, P5, R197.reuse, R2.reuse, 0x2 ;  /* 0x00000002c50a7211 */ /* 0x0c0fe400078a10ff */
[-C--:B------:R-:W-:Y:S02]  /*12b70*/  LEA R18, P1, R188, R2.reuse, 0x2 ;  /* 0x00000002bc127211 */ /* 0x080fe400078210ff */
[-C--:B------:R-:W-:Y:S02]  /*12b80*/  LEA.HI.X.SX32 R9, R212, R3.reuse, 0x2, P2 ;  /* 0x00000003d4097211 */ /* 0x080fe400010f16ff */
[----:B------:R-:W-:Y:S02]  /*12b90*/  LEA R20, P2, R24, R2, 0x2 ;  /* 0x0000000218147211 */ /* 0x000fe400078410ff */
[-C--:B------:R-:W-:Y:S02]  /*12ba0*/  LEA.HI.X.SX32 R11, R197, R3.reuse, 0x2, P5 ;  /* 0x00000003c50b7211 */ /* 0x080fe400028f16ff */
[----:B------:R-:W-:-:S02]  /*12bb0*/  LEA.HI.X.SX32 R19, R188, R3, 0x2, P1 ;  /* 0x00000003bc137211 */ /* 0x000fc400008f16ff */
[-C--:B------:R-:W-:Y:S02]  /*12bc0*/  LEA R16, P5, R32, R2.reuse, 0x2 ;  /* 0x0000000220107211 */ /* 0x080fe400078a10ff */
[-C--:B------:R-:W-:Y:S01]  /*12bd0*/  LEA.HI.X.SX32 R21, R24, R3.reuse, 0x2, P2 ;  /* 0x0000000318157211 */ /* 0x080fe200010f16ff */
[----:B------:R1:W-:Y:S01]  /*12be0*/  STL.64 [R1+0xa0], R18 ;  /* 0x0000a01201007387 */ /* 0x0003e20000100a00 */
[----:B------:R-:W-:Y:S01]  /*12bf0*/  LEA.HI.X.SX32 R17, R32, R3, 0x2, P5 ;  /* 0x0000000320117211 */ /* 0x000fe200028f16ff */
[----:B------:R-:W-:Y:S02]  /*12c00*/  IMAD R64, R64, c[0x0][0x190], RZ ;  /* 0x0000640040407a24 */ /* 0x000fe400078e02ff */
[----:B------:R2:W-:Y:S04]  /*12c10*/  STL.64 [R1+0xe0], R20 ;  /* 0x0000e01401007387 */ /* 0x0005e80000100a00 */
[----:B------:R3:W-:Y:S01]  /*12c20*/  STL.64 [R1+0x120], R16 ;  /* 0x0001201001007387 */ /* 0x0007e20000100a00 */
[----:B-1----:R-:W-:-:S02]  /*12c30*/  LEA R18, P1, R40, R2, 0x2 ;  /* 0x0000000228127211 */ /* 0x002fc400078210ff */
[-C--:B--2---:R-:W-:Y:S02]  /*12c40*/  LEA R20, P2, R48, R2.reuse, 0x2 ;  /* 0x0000000230147211 */ /* 0x084fe400078410ff */
[-C--:B------:R-:W-:Y:S02]  /*12c50*/  LEA.HI.X.SX32 R19, R40, R3.reuse, 0x2, P1 ;  /* 0x0000000328137211 */ /* 0x080fe400008f16ff */
[----:B---3--:R-:W-:Y:S01]  /*12c60*/  LEA R16, P5, R56, R2, 0x2 ;  /* 0x0000000238107211 */ /* 0x008fe200078a10ff */
[----:B------:R-:W-:Y:S01]  /*12c70*/  IMAD R72, R72, c[0x0][0x190], RZ ;  /* 0x0000640048487a24 */ /* 0x000fe200078e02ff */
[-C--:B------:R-:W-:Y:S01]  /*12c80*/  LEA.HI.X.SX32 R21, R48, R3.reuse, 0x2, P2 ;  /* 0x0000000330157211 */ /* 0x080fe200010f16ff */
[----:B------:R1:W-:Y:S01]  /*12c90*/  STL.64 [R1+0x180], R18 ;  /* 0x0001801201007387 */ /* 0x0003e20000100a00 */
[----:B------:R-:W-:Y:S01]  /*12ca0*/  LEA.HI.X.SX32 R17, R56, R3, 0x2, P5 ;  /* 0x0000000338117211 */ /* 0x000fe200028f16ff */
[----:B------:R-:W-:Y:S02]  /*12cb0*/  IMAD R80, R80, c[0x0][0x190], RZ ;  /* 0x0000640050507a24 */ /* 0x000fe400078e02ff */
[----:B------:R2:W-:Y:S01]  /*12cc0*/  STL.64 [R1+0x220], R20 ;  /* 0x0002201401007387 */ /* 0x0005e20000100a00 */
[----:B------:R-:W-:-:S03]  /*12cd0*/  IMAD R88, R88, c[0x0][0x190], RZ ;  /* 0x0000640058587a24 */ /* 0x000fc600078e02ff */
[----:B------:R3:W-:Y:S01]  /*12ce0*/  STL.64 [R1+0x2e0], R16 ;  /* 0x0002e01001007387 */ /* 0x0007e20000100a00 */
[-C--:B-1----:R-:W-:Y:S02]  /*12cf0*/  LEA R18, P1, R64, R2.reuse, 0x2 ;  /* 0x0000000240127211 */ /* 0x082fe400078210ff */
[-C--:B--2---:R-:W-:Y:S02]  /*12d00*/  LEA R20, P2, R72, R2.reuse, 0x2 ;  /* 0x0000000248147211 */ /* 0x084fe400078410ff */
[-C--:B------:R-:W-:Y:S02]  /*12d10*/  LEA.HI.X.SX32 R19, R64, R3.reuse, 0x2, P1 ;  /* 0x0000000340137211 */ /* 0x080fe400008f16ff */
[----:B---3--:R-:W-:Y:S01]  /*12d20*/  LEA R16, P5, R80, R2, 0x2 ;  /* 0x0000000250107211 */ /* 0x008fe200078a10ff */
[----:B------:R-:W-:Y:S01]  /*12d30*/  IMAD R96, R96, c[0x0][0x190], RZ ;  /* 0x0000640060607a24 */ /* 0x000fe200078e02ff */
[-C--:B------:R-:W-:Y:S01]  /*12d40*/  LEA.HI.X.SX32 R21, R72, R3.reuse, 0x2, P2 ;  /* 0x0000000348157211 */ /* 0x080fe200010f16ff */
[----:B------:R1:W-:Y:S01]  /*12d50*/  STL.64 [R1+0x3a0], R18 ;  /* 0x0003a01201007387 */ /* 0x0003e20000100a00 */
[----:B------:R-:W-:Y:S01]  /*12d60*/  LEA.HI.X.SX32 R17, R80, R3, 0x2, P5 ;  /* 0x0000000350117211 */ /* 0x000fe200028f16ff */
[----:B------:R-:W-:-:S02]  /*12d70*/  IMAD R104, R104, c[0x0][0x190], RZ ;  /* 0x0000640068687a24 */ /* 0x000fc400078e02ff */
        /* <DEDUP_REMOVED lines=42> */
[C---:B---3--:R-:W-:Y:S02]  /*13020*/  LEA R16, P5, R177.reuse, R2, 0x2 ;  /* 0x00000002b1107211 */ /* 0x048fe400078a10ff */
[-C--:B------:R-:W-:Y:S01]  /*13030*/  LEA.HI.X.SX32 R21, R168, R3.reuse, 0x2, P2 ;  /* 0x00000003a8157211 */ /* 0x080fe200010f16ff */
[----:B------:R1:W-:Y:S01]  /*13040*/  STL.64 [R1+0xb30], R18 ;  /* 0x000b301201007387 */ /* 0x0003e20000100a00 */
[----:B------:R-:W-:-:S03]  /*13050*/  LEA.HI.X.SX32 R17, R177, R3, 0x2, P5 ;  /* 0x00000003b1117211 */ /* 0x000fc600028f16ff */
[----:B------:R-:W-:Y:S01]  /*13060*/  STL.64 [R1+0xb70], R20 ;  /* 0x000b701401007387 */ /* 0x000fe20000100a00 */
[----:B------:R-:W-:-:S03]  /*13070*/  IMAD R209, R209, c[0x0][0x190], RZ ;  /* 0x00006400d1d17a24 */ /* 0x000fc600078e02ff */
[----:B------:R2:W-:Y:S01]  /*13080*/  STL.64 [R1+0xbb0], R16 ;  /* 0x000bb01001007387 */ /* 0x0005e20000100a00 */
[----:B-1----:R-:W-:-:S04]  /*13090*/  LEA R18, P1, R13, R2, 0x2 ;  /* 0x000000020d127211 */ /* 0x002fc800078210ff */
[-C--:B------:R-:W-:Y:S01]  /*130a0*/  LEA.HI.X.SX32 R19, R13, R3.reuse, 0x2, P1 ;  /* 0x000000030d137211 */ /* 0x080fe200008f16ff */
[----:B--2---:R-:W-:Y:S02]  /*130b0*/  IMAD.MOV.U32 R16, RZ, RZ, R15 ;  /* 0x000000ffff107224 */ /* 0x004fe400078e000f */
[----:B------:R-:W-:Y:S02]  /*130c0*/  IMAD.MOV.U32 R15, RZ, RZ, R14 ;  /* 0x000000ffff0f7224 */ /* 0x000fe400078e000e */
[----:B------:R-:W-:Y:S01]  /*130d0*/  IMAD.MOV.U32 R14, RZ, RZ, R12 ;  /* 0x000000ffff0e7224 */ /* 0x000fe200078e000c */
[----:B------:R1:W-:Y:S01]  /*130e0*/  STL.64 [R1+0xbf0], R18 ;  /* 0x000bf01201007387 */ /* 0x0003e20000100a00 */
[----:B------:R-:W-:Y:S01]  /*130f0*/  IMAD R176, R176, c[0x0][0x190], RZ ;  /* 0x00006400b0b07a24 */ /* 0x000fe200078e02ff */
[CC--:B------:R-:W-:Y:S01]  /*13100*/  LEA R20, P2, R0.reuse, R2.reuse, 0x2 ;  /* 0x0000000200147211 */ /* 0x0c0fe200078410ff */
[----:B------:R-:W-:Y:S01]  /*13110*/  IMAD R71, R71, c[0x0][0x190], RZ ;  /* 0x0000640047477a24 */ /* 0x000fe200078e02ff */
[----:B------:R-:W-:Y:S01]  /*13120*/  LEA R12, P5, R209, R2, 0x2 ;  /* 0x00000002d10c7211 */ /* 0x000fe200078a10ff */
[----:B------:R-:W-:Y:S01]  /*13130*/  IMAD R63, R63, c[0x0][0x190], RZ ;  /* 0x000064003f3f7a24 */ /* 0x000fe200078e02ff */
[----:B------:R-:W-:Y:S01]  /*13140*/  LEA.HI.X.SX32 R21, R0, R3, 0x2, P2 ;  /* 0x0000000300157211 */ /* 0x000fe200010f16ff */
[----:B------:R-:W-:-:S02]  /*13150*/  IMAD.MOV.U32 R17, RZ, RZ, R15 ;  /* 0x000000ffff117224 */ /* 0x000fc400078e000f */
[----:B-1----:R-:W-:Y:S02]  /*13160*/  IMAD.MOV.U32 R18, RZ, RZ, R16 ;  /* 0x000000ffff127224 */ /* 0x002fe400078e0010 */
[----:B------:R-:W-:Y:S01]  /*13170*/  IMAD.MOV.U32 R16, RZ, RZ, R14 ;  /* 0x000000ffff107224 */ /* 0x000fe200078e000e */
[-C--:B------:R-:W-:Y:S01]  /*13180*/  LEA R14, P1, R176, R2.reuse, 0x2 ;  /* 0x00000002b00e7211 */ /* 0x080fe200078210ff */
[----:B------:R-:W-:Y:S01]  /*13190*/  IMAD R233, R233, c[0x0][0x190], RZ ;  /* 0x00006400e9e97a24 */ /* 0x000fe200078e02ff */
[-C--:B------:R-:W-:Y:S01]  /*131a0*/  LEA.HI.X.SX32 R13, R209, R3.reuse, 0x2, P5 ;  /* 0x00000003d10d7211 */ /* 0x080fe200028f16ff */
[----:B------:R-:W-:Y:S01]  /*131b0*/  IMAD.MOV.U32 R111, RZ, RZ, R16 ;  /* 0x000000ffff6f7224 */ /* 0x000fe200078e0010 */
[-C--:B------:R-:W-:Y:S01]  /*131c0*/  LEA R16, P2, R71, R2.reuse, 0x2 ;  /* 0x0000000247107211 */ /* 0x080fe200078410ff */
[----:B------:R-:W-:Y:S01]  /*131d0*/  IMAD.MOV.U32 R95, RZ, RZ, R18 ;  /* 0x000000ffff5f7224 */ /* 0x000fe200078e0012 */
[-C--:B------:R-:W-:Y:S01]  /*131e0*/  LEA R18, P5, R63, R2.reuse, 0x2 ;  /* 0x000000023f127211 */ /* 0x080fe200078a10ff */
[----:B------:R-:W-:Y:S01]  /*131f0*/  IMAD R220, R220, c[0x0][0x190], RZ ;  /* 0x00006400dcdc7a24 */ /* 0x000fe200078e02ff */
[----:B------:R1:W-:Y:S01]  /*13200*/  STL.64 [R1+0xc30], R20 ;  /* 0x000c301401007387 */ /* 0x0003e20000100a00 */
[----:B------:R-:W-:Y:S01]  /*13210*/  IMAD.MOV.U32 R103, RZ, RZ, R17 ;  /* 0x000000ffff677224 */ /* 0x000fe200078e0011 */
[-C--:B------:R-:W-:Y:S01]  /*13220*/  LEA.HI.X.SX32 R15, R176, R3.reuse, 0x2, P1 ;  /* 0x00000003b00f7211 */ /* 0x080fe200008f16ff */
[----:B------:R-:W-:Y:S01]  /*13230*/  IMAD R210, R210, c[0x0][0x190], RZ ;  /* 0x00006400d2d27a24 */ /* 0x000fe200078e02ff */
[-C--:B------:R-:W-:Y:S01]  /*13240*/  LEA.HI.X.SX32 R17, R71, R3.reuse, 0x2, P2 ;  /* 0x0000000347117211 */ /* 0x080fe200010f16ff */
[----:B------:R-:W-:Y:S01]  /*13250*/  IMAD R196, R196, c[0x0][0x190], RZ ;  /* 0x00006400c4c47a24 */ /* 0x000fe200078e02ff */
[-C--:B------:R-:W-:Y:S01]  /*13260*/  LEA R22, P2, R233, R2.reuse, 0x2 ;  /* 0x00000002e9167211 */ /* 0x080fe200078410ff */
[----:B------:R-:W-:Y:S01]  /*13270*/  IMAD R186, R186, c[0x0][0x190], RZ ;  /* 0x00006400baba7a24 */ /* 0x000fe200078e02ff */
[----:B------:R-:W-:Y:S01]  /*13280*/  LEA.HI.X.SX32 R19, R63, R3, 0x2, P5 ;  /* 0x000000033f137211 */ /* 0x000fe200028f16ff */
[----:B------:R-:W-:Y:S01]  /*13290*/  IMAD.MOV.U32 R87, RZ, RZ, R229 ;  /* 0x000000ffff577224 */ /* 0x000fe200078e00e5 */
[----:B------:R-:W-:-:S02]  /*132a0*/  LEA R24, P5, R220, R2, 0x2 ;  /* 0x00000002dc187211 */ /* 0x000fc400078a10ff */
[CC--:B-1----:R-:W-:Y:S01]  /*132b0*/  LEA R20, P1, R244.reuse, R2.reuse, 0x2 ;  /* 0x00000002f4147211 */ /* 0x0c2fe200078210ff */
[----:B------:R-:W-:Y:S01]  /*132c0*/  IMAD.MOV.U32 R127, RZ, RZ, R35 ;  /* 0x000000ffff7f7224 */ /* 0x000fe200078e0023 */
[-C--:B------:R-:W-:Y:S01]  /*132d0*/  LEA.HI.X.SX32 R23, R233, R3.reuse, 0x2, P2 ;  /* 0x00000003e9177211 */ /* 0x080fe200010f16ff */
[----:B------:R-:W-:Y:S01]  /*132e0*/  IMAD.MOV.U32 R229, RZ, RZ, R165 ;  /* 0x000000ffffe57224 */ /* 0x000fe200078e00a5 */
[-C--:B------:R-:W-:Y:S01]  /*132f0*/  LEA.HI.X.SX32 R21, R244, R3.reuse, 0x2, P1 ;  /* 0x00000003f4157211 */ /* 0x080fe200008f16ff */
[----:B------:R-:W-:Y:S02]  /*13300*/  IMAD.MOV.U32 R135, RZ, RZ, R43 ;  /* 0x000000ffff877224 */ /* 0x000fe400078e002b */
[----:B------:R-:W-:Y:S01]  /*13310*/  IMAD.MOV.U32 R35, RZ, RZ, R26 ;  /* 0x000000ffff237224 */ /* 0x000fe200078e001a */
[-C--:B------:R-:W-:Y:S01]  /*13320*/  LEA R26, P1, R210, R2.reuse, 0x2 ;  /* 0x00000002d21a7211 */ /* 0x080fe200078210ff */
[----:B------:R-:W-:Y:S02]  /*13330*/  IMAD.MOV.U32 R119, RZ, RZ, R237 ;  /* 0x000000ffff777224 */ /* 0x000fe400078e00ed */
[----:B------:R-:W-:Y:S01]  /*13340*/  IMAD.MOV.U32 R165, RZ, RZ, R28 ;  /* 0x000000ffffa57224 */ /* 0x000fe200078e001c */
[-C--:B------:R-:W-:Y:S01]  /*13350*/  LEA R28, P2, R196, R2.reuse, 0x2 ;  /* 0x00000002c41c7211 */ /* 0x080fe200078410ff */
[----:B------:R-:W-:Y:S01]  /*13360*/  IMAD.MOV.U32 R43, RZ, RZ, R25 ;  /* 0x000000ffff2b7224 */ /* 0x000fe200078e0019 */
[----:B------:R-:W-:Y:S01]  /*13370*/  LEA.HI.X.SX32 R25, R220, R3, 0x2, P5 ;  /* 0x00000003dc197211 */ /* 0x000fe200028f16ff */
[----:B------:R-:W-:Y:S01]  /*13380*/  IMAD R33, R33, c[0x0][0x190], RZ ;  /* 0x0000640021217a24 */ /* 0x000fe200078e02ff */
[----:B------:R-:W-:Y:S01]  /*13390*/  LEA R220, P5, R186, R2, 0x2 ;  /* 0x00000002badc7211 */ /* 0x000fe200078a10ff */
[----:B------:R-:W-:-:S02]  /*133a0*/  IMAD.MOV.U32 R237, RZ, RZ, R166 ;  /* 0x000000ffffed7224 */ /* 0x000fc400078e00a6 */
[----:B------:R-:W-:Y:S02]  /*133b0*/  IMAD.MOV.U32 R166, RZ, RZ, R164 ;  /* 0x000000ffffa67224 */ /* 0x000fe400078e00a4 */
[----:B------:R-:W-:Y:S01]  /*133c0*/  IMAD.MOV.U32 R164, RZ, RZ, R27 ;  /* 0x000000ffffa47224 */ /* 0x000fe200078e001b */
[-C--:B------:R-:W-:Y:S01]  /*133d0*/  LEA.HI.X.SX32 R27, R210, R3.reuse, 0x2, P1 ;  /* 0x00000003d21b7211 */ /* 0x080fe200008f16ff */
[----:B------:R-:W-:Y:S01]  /*133e0*/  IMAD.MOV.U32 R143, RZ, RZ, R29 ;  /* 0x000000ffff8f7224 */ /* 0x000fe200078e001d */
[-C--:B------:R-:W-:Y:S02]  /*133f0*/  LEA R244, P1, R55, R2.reuse, 0x2 ;  /* 0x0000000237f47211 */ /* 0x080fe400078210ff */
[-C--:B------:R-:W-:Y:S01]  /*13400*/  LEA.HI.X.SX32 R29, R196, R3.reuse, 0x2, P2 ;  /* 0x00000003c41d7211 */ /* 0x080fe200010f16ff */
[----:B------:R-:W-:Y:S01]  /*13410*/  IMAD R41, R41, c[0x0][0x190], RZ ;  /* 0x0000640029297a24 */ /* 0x000fe200078e02ff */
[-C--:B------:R-:W-:Y:S02]  /*13420*/  LEA R176, P2, R33, R2.reuse, 0x2 ;  /* 0x0000000221b07211 */ /* 0x080fe400078410ff */
[-C--:B------:R-:W-:Y:S01]  /*13430*/  LEA.HI.X.SX32 R221, R186, R3.reuse, 0x2, P5 ;  /* 0x00000003badd7211 */ /* 0x080fe200028f16ff */
[----:B------:R-:W-:Y:S01]  /*13440*/  IMAD R49, R49, c[0x0][0x190], RZ ;  /* 0x0000640031317a24 */ /* 0x000fe200078e02ff */
[-C--:B------:R-:W-:Y:S01]  /*13450*/  LEA.HI.X.SX32 R245, R55, R3.reuse, 0x2, P1 ;  /* 0x0000000337f57211 */ /* 0x080fe200008f16ff */
[----:B------:R-:W-:Y:S01]  /*13460*/  IMAD R57, R57, c[0x0][0x190], RZ ;  /* 0x0000640039397a24 */ /* 0x000fe200078e02ff */
[----:B------:R-:W-:Y:S01]  /*13470*/  LEA.HI.X.SX32 R177, R33, R3, 0x2, P2 ;  /* 0x0000000321b17211 */ /* 0x000fe200010f16ff */
[----:B------:R1:W-:Y:S01]  /*13480*/  STL.64 [R1+0xa8], R220 ;  /* 0x0000a8dc01007387 */ /* 0x0003e20000100a00 */
[----:B------:R-:W-:Y:S01]  /*13490*/  IMAD R65, R65, c[0x0][0x190], RZ ;  /* 0x0000640041417a24 */ /* 0x000fe200078e02ff */
[----:B------:R-:W-:-:S02]  /*134a0*/  LEA R196, P1, R49, R2, 0x2 ;  /* 0x0000000231c47211 */ /* 0x000fc400078210ff */
[----:B------:R-:W-:Y:S01]  /*134b0*/  STL.64 [R1+0xe8], R244 ;  /* 0x0000e8f401007387 */ /* 0x000fe20000100a00 */
[----:B------:R-:W-:-:S03]  /*134c0*/  IMAD R73, R73, c[0x0][0x190], RZ ;  /* 0x0000640049497a24 */ /* 0x000fc600078e02ff */
[----:B------:R2:W-:Y:S01]  /*134d0*/  STL.64 [R1+0x128], R176 ;  /* 0x000128b001007387 */ /* 0x0005e20000100a00 */
[----:B-1----:R-:W-:-:S04]  /*134e0*/  LEA R220, P5, R41, R2, 0x2 ;  /* 0x0000000229dc7211 */ /* 0x002fc800078a10ff */
[-C--:B------:R-:W-:Y:S02]  /*134f0*/  LEA.HI.X.SX32 R221, R41, R3.reuse, 0x2, P5 ;  /* 0x0000000329dd7211 */ /* 0x080fe400028f16ff */
[-C--:B------:R-:W-:Y:S02]  /*13500*/  LEA R32, P5, R65, R2.reuse, 0x2 ;  /* 0x0000000241207211 */ /* 0x080fe400078a10ff */
[-C--:B--2---:R-:W-:Y:S02]  /*13510*/  LEA R176, P2, R57, R2.reuse, 0x2 ;  /* 0x0000000239b07211 */ /* 0x084fe400078410ff */
[-C--:B------:R-:W-:Y:S01]  /*13520*/  LEA.HI.X.SX32 R197, R49, R3.reuse, 0x2, P1 ;  /* 0x0000000331c57211 */ /* 0x080fe200008f16ff */
[----:B------:R-:W-:Y:S01]  /*13530*/  IMAD R81, R81, c[0x0][0x190], RZ ;  /* 0x0000640051517a24 */ /* 0x000fe200078e02ff */
[-C--:B------:R-:W-:Y:S01]  /*13540*/  LEA.HI.X.SX32 R177, R57, R3.reuse, 0x2, P2 ;  /* 0x0000000339b17211 */ /* 0x080fe200010f16ff */
[----:B------:R-:W-:Y:S01]  /*13550*/  IMAD R89, R89, c[0x0][0x190], RZ ;  /* 0x0000640059597a24 */ /* 0x000fe200078e02ff */
[----:B------:R-:W-:Y:S01]  /*13560*/  LEA.HI.X.SX32 R33, R65, R3, 0x2, P5 ;  /* 0x0000000341217211 */ /* 0x000fe200028f16ff */
[----:B------:R-:W-:Y:S01]  /*13570*/  STL.64 [R1+0x190], R220 ;  /* 0x000190dc01007387 */ /* 0x000fe20000100a00 */
[----:B------:R-:W-:-:S03]  /*13580*/  LEA R40, P1, R73, R2, 0x2 ;  /* 0x0000000249287211 */ /* 0x000fc600078210ff */
[----:B------:R-:W-:Y:S01]  /*13590*/  STL.64 [R1+0x238], R196 ;  /* 0x000238c401007387 */ /* 0x000fe20000100a00 */
[----:B------:R-:W-:-:S03]  /*135a0*/  LEA R48, P2, R81, R2, 0x2 ;  /* 0x0000000251307211 */ /* 0x000fc600078410ff */
[----:B------:R-:W-:Y:S01]  /*135b0*/  STL.64 [R1+0x2f8], R176 ;  /* 0x0002f8b001007387 */ /* 0x000fe20000100a00 */
[-C--:B------:R-:W-:Y:S01]  /*135c0*/  LEA.HI.X.SX32 R41, R73, R3.reuse, 0x2, P1 ;  /* 0x0000000349297211 */ /* 0x080fe200008f16ff */
[----:B------:R-:W-:Y:S02]  /*135d0*/  IMAD R97, R97, c[0x0][0x190], RZ ;  /* 0x0000640061617a24 */ /* 0x000fe400078e02ff */
[----:B------:R1:W-:Y:S01]  /*135e0*/  STL.64 [R1+0x3b8], R32 ;  /* 0x0003b82001007387 */ /* 0x0003e20000100a00 */
[----:B------:R-:W-:Y:S01]  /*135f0*/  IMAD R105, R105, c[0x0][0x190], RZ ;  /* 0x0000640069697a24 */ /* 0x000fe200078e02ff */
[----:B------:R-:W-:Y:S01]  /*13600*/  LEA.HI.X.SX32 R49, R81, R3, 0x2, P2 ;  /* 0x0000000351317211 */ /* 0x000fe200010f16ff */
[----:B------:R-:W-:Y:S01]  /*13610*/  IMAD R113, R113, c[0x0][0x190], RZ ;  /* 0x0000640071717a24 */ /* 0x000fe200078e02ff */
[----:B------:R2:W-:Y:S01]  /*13620*/  STL.64 [R1+0x440], R40 ;  /* 0x0004402801007387 */ /* 0x0005e20000100a00 */
[----:B------:R-:W-:Y:S01]  /*13630*/  IMAD.MOV.U32 R167, RZ, RZ, R30 ;  /* 0x000000ffffa77224 */ /* 0x000fe200078e001e */
[----:B-1----:R-:W-:-:S04]  /*13640*/  LEA R32, P5, R89, R2, 0x2 ;  /* 0x0000000259207211 */ /* 0x002fc800078a10ff */
[-C--:B------:R-:W-:Y:S02]  /*13650*/  LEA.HI.X.SX32 R33, R89, R3.reuse, 0x2, P5 ;  /* 0x0000000359217211 */ /* 0x080fe400028f16ff */
[-C--:B--2---:R-:W-:Y:S01]  /*13660*/  LEA R40, P1, R97, R2.reuse, 0x2 ;  /* 0x0000000261287211 */ /* 0x084fe200078210ff */
[----:B------:R-:W-:Y:S01]  /*13670*/  STL.64 [R1+0x480], R48 ;  /* 0x0004803001007387 */ /* 0x000fe20000100a00 */
[-C--:B------:R-:W-:Y:S01]  /*13680*/  LEA R30, P2, R105, R2.reuse, 0x2 ;  /* 0x00000002691e7211 */ /* 0x080fe200078410ff */
[----:B------:R-:W-:Y:S01]  /*13690*/  IMAD R121, R121, c[0x0][0x190], RZ ;  /* 0x0000640079797a24 */ /* 0x000fe200078e02ff */
[-C--:B------:R-:W-:Y:S01]  /*136a0*/  LEA.HI.X.SX32 R41, R97, R3.reuse, 0x2, P1 ;  /* 0x0000000361297211 */ /* 0x080fe200008f16ff */
[----:B------:R1:W-:Y:S01]  /*136b0*/  STL.64 [R1+0x4c0], R32 ;  /* 0x0004c02001007387 */ /* 0x0003e20000100a00 */
[----:B------:R-:W-:Y:S01]  /*136c0*/  LEA.HI.X.SX32 R31, R105, R3, 0x2, P2 ;  /* 0x00000003691f7211 */ /* 0x000fe200010f16ff */
[----:B------:R-:W-:Y:S02]  /*136d0*/  IMAD R129, R129, c[0x0][0x190], RZ ;  /* 0x0000640081817a24 */ /* 0x000fe400078e02ff */
[----:B------:R-:W-:Y:S01]  /*136e0*/  IMAD R137, R137, c[0x0][0x190], RZ ;  /* 0x0000640089897a24 */ /* 0x000fe200078e02ff */
[----:B------:R2:W-:Y:S01]  /*136f0*/  STL.64 [R1+0x500], R40 ;  /* 0x0005002801007387 */ /* 0x0005e20000100a00 */
[----:B-1----:R-:W-:-:S03]  /*13700*/  LEA R32, P5, R113, R2, 0x2 ;  /* 0x0000000271207211 */ /* 0x002fc600078a10ff */
[----:B------:R1:W-:Y:S01]  /*13710*/  STL.64 [R1+0x970], R30 ;  /* 0x0009701e01007387 */ /* 0x0003e20000100a00 */
[-C--:B------:R-:W-:Y:S02]  /*13720*/  LEA.HI.X.SX32 R33, R113, R3.reuse, 0x2, P5 ;  /* 0x0000000371217211 */ /* 0x080fe400028f16ff */
[-C--:B--2---:R-:W-:Y:S01]  /*13730*/  LEA R40, P1, R121, R2.reuse, 0x2 ;  /* 0x0000000279287211 */ /* 0x084fe200078210ff */
[----:B------:R-:W-:Y:S02]  /*13740*/  IMAD R145, R145, c[0x0][0x190], RZ ;  /* 0x0000640091917a24 */ /* 0x000fe400078e02ff */
[----:B------:R2:W-:Y:S01]  /*13750*/  STL.64 [R1+0x9b0], R32 ;  /* 0x0009b02001007387 */ /* 0x0005e20000100a00 */
[----:B------:R-:W-:Y:S02]  /*13760*/  LEA.HI.X.SX32 R41, R121, R3, 0x2, P1 ;  /* 0x0000000379297211 */ /* 0x000fe400008f16ff */
[----:B-1----:R-:W-:Y:S01]  /*13770*/  LEA R30, P2, R129, R2, 0x2 ;  /* 0x00000002811e7211 */ /* 0x002fe200078410ff */
[----:B------:R-:W-:-:S03]  /*13780*/  IMAD R153, R153, c[0x0][0x190], RZ ;  /* 0x0000640099997a24 */ /* 0x000fc600078e02ff */
[-C--:B------:R-:W-:Y:S02]  /*13790*/  LEA.HI.X.SX32 R31, R129, R3.reuse, 0x2, P2 ;  /* 0x00000003811f7211 */ /* 0x080fe400010f16ff */
[----:B--2---:R-:W-:Y:S01]  /*137a0*/  LEA R32, P5, R137, R2, 0x2 ;  /* 0x0000000289207211 */ /* 0x004fe200078a10ff */
[----:B------:R-:W-:Y:S01]  /*137b0*/  IMAD R161, R161, c[0x0][0x190], RZ ;  /* 0x00006400a1a17a24 */ /* 0x000fe200078e02ff */
[----:B------:R1:W-:Y:S02]  /*137c0*/  STL.64 [R1+0x9f0], R40 ;  /* 0x0009f02801007387 */ /* 0x0003e40000100a00 */
[----:B------:R-:W-:Y:S02]  /*137d0*/  LEA.HI.X.SX32 R33, R137, R3, 0x2, P5 ;  /* 0x0000000389217211 */ /* 0x000fe400028f16ff */
[----:B------:R2:W-:Y:S01]  /*137e0*/  STL.64 [R1+0xa30], R30 ;  /* 0x000a301e01007387 */ /* 0x0005e20000100a00 */
[----:B------:R-:W-:-:S03]  /*137f0*/  IMAD R169, R169, c[0x0][0x190], RZ ;  /* 0x00006400a9a97a24 */ /* 0x000fc600078e02ff */
[----:B------:R3:W-:Y:S01]  /*13800*/  STL.64 [R1+0xa70], R32 ;  /* 0x000a702001007387 */ /* 0x0007e20000100a00 */
[-C--:B-1----:R-:W-:Y:S02]  /*13810*/  LEA R40, P1, R145, R2.reuse, 0x2 ;  /* 0x0000000291287211 */ /* 0x082fe400078210ff */
[-C--:B--2---:R-:W-:Y:S02]  /*13820*/  LEA R30, P2, R153, R2.reuse, 0x2 ;  /* 0x00000002991e7211 */ /* 0x084fe400078410ff */
[-C--:B------:R-:W-:Y:S02]  /*13830*/  LEA.HI.X.SX32 R41, R145, R3.reuse, 0x2, P1 ;  /* 0x0000000391297211 */ /* 0x080fe400008f16ff */
[-C--:B---3--:R-:W-:Y:S01]  /*13840*/  LEA R32, P5, R161, R2.reuse, 0x2 ;  /* 0x00000002a1207211 */ /* 0x088fe200078a10ff */
        /* <DEDUP_REMOVED lines=8> */
[CC--:B--2---:R-:W-:Y:S02]  /*138d0*/  LEA R30, P2, R182.reuse, R2.reuse, 0x2 ;  /* 0x00000002b61e7211 */ /* 0x0c4fe400078410ff */
[-C--:B------:R-:W-:Y:S02]  /*138e0*/  LEA.HI.X.SX32 R41, R169, R3.reuse, 0x2, P1 ;  /* 0x00000003a9297211 */ /* 0x080fe400008f16ff */
[C---:B---3--:R-:W-:Y:S02]  /*138f0*/  LEA R32, P5, R211.reuse, R2, 0x2 ;  /* 0x00000002d3207211 */ /* 0x048fe400078a10ff */
[-C--:B------:R-:W-:Y:S01]  /*13900*/  LEA.HI.X.SX32 R31, R182, R3.reuse, 0x2, P2 ;  /* 0x00000003b61f7211 */ /* 0x080fe200010f16ff */
[----:B------:R-:W-:Y:S01]  /*13910*/  IMAD.MOV.U32 R159, RZ, RZ, R135 ;  /* 0x000000ffff9f7224 */ /* 0x000fe200078e0087 */
[----:B------:R-:W-:Y:S01]  /*13920*/  LEA.HI.X.SX32 R33, R211, R3, 0x2, P5 ;  /* 0x00000003d3217211 */ /* 0x000fe200028f16ff */
[----:B------:R-:W-:Y:S01]  /*13930*/  STL.64 [R1+0xb60], R40 ;  /* 0x000b602801007387 */ /* 0x000fe20000100a00 */
[----:B------:R-:W-:-:S02]  /*13940*/  IMAD.MOV.U32 R175, RZ, RZ, R127 ;  /* 0x000000ffffaf7224 */ /* 0x000fc400078e007f */
[----:B------:R-:W-:Y:S01]  /*13950*/  IMAD.MOV.U32 R135, RZ, RZ, R119 ;  /* 0x000000ffff877224 */ /* 0x000fe200078e0077 */
[----:B------:R1:W-:Y:S01]  /*13960*/  STL.64 [R1+0xba0], R30 ;  /* 0x000ba01e01007387 */ /* 0x0003e20000100a00 */
[----:B------:R-:W-:Y:S02]  /*13970*/  IMAD.MOV.U32 R127, RZ, RZ, R111 ;  /* 0x000000ffff7f7224 */ /* 0x000fe400078e006f */
[----:B------:R-:W-:Y:S01]  /*13980*/  IMAD.MOV.U32 R119, RZ, RZ, R95 ;  /* 0x000000ffff777224 */ /* 0x000fe200078e005f */
[----:B------:R2:W-:Y:S01]  /*13990*/  STL.64 [R1+0xbe8], R32 ;  /* 0x000be82001007387 */ /* 0x0005e20000100a00 */
[----:B------:R-:W-:Y:S02]  /*139a0*/  IMAD.MOV.U32 R111, RZ, RZ, R229 ;  /* 0x000000ffff6f7224 */ /* 0x000fe400078e00e5 */
[----:B------:R-:W-:Y:S01]  /*139b0*/  IMAD.MOV.U32 R95, RZ, RZ, R166 ;  /* 0x000000ffff5f7224 */ /* 0x000fe200078e00a6 */
[-C--:B-1----:R-:W-:Y:S01]  /*139c0*/  LEA R30, P2, R143, R2.reuse, 0x2 ;  /* 0x000000028f1e7211 */ /* 0x082fe200078410ff */
[----:B------:R-:W-:Y:S01]  /*139d0*/  IMAD.MOV.U32 R151, RZ, RZ, R135 ;  /* 0x000000ffff977224 */ /* 0x000fe200078e0087 */
[----:B--2---:R-:W-:Y:S01]  /*139e0*/  LEA R32, P5, R159, R2, 0x2 ;  /* 0x000000029f207211 */ /* 0x004fe200078a10ff */
[----:B------:R-:W-:Y:S01]  /*139f0*/  IMAD R240, R240, c[0x0][0x190], RZ ;  /* 0x00006400f0f07a24 */ /* 0x000fe200078e02ff */
[----:B------:R-:W-:Y:S01]  /*13a00*/  LEA.HI.X.SX32 R31, R143, R3, 0x2, P2 ;  /* 0x000000038f1f7211 */ /* 0x000fe200010f16ff */
[----:B------:R-:W-:-:S02]  /*13a10*/  IMAD.MOV.U32 R229, RZ, RZ, R165 ;  /* 0x000000ffffe57224 */ /* 0x000fc400078e00a5 */
[----:B------:R-:W-:Y:S01]  /*13a20*/  IMAD.MOV.U32 R143, RZ, RZ, R127 ;  /* 0x000000ffff8f7224 */ /* 0x000fe200078e007f */
[----:B------:R-:W-:Y:S01]  /*13a30*/  LEA.HI.X.SX32 R33, R159, R3, 0x2, P5 ;  /* 0x000000039f217211 */ /* 0x000fe200028f16ff */
        /* <DEDUP_REMOVED lines=13> */
[----:B------:R-:W-:Y:S02]  /*13b10*/  IMAD.MOV.U32 R165, RZ, RZ, R35 ;  /* 0x000000ffffa57224 */ /* 0x000fe400078e0023 */
[----:B------:R-:W-:Y:S01]  /*13b20*/  IMAD.MOV.U32 R127, RZ, RZ, R119 ;  /* 0x000000ffff7f7224 */ /* 0x000fe200078e0077 */
[----:B------:R-:W-:Y:S01]  /*13b30*/  LEA.HI.X.SX32 R35, R240, R3, 0x2, P1 ;  /* 0x00000003f0237211 */ /* 0x000fe200008f16ff */
[----:B------:R-:W-:Y:S02]  /*13b40*/  IMAD.MOV.U32 R119, RZ, RZ, R111 ;  /* 0x000000ffff777224 */ /* 0x000fe400078e006f */
[----:B------:R-:W-:Y:S02]  /*13b50*/  IMAD.MOV.U32 R111, RZ, RZ, R95 ;  /* 0x000000ffff6f7224 */ /* 0x000fe400078e005f */
[----:B------:R-:W-:Y:S01]  /*13b60*/  IMAD.MOV.U32 R164, RZ, RZ, R36 ;  /* 0x000000ffffa47224 */ /* 0x000fe200078e0024 */
[----:B------:R-:W-:Y:S01]  /*13b70*/  LEA R36, P2, R167, R2, 0x2 ;  /* 0x00000002a7247211 */ /* 0x000fe200078410ff */
[----:B------:R-:W-:-:S02]  /*13b80*/  IMAD.MOV.U32 R95, RZ, RZ, R166 ;  /* 0x000000ffff5f7224 */ /* 0x000fc400078e00a6 */
[----:B------:R-:W-:Y:S02]  /*13b90*/  IMAD R218, R218, c[0x0][0x190], RZ ;  /* 0x00006400dada7a24 */ /* 0x000fe400078e02ff */
[----:B------:R-:W-:Y:S02]  /*13ba0*/  IMAD.MOV.U32 R229, RZ, RZ, R165 ;  /* 0x000000ffffe57224 */ /* 0x000fe400078e00a5 */
[----:B------:R-:W-:Y:S01]  /*13bb0*/  IMAD.MOV.U32 R165, RZ, RZ, R37 ;  /* 0x000000ffffa57224 */ /* 0x000fe200078e0025 */
[----:B------:R1:W-:Y:S01]  /*13bc0*/  STL.64 [R1+0xc28], R34 ;  /* 0x000c282201007387 */ /* 0x0003e20000100a00 */
[----:B------:R-:W-:Y:S01]  /*13bd0*/  IMAD.MOV.U32 R47, RZ, RZ, R135 ;  /* 0x000000ffff2f7224 */ /* 0x000fe200078e0087 */
[----:B------:R-:W-:Y:S01]  /*13be0*/  LEA.HI.X.SX32 R37, R167, R3, 0x2, P2 ;  /* 0x00000003a7257211 */ /* 0x000fe200010f16ff */
[----:B------:R-:W-:Y:S02]  /*13bf0*/  IMAD R243, R243, c[0x0][0x190], RZ ;  /* 0x00006400f3f37a24 */ /* 0x000fe400078e02ff */
[----:B------:R-:W-:-:S02]  /*13c00*/  IMAD.MOV.U32 R135, RZ, RZ, R95 ;  /* 0x000000ffff877224 */ /* 0x000fc400078e005f */
[----:B------:R-:W-:Y:S02]  /*13c10*/  IMAD R232, R232, c[0x0][0x190], RZ ;  /* 0x00006400e8e87a24 */ /* 0x000fe400078e02ff */
[----:B------:R-:W-:Y:S01]  /*13c20*/  IMAD.MOV.U32 R95, RZ, RZ, R42 ;  /* 0x000000ffff5f7224 */ /* 0x000fe200078e002a */
[-C--:B------:R-:W-:Y:S01]  /*13c30*/  LEA R42, P2, R218, R2.reuse, 0x2 ;  /* 0x00000002da2a7211 */ /* 0x080fe200078410ff */
[----:B------:R-:W-:Y:S01]  /*13c40*/  IMAD R185, R185, c[0x0][0x190], RZ ;  /* 0x00006400b9b97a24 */ /* 0x000fe200078e02ff */
[CC--:B-1----:R-:W-:Y:S01]  /*13c50*/  LEA R34, P1, R175.reuse, R2.reuse, 0x2 ;  /* 0x00000002af227211 */ /* 0x0c2fe200078210ff */
[----:B------:R-:W-:Y:S02]  /*13c60*/  IMAD.MOV.U32 R166, RZ, RZ, R165 ;  /* 0x000000ffffa67224 */ /* 0x000fe400078e00a5 */
[----:B------:R-:W-:Y:S01]  /*13c70*/  IMAD.MOV.U32 R165, RZ, RZ, R164 ;  /* 0x000000ffffa57224 */ /* 0x000fe200078e00a4 */
[----:B------:R-:W-:Y:S01]  /*13c80*/  LEA.HI.X.SX32 R35, R175, R3, 0x2, P1 ;  /* 0x00000003af237211 */ /* 0x000fe200008f16ff */
[----:B------:R-:W-:Y:S01]  /*13c90*/  IMAD.MOV.U32 R164, RZ, RZ, R38 ;  /* 0x000000ffffa47224 */ /* 0x000fe200078e0026 */
[-C--:B------:R-:W-:Y:S01]  /*13ca0*/  LEA R38, P5, R243, R2.reuse, 0x2 ;  /* 0x00000002f3267211 */ /* 0x080fe200078a10ff */
[----:B------:R-:W-:Y:S01]  /*13cb0*/  IMAD.MOV.U32 R205, RZ, RZ, R111 ;  /* 0x000000ffffcd7224 */ /* 0x000fe200078e006f */
[----:B------:R-:W-:Y:S01]  /*13cc0*/  LEA R40, P1, R232, R2, 0x2 ;  /* 0x00000002e8287211 */ /* 0x000fe200078210ff */
[----:B------:R-:W-:-:S02]  /*13cd0*/  IMAD R208, R208, c[0x0][0x190], RZ ;  /* 0x00006400d0d07a24 */ /* 0x000fc400078e02ff */
[----:B------:R-:W-:Y:S01]  /*13ce0*/  IMAD.MOV.U32 R111, RZ, RZ, R43 ;  /* 0x000000ffff6f7224 */ /* 0x000fe200078e002b */
[-C--:B------:R-:W-:Y:S01]  /*13cf0*/  LEA.HI.X.SX32 R43, R218, R3.reuse, 0x2, P2 ;  /* 0x00000003da2b7211 */ /* 0x080fe200010f16ff */
[----:B------:R-:W-:Y:S01]  /*13d00*/  IMAD R194, R194, c[0x0][0x190], RZ ;  /* 0x00006400c2c27a24 */ /* 0x000fe200078e02ff */
[-C--:B------:R-:W-:Y:S01]  /*13d10*/  LEA R56, P2, R185, R2.reuse, 0x2 ;  /* 0x00000002b9387211 */ /* 0x080fe200078410ff */
[----:B------:R-:W-:Y:S01]  /*13d20*/  IMAD.MOV.U32 R245, RZ, RZ, R143 ;  /* 0x000000fffff57224 */ /* 0x000fe200078e008f */
[-C--:B------:R-:W-:Y:S01]  /*13d30*/  LEA.HI.X.SX32 R39, R243, R3.reuse, 0x2, P5 ;  /* 0x00000003f3277211 */ /* 0x080fe200028f16ff */
[----:B------:R-:W-:Y:S01]  /*13d40*/  IMAD.MOV.U32 R231, RZ, RZ, R127 ;  /* 0x000000ffffe77224 */ /* 0x000fe200078e007f */
[-C--:B------:R-:W-:Y:S01]  /*13d50*/  LEA.HI.X.SX32 R41, R232, R3.reuse, 0x2, P1 ;  /* 0x00000003e8297211 */ /* 0x080fe200008f16ff */
[----:B------:R-:W-:Y:S01]  /*13d60*/  IMAD.MOV.U32 R143, RZ, RZ, R164 ;  /* 0x000000ffff8f7224 */ /* 0x000fe200078e00a4 */
[-C--:B------:R-:W-:Y:S01]  /*13d70*/  LEA R164, P5, R208, R2.reuse, 0x2 ;  /* 0x00000002d0a47211 */ /* 0x080fe200078a10ff */
[----:B------:R-:W-:Y:S01]  /*13d80*/  IMAD.MOV.U32 R175, RZ, RZ, R159 ;  /* 0x000000ffffaf7224 */ /* 0x000fe200078e009f */
[----:B------:R-:W-:Y:S01]  /*13d90*/  LEA.HI.X.SX32 R57, R185, R3, 0x2, P2 ;  /* 0x00000003b9397211 */ /* 0x000fe200010f16ff */
[----:B------:R-:W-:Y:S01]  /*13da0*/  IMAD.MOV.U32 R127, RZ, RZ, R166 ;  /* 0x000000ffff7f7224 */ /* 0x000fe200078e00a6 */
[----:B------:R-:W-:Y:S01]  /*13db0*/  LEA R166, P1, R194, R2, 0x2 ;  /* 0x00000002c2a67211 */ /* 0x000fe200078210ff */
[----:B------:R-:W-:-:S02]  /*13dc0*/  IMAD.MOV.U32 R159, RZ, RZ, R151 ;  /* 0x000000ffff9f7224 */ /* 0x000fc400078e0097 */
[----:B------:R-:W-:Y:S02]  /*13dd0*/  IMAD.MOV.U32 R151, RZ, RZ, R119 ;  /* 0x000000ffff977224 */ /* 0x000fe400078e0077 */
[----:B------:R-:W-:Y:S01]  /*13de0*/  IMAD.MOV.U32 R119, RZ, RZ, R165 ;  /* 0x000000ffff777224 */ /* 0x000fe200078e00a5 */
[-C--:B------:R-:W-:Y:S01]  /*13df0*/  LEA.HI.X.SX32 R165, R208, R3.reuse, 0x2, P5 ;  /* 0x00000003d0a57211 */ /* 0x080fe200028f16ff */
[----:B------:R1:W-:Y:S01]  /*13e00*/  STL.64 [R1+0xb0], R56 ;  /* 0x0000b03801007387 */ /* 0x0003e20000100a00 */
[CC--:B------:R-:W-:Y:S02]  /*13e10*/  LEA R64, P5, R179.reuse, R2.reuse, 0x2 ;  /* 0x00000002b3407211 */ /* 0x0c0fe400078a10ff */
[-C--:B------:R-:W-:Y:S02]  /*13e20*/  LEA.HI.X.SX32 R167, R194, R3.reuse, 0x2, P1 ;  /* 0x00000003c2a77211 */ /* 0x080fe400008f16ff */
[----:B------:R-:W-:Y:S01]  /*13e30*/  LEA R48, P1, R178, R2, 0x2 ;  /* 0x00000002b2307211 */ /* 0x000fe200078210ff */
[----:B------:R-:W-:Y:S01]  /*13e40*/  IMAD R50, R50, c[0x0][0x190], RZ ;  /* 0x0000640032327a24 */ /* 0x000fe200078e02ff */
[-C--:B------:R-:W-:Y:S01]  /*13e50*/  LEA.HI.X.SX32 R65, R179, R3.reuse, 0x2, P5 ;  /* 0x00000003b3417211 */ /* 0x080fe200028f16ff */
[----:B------:R-:W-:Y:S01]  /*13e60*/  IMAD R58, R58, c[0x0][0x190], RZ ;  /* 0x000064003a3a7a24 */ /* 0x000fe200078e02ff */
[----:B------:R-:W-:-:S02]  /*13e70*/  LEA.HI.X.SX32 R49, R178, R3, 0x2, P1 ;  /* 0x00000003b2317211 */ /* 0x000fc400008f16ff */
[----:B-1----:R-:W-:Y:S01]  /*13e80*/  LEA R56, P2, R79, R2, 0x2 ;  /* 0x000000024f387211 */ /* 0x002fe200078410ff */
[----:B------:R-:W-:-:S03]  /*13e90*/  IMAD R66, R66, c[0x0][0x190], RZ ;  /* 0x0000640042427a24 */ /* 0x000fc600078e02ff */
[----:B------:R-:W-:Y:S01]  /*13ea0*/  LEA.HI.X.SX32 R57, R79, R3, 0x2, P2 ;  /* 0x000000034f397211 */ /* 0x000fe200010f16ff */
[----:B------:R1:W-:Y:S04]  /*13eb0*/  STL.64 [R1+0xf0], R64 ;  /* 0x0000f04001007387 */ /* 0x0003e80000100a00 */
[----:B------:R2:W-:Y:S04]  /*13ec0*/  STL.64 [R1+0x130], R48 ;  /* 0x0001303001007387 */ /* 0x0005e80000100a00 */
[----:B------:R3:W-:Y:S01]  /*13ed0*/  STL.64 [R1+0x1a0], R56 ;  /* 0x0001a03801007387 */ /* 0x0007e20000100a00 */
[----:B-1----:R-:W-:-:S02]  /*13ee0*/  LEA R64, P5, R50, R2, 0x2 ;  /* 0x0000000232407211 */ /* 0x002fc400078a10ff */
[-C--:B--2---:R-:W-:Y:S02]  /*13ef0*/  LEA R48, P1, R58, R2.reuse, 0x2 ;  /* 0x000000023a307211 */ /* 0x084fe400078210ff */
[-C--:B------:R-:W-:Y:S02]  /*13f00*/  LEA.HI.X.SX32 R65, R50, R3.reuse, 0x2, P5 ;  /* 0x0000000332417211 */ /* 0x080fe400028f16ff */
[----:B---3--:R-:W-:Y:S02]  /*13f10*/  LEA R56, P2, R66, R2, 0x2 ;  /* 0x0000000242387211 */ /* 0x008fe400078410ff */
[-C--:B------:R-:W-:Y:S02]  /*13f20*/  LEA.HI.X.SX32 R49, R58, R3.reuse, 0x2, P1 ;  /* 0x000000033a317211 */ /* 0x080fe400008f16ff */
[----:B------:R-:W-:Y:S01]  /*13f30*/  LEA.HI.X.SX32 R57, R66, R3, 0x2, P2 ;  /* 0x0000000342397211 */ /* 0x000fe200010f16ff */
[----:B------:R1:W-:Y:S01]  /*13f40*/  STL.64 [R1+0x250], R64 ;  /* 0x0002504001007387 */ /* 0x0003e20000100a00 */
[----:B------:R-:W-:-:S03]  /*13f50*/  IMAD R74, R74, c[0x0][0x190], RZ ;  /* 0x000064004a4a7a24 */ /* 0x000fc600078e02ff */
[----:B------:R-:W-:Y:S01]  /*13f60*/  STL.64 [R1+0x310], R48 ;  /* 0x0003103001007387 */ /* 0x000fe20000100a00 */
[----:B------:R-:W-:-:S03]  /*13f70*/  IMAD R82, R82, c[0x0][0x190], RZ ;  /* 0x0000640052527a24 */ /* 0x000fc600078e02ff */
[----:B------:R2:W-:Y:S01]  /*13f80*/  STL.64 [R1+0x3d0], R56 ;  /* 0x0003d03801007387 */ /* 0x0005e20000100a00 */
[-C--:B-1----:R-:W-:Y:S01]  /*13f90*/  LEA R64, P5, R74, R2.reuse, 0x2 ;  /* 0x000000024a407211 */ /* 0x082fe200078a10ff */
[----:B--2---:R-:W-:Y:S02]  /*13fa0*/  IMAD.MOV.U32 R56, RZ, RZ, R245 ;  /* 0x000000ffff387224 */ /* 0x004fe400078e00f5 */
[----:B------:R-:W-:Y:S02]  /*13fb0*/  IMAD.MOV.U32 R245, RZ, RZ, R47 ;  /* 0x000000fffff57224 */ /* 0x000fe400078e002f */
[----:B------:R-:W-:Y:S02]  /*13fc0*/  IMAD.MOV.U32 R47, RZ, RZ, R231 ;  /* 0x000000ffff2f7224 */ /* 0x000fe400078e00e7 */
[----:B------:R-:W-:Y:S02]  /*13fd0*/  IMAD.MOV.U32 R231, RZ, RZ, R205 ;  /* 0x000000ffffe77224 */ /* 0x000fe400078e00cd */
[----:B------:R-:W-:Y:S01]  /*13fe0*/  IMAD.MOV.U32 R205, RZ, RZ, R175 ;  /* 0x000000ffffcd7224 */ /* 0x000fe200078e00af */
[----:B------:R-:W-:Y:S01]  /*13ff0*/  LEA R48, P1, R82, R2, 0x2 ;  /* 0x0000000252307211 */ /* 0x000fe200078210ff */
[----:B------:R-:W-:Y:S01]  /*14000*/  IMAD.MOV.U32 R175, RZ, RZ, R159 ;  /* 0x000000ffffaf7224 */ /* 0x000fe200078e009f */
[----:B------:R-:W-:Y:S01]  /*14010*/  LEA.HI.X.SX32 R65, R74, R3, 0x2, P5 ;  /* 0x000000034a417211 */ /* 0x000fe200028f16ff */
[----:B------:R-:W-:-:S02]  /*14020*/  IMAD.MOV.U32 R159, RZ, RZ, R103 ;  /* 0x000000ffff9f7224 */ /* 0x000fc400078e0067 */
[----:B------:R-:W-:Y:S02]  /*14030*/  IMAD.MOV.U32 R103, RZ, RZ, R230 ;  /* 0x000000ffff677224 */ /* 0x000fe400078e00e6 */
[----:B------:R-:W-:Y:S01]  /*14040*/  IMAD.MOV.U32 R188, RZ, RZ, R47 ;  /* 0x000000ffffbc7224 */ /* 0x000fe200078e002f */
[----:B------:R-:W-:Y:S01]  /*14050*/  LEA.HI.X.SX32 R49, R82, R3, 0x2, P1 ;  /* 0x0000000352317211 */ /* 0x000fe200008f16ff */
[----:B------:R-:W-:Y:S01]  /*14060*/  IMAD.MOV.U32 R47, RZ, RZ, R205 ;  /* 0x000000ffff2f7224 */ /* 0x000fe200078e00cd */
[----:B------:R-:W2:Y:S01]  /*14070*/  LDL.LU R230, [R1+0x1dc] ;  /* 0x0001dc0001e67983 */ /* 0x000ea20000300800 */
[----:B------:R-:W-:Y:S02]  /*14080*/  IMAD.MOV.U32 R197, RZ, RZ, R245 ;  /* 0x000000ffffc57224 */ /* 0x000fe400078e00f5 */
[----:B------:R-:W-:Y:S01]  /*14090*/  IMAD.MOV.U32 R205, RZ, RZ, R159 ;  /* 0x000000ffffcd7224 */ /* 0x000fe200078e009f */
[----:B------:R-:W-:Y:S01]  /*140a0*/  STL.64 [R1+0x448], R64 ;  /* 0x0004484001007387 */ /* 0x000fe20000100a00 */
[----:B------:R-:W-:-:S02]  /*140b0*/  IMAD.MOV.U32 R245, RZ, RZ, R231 ;  /* 0x000000fffff57224 */ /* 0x000fc400078e00e7 */
[----:B------:R-:W-:Y:S02]  /*140c0*/  IMAD.MOV.U32 R159, RZ, RZ, R237 ;  /* 0x000000ffff9f7224 */ /* 0x000fe400078e00ed */
[----:B------:R-:W-:Y:S02]  /*140d0*/  IMAD.MOV.U32 R231, RZ, RZ, R175 ;  /* 0x000000ffffe77224 */ /* 0x000fe400078e00af */
[----:B------:R-:W-:Y:S02]  /*140e0*/  IMAD.MOV.U32 R237, RZ, RZ, R226 ;  /* 0x000000ffffed7224 */ /* 0x000fe400078e00e2 */
[----:B------:R-:W-:Y:S01]  /*140f0*/  IMAD.MOV.U32 R175, RZ, RZ, R103 ;  /* 0x000000ffffaf7224 */ /* 0x000fe200078e0067 */
[----:B------:R-:W3:Y:S04]  /*14100*/  LDL.LU R226, [R1+0xd9c] ;  /* 0x000d9c0001e27983 */ /* 0x000ee80000300800 */
[----:B------:R-:W4:Y:S04]  /*14110*/  LDL.LU R103, [R1+0x52c] ;  /* 0x00052c0001677983 */ /* 0x000f280000300800 */
[----:B------:R1:W-:Y:S02]  /*14120*/  STL.64 [R1+0x488], R48 ;  /* 0x0004883001007387 */ /* 0x0003e40000100a00 */
[----:B-1----:R-:W-:-:S02]  /*14130*/  IMAD.MOV.U32 R48, RZ, RZ, R245 ;  /* 0x000000ffff307224 */ /* 0x002fc400078e00f5 */
[----:B------:R-:W-:Y:S02]  /*14140*/  IMAD.MOV.U32 R245, RZ, RZ, R47 ;  /* 0x000000fffff57224 */ /* 0x000fe400078e002f */
[----:B------:R-:W-:Y:S02]  /*14150*/  IMAD.MOV.U32 R47, RZ, RZ, R231 ;  /* 0x000000ffff2f7224 */ /* 0x000fe400078e00e7 */
[----:B------:R-:W-:Y:S02]  /*14160*/  IMAD.MOV.U32 R231, RZ, RZ, R205 ;  /* 0x000000ffffe77224 */ /* 0x000fe400078e00cd */
[----:B------:R-:W-:Y:S02]  /*14170*/  IMAD.MOV.U32 R205, RZ, RZ, R175 ;  /* 0x000000ffffcd7224 */ /* 0x000fe400078e00af */
[----:B------:R-:W-:Y:S02]  /*14180*/  IMAD.MOV.U32 R175, RZ, RZ, R159 ;  /* 0x000000ffffaf7224 */ /* 0x000fe400078e009f */
[----:B------:R-:W-:-:S02]  /*14190*/  IMAD.MOV.U32 R159, RZ, RZ, R151 ;  /* 0x000000ffff9f7224 */ /* 0x000fc400078e0097 */
[----:B------:R-:W-:Y:S02]  /*141a0*/  IMAD.MOV.U32 R151, RZ, RZ, R242 ;  /* 0x000000ffff977224 */ /* 0x000fe400078e00f2 */
[----:B------:R-:W2:Y:S01]  /*141b0*/  LDL.LU R242, [R1+0xd98] ;  /* 0x000d980001f27983 */ /* 0x000ea20000300800 */
[----:B------:R-:W-:Y:S02]  /*141c0*/  IMAD R90, R90, c[0x0][0x190], RZ ;  /* 0x000064005a5a7a24 */ /* 0x000fe400078e02ff */
[----:B------:R-:W-:-:S03]  /*141d0*/  IMAD R98, R98, c[0x0][0x190], RZ ;  /* 0x0000640062627a24 */ /* 0x000fc600078e02ff */
[-C--:B------:R-:W-:Y:S01]  /*141e0*/  LEA R72, P2, R90, R2.reuse, 0x2 ;  /* 0x000000025a487211 */ /* 0x080fe200078410ff */
[----:B------:R-:W-:Y:S01]  /*141f0*/  IMAD R106, R106, c[0x0][0x190], RZ ;  /* 0x000064006a6a7a24 */ /* 0x000fe200078e02ff */
[-C--:B------:R-:W-:Y:S01]  /*14200*/  LEA R64, P5, R98, R2.reuse, 0x2 ;  /* 0x0000000262407211 */ /* 0x080fe200078a10ff */
[----:B------:R-:W-:Y:S01]  /*14210*/  IMAD R114, R114, c[0x0][0x190], RZ ;  /* 0x0000640072727a24 */ /* 0x000fe200078e02ff */
[-C--:B------:R-:W-:Y:S02]  /*14220*/  LEA.HI.X.SX32 R73, R90, R3.reuse, 0x2, P2 ;  /* 0x000000035a497211 */ /* 0x080fe400010f16ff */
[----:B------:R-:W-:Y:S01]  /*14230*/  LEA R80, P1, R106, R2, 0x2 ;  /* 0x000000026a507211 */ /* 0x000fe200078210ff */
[----:B------:R-:W-:Y:S01]  /*14240*/  IMAD R122, R122, c[0x0][0x190], RZ ;  /* 0x000064007a7a7a24 */ /* 0x000fe200078e02ff */
[-C--:B------:R-:W-:Y:S01]  /*14250*/  LEA.HI.X.SX32 R65, R98, R3.reuse, 0x2, P5 ;  /* 0x0000000362417211 */ /* 0x080fe200028f16ff */
[----:B------:R1:W-:Y:S01]  /*14260*/  STL.64 [R1+0x4c8], R72 ;  /* 0x0004c84801007387 */ /* 0x0003e20000100a00 */
[----:B------:R-:W-:Y:S01]  /*14270*/  LEA.HI.X.SX32 R81, R106, R3, 0x2, P1 ;  /* 0x000000036a517211 */ /* 0x000fe200008f16ff */
[----:B------:R-:W-:-:S02]  /*14280*/  IMAD R130, R130, c[0x0][0x190], RZ ;  /* 0x0000640082827a24 */ /* 0x000fc400078e02ff */
[----:B------:R-:W-:Y:S01]  /*14290*/  IMAD R138, R138, c[0x0][0x190], RZ ;  /* 0x000064008a8a7a24 */ /* 0x000fe200078e02ff */
[----:B------:R1:W-:Y:S02]  /*142a0*/  STL.64 [R1+0x508], R64 ;  /* 0x0005084001007387 */ /* 0x0003e40000100a00 */
[----:B-1----:R-:W-:-:S04]  /*142b0*/  LEA R72, P2, R114, R2, 0x2 ;  /* 0x0000000272487211 */ /* 0x002fc800078410ff */
[-C--:B------:R-:W-:Y:S02]  /*142c0*/  LEA.HI.X.SX32 R73, R114, R3.reuse, 0x2, P2 ;  /* 0x0000000372497211 */ /* 0x080fe400010f16ff */
[-C--:B------:R-:W-:Y:S01]  /*142d0*/  LEA R64, P5, R122, R2.reuse, 0x2 ;  /* 0x000000027a407211 */ /* 0x080fe200078a10ff */
[----:B------:R1:W-:Y:S01]  /*142e0*/  STL.64 [R1+0x978], R80 ;  /* 0x0009785001007387 */ /* 0x0003e20000100a00 */
[----:B------:R-:W-:Y:S02]  /*142f0*/  IMAD R146, R146, c[0x0][0x190], RZ ;  /* 0x0000640092927a24 */ /* 0x000fe400078e02ff */
[----:B------:R-:W-:Y:S01]  /*14300*/  LEA.HI.X.SX32 R65, R122, R3, 0x2, P5 ;  /* 0x000000037a417211 */ /* 0x000fe200028f16ff */
[----:B------:R1:W-:Y:S01]  /*14310*/  STL.64 [R1+0x9b8], R72 ;  /* 0x0009b84801007387 */ /* 0x0003e20000100a00 */
[----:B------:R-:W-:Y:S01]  /*14320*/  IMAD R154, R154, c[0x0][0x190], RZ ;  /* 0x000064009a9a7a24 */ /* 0x000fe200078e02ff */
[-C--:B-1----:R-:W-:Y:S02]  /*14330*/  LEA R80, P1, R130, R2.reuse, 0x2 ;  /* 0x0000000282507211 */ /* 0x082fe400078210ff */
[----:B------:R-:W-:-:S02]  /*14340*/  LEA R72, P2, R138, R2, 0x2 ;  /* 0x000000028a487211 */ /* 0x000fc400078410ff */
[-C--:B------:R-:W-:Y:S01]  /*14350*/  LEA.HI.X.SX32 R81, R130, R3.reuse, 0x2, P1 ;  /* 0x0000000382517211 */ /* 0x080fe200008f16ff */
[----:B------:R-:W-:Y:S01]  /*14360*/  IMAD R162, R162, c[0x0][0x190], RZ ;  /* 0x00006400a2a27a24 */ /* 0x000fe200078e02ff */
[----:B------:R-:W-:Y:S01]  /*14370*/  LEA.HI.X.SX32 R73, R138, R3, 0x2, P2 ;  /* 0x000000038a497211 */ /* 0x000fe200010f16ff */
[----:B------:R1:W-:Y:S01]  /*14380*/  STL.64 [R1+0x9f8], R64 ;  /* 0x0009f84001007387 */ /* 0x0003e20000100a00 */
[----:B------:R-:W-:-:S03]  /*14390*/  IMAD R170, R170, c[0x0][0x190], RZ ;  /* 0x00006400aaaa7a24 */ /* 0x000fc600078e02ff */
[----:B------:R1:W-:Y:S04]  /*143a0*/  STL.64 [R1+0xa38], R80 ;  /* 0x000a385001007387 */ /* 0x0003e80000100a00 */
[----:B------:R1:W-:Y:S02]  /*143b0*/  STL.64 [R1+0xa78], R72 ;  /* 0x000a784801007387 */ /* 0x0003e40000100a00 */
[-C--:B-1----:R-:W-:Y:S02]  /*143c0*/  LEA R64, P5, R146, R2.reuse, 0x2 ;  /* 0x0000000292407211 */ /* 0x082fe400078a10ff */
[----:B------:R-:W-:Y:S02]  /*143d0*/  LEA R80, P1, R154, R2, 0x2 ;  /* 0x000000029a507211 */ /* 0x000fe400078210ff */
[----:B------:R-:W-:-:S02]  /*143e0*/  LEA.HI.X.SX32 R65, R146, R3, 0x2, P5 ;  /* 0x0000000392417211 */ /* 0x000fc400028f16ff */
[----:B------:R-:W-:Y:S01]  /*143f0*/  LEA R72, P2, R162, R2, 0x2 ;  /* 0x00000002a2487211 */ /* 0x000fe200078410ff */
[----:B------:R-:W-:Y:S01]  /*14400*/  IMAD.MOV.U32 R234, RZ, RZ, R47 ;  /* 0x000000ffffea7224 */ /* 0x000fe200078e002f */
[-C--:B------:R-:W-:Y:S01]  /*14410*/  LEA.HI.X.SX32 R81, R154, R3.reuse, 0x2, P1 ;  /* 0x000000039a517211 */ /* 0x080fe200008f16ff */
[----:B------:R-:W-:Y:S01]  /*14420*/  IMAD R219, R219, c[0x0][0x190], RZ ;  /* 0x00006400dbdb7a24 */ /* 0x000fe200078e02ff */
[----:B------:R-:W-:Y:S01]  /*14430*/  LEA.HI.X.SX32 R73, R162, R3, 0x2, P2 ;  /* 0x00000003a2497211 */ /* 0x000fe200010f16ff */
[----:B------:R1:W-:Y:S01]  /*14440*/  STL.64 [R1+0xab8], R64 ;  /* 0x000ab84001007387 */ /* 0x0003e20000100a00 */
[----:B------:R-:W-:Y:S02]  /*14450*/  IMAD.MOV.U32 R47, RZ, RZ, R231 ;  /* 0x000000ffff2f7224 */ /* 0x000fe400078e00e7 */
[----:B------:R-:W-:Y:S01]  /*14460*/  IMAD.MOV.U32 R231, RZ, RZ, R205 ;  /* 0x000000ffffe77224 */ /* 0x000fe200078e00cd */
[----:B------:R-:W-:Y:S01]  /*14470*/  STL.64 [R1+0xaf8], R80 ;  /* 0x000af85001007387 */ /* 0x000fe20000100a00 */
[----:B------:R-:W-:-:S02]  /*14480*/  IMAD.MOV.U32 R205, RZ, RZ, R175 ;  /* 0x000000ffffcd7224 */ /* 0x000fc400078e00af */
[----:B------:R-:W-:Y:S01]  /*14490*/  IMAD.MOV.U32 R175, RZ, RZ, R159 ;  /* 0x000000ffffaf7224 */ /* 0x000fe200078e009f */
[----:B------:R1:W-:Y:S01]  /*144a0*/  STL.64 [R1+0xb38], R72 ;  /* 0x000b384801007387 */ /* 0x0003e20000100a00 */
[----:B------:R-:W-:Y:S01]  /*144b0*/  IMAD.MOV.U32 R159, RZ, RZ, R151 ;  /* 0x000000ffff9f7224 */ /* 0x000fe200078e0097 */
[CC--:B-1----:R-:W-:Y:S01]  /*144c0*/  LEA R64, P5, R170.reuse, R2.reuse, 0x2 ;  /* 0x00000002aa407211 */ /* 0x0c2fe200078a10ff */
[----:B------:R-:W-:Y:S02]  /*144d0*/  IMAD.MOV.U32 R151, RZ, RZ, R143 ;  /* 0x000000ffff977224 */ /* 0x000fe400078e008f */
[----:B------:R-:W-:Y:S01]  /*144e0*/  IMAD R241, R241, c[0x0][0x190], RZ ;  /* 0x00006400f1f17a24 */ /* 0x000fe200078e02ff */
[----:B------:R-:W-:Y:S01]  /*144f0*/  LEA.HI.X.SX32 R65, R170, R3, 0x2, P5 ;  /* 0x00000003aa417211 */ /* 0x000fe200028f16ff */
[----:B------:R-:W-:Y:S01]  /*14500*/  IMAD.MOV.U32 R143, RZ, RZ, R111 ;  /* 0x000000ffff8f7224 */ /* 0x000fe200078e006f */
[----:B------:R-:W-:Y:S01]  /*14510*/  LEA R72, P2, R219, R2, 0x2 ;  /* 0x00000002db487211 */ /* 0x000fe200078410ff */
[----:B------:R-:W-:-:S02]  /*14520*/  IMAD.MOV.U32 R111, RZ, RZ, R95 ;  /* 0x000000ffff6f7224 */ /* 0x000fc400078e005f */
[----:B------:R-:W-:Y:S01]  /*14530*/  IMAD.MOV.U32 R95, RZ, RZ, R87 ;  /* 0x000000ffff5f7224 */ /* 0x000fe200078e0057 */
[----:B------:R-:W-:Y:S01]  /*14540*/  LEA.HI.X.SX32 R73, R219, R3, 0x2, P2 ;  /* 0x00000003db497211 */ /* 0x000fe200010f16ff */
[----:B------:R-:W-:Y:S01]  /*14550*/  IMAD.MOV.U32 R212, RZ, RZ, R47 ;  /* 0x000000ffffd47224 */ /* 0x000fe200078e002f */
[----:B------:R1:W-:Y:S01]  /*14560*/  STL.64 [R1+0xb78], R64 ;  /* 0x000b784001007387 */ /* 0x0003e20000100a00 */
[----:B------:R-:W-:Y:S01]  /*14570*/  IMAD.MOV.U32 R87, RZ, RZ, R193 ;  /* 0x000000ffff577224 */ /* 0x000fe200078e00c1 */
[----:B------:R-:W-:Y:S01]  /*14580*/  LEA R170, P2, R197, R2, 0x2 ;  /* 0x00000002c5aa7211 */ /* 0x000fe200078410ff */
[----:B------:R-:W-:Y:S02]  /*14590*/  IMAD.MOV.U32 R47, RZ, RZ, R205 ;  /* 0x000000ffff2f7224 */ /* 0x000fe400078e00cd */
[----:B------:R-:W-:Y:S02]  /*145a0*/  IMAD.MOV.U32 R193, RZ, RZ, R187 ;  /* 0x000000ffffc17224 */ /* 0x000fe400078e00bb */
[----:B------:R-:W-:-:S02]  /*145b0*/  IMAD.MOV.U32 R205, RZ, RZ, R159 ;  /* 0x000000ffffcd7224 */ /* 0x000fc400078e009f */
[----:B------:R-:W-:Y:S02]  /*145c0*/  IMAD R183, R183, c[0x0][0x190], RZ ;  /* 0x00006400b7b77a24 */ /* 0x000fe400078e02ff */
[----:B------:R-:W-:Y:S01]  /*145d0*/  IMAD.MOV.U32 R221, RZ, RZ, R231 ;  /* 0x000000ffffdd7224 */ /* 0x000fe200078e00e7 */
[----:B-1----:R-:W-:Y:S01]  /*145e0*/  LEA R64, P5, R241, R2, 0x2 ;  /* 0x00000002f1407211 */ /* 0x002fe200078a10ff */
[----:B------:R-:W-:Y:S02]  /*145f0*/  IMAD.MOV.U32 R159, RZ, RZ, R151 ;  /* 0x000000ffff9f7224 */ /* 0x000fe400078e0097 */
[----:B------:R-:W-:Y:S02]  /*14600*/  IMAD.MOV.U32 R151, RZ, RZ, R143 ;  /* 0x000000ffff977224 */ /* 0x000fe400078e008f */
[----:B------:R-:W-:Y:S01]  /*14610*/  IMAD.MOV.U32 R187, RZ, RZ, R171 ;  /* 0x000000ffffbb7224 */ /* 0x000fe200078e00ab */
[----:B------:R-:W-:Y:S01]  /*14620*/  LEA.HI.X.SX32 R171, R197, R3, 0x2, P2 ;  /* 0x00000003c5ab7211 */ /* 0x000fe200010f16ff */
[----:B------:R-:W-:-:S02]  /*14630*/  IMAD.MOV.U32 R231, RZ, RZ, R175 ;  /* 0x000000ffffe77224 */ /* 0x000fc400078e00af */
[----:B------:R-:W-:Y:S01]  /*14640*/  IMAD.MOV.U32 R143, RZ, RZ, R95 ;  /* 0x000000ffff8f7224 */ /* 0x000fe200078e005f */
[----:B------:R-:W-:Y:S01]  /*14650*/  LEA.HI.X.SX32 R65, R241, R3, 0x2, P5 ;  /* 0x00000003f1417211 */ /* 0x000fe200028f16ff */
[----:B------:R-:W-:Y:S02]  /*14660*/  IMAD.MOV.U32 R175, RZ, RZ, R111 ;  /* 0x000000ffffaf7224 */ /* 0x000fe400078e006f */
[----:B------:R-:W-:Y:S01]  /*14670*/  IMAD.MOV.U32 R95, RZ, RZ, R193 ;  /* 0x000000ffff5f7224 */ /* 0x000fe200078e00c1 */
[-C--:B------:R-:W-:Y:S01]  /*14680*/  LEA R80, P1, R183, R2.reuse, 0x2 ;  /* 0x00000002b7507211 */ /* 0x080fe200078210ff */
[----:B------:R-:W-:Y:S01]  /*14690*/  IMAD.MOV.U32 R193, RZ, RZ, R180 ;  /* 0x000000ffffc17224 */ /* 0x000fe200078e00b4 */
[----:B------:R-:W-:Y:S01]  /*146a0*/  LEA R180, P5, R188, R2, 0x2 ;  /* 0x00000002bcb47211 */ /* 0x000fe200078a10ff */
[----:B------:R-:W-:Y:S02]  /*146b0*/  IMAD.MOV.U32 R197, RZ, RZ, R221 ;  /* 0x000000ffffc57224 */ /* 0x000fe400078e00dd */
[----:B------:R-:W-:-:S02]  /*146c0*/  IMAD.MOV.U32 R111, RZ, RZ, R87 ;  /* 0x000000ffff6f7224 */ /* 0x000fc400078e0057 */
[----:B------:R-:W-:Y:S02]  /*146d0*/  IMAD.MOV.U32 R221, RZ, RZ, R47 ;  /* 0x000000ffffdd7224 */ /* 0x000fe400078e002f */
[----:B------:R-:W-:Y:S02]  /*146e0*/  IMAD.MOV.U32 R47, RZ, RZ, R231 ;  /* 0x000000ffff2f7224 */ /* 0x000fe400078e00e7 */
[----:B------:R-:W-:Y:S02]  /*146f0*/  IMAD.MOV.U32 R87, RZ, RZ, R187 ;  /* 0x000000ffff577224 */ /* 0x000fe400078e00bb */
[----:B------:R-:W-:Y:S01]  /*14700*/  IMAD.MOV.U32 R231, RZ, RZ, R175 ;  /* 0x000000ffffe77224 */ /* 0x000fe200078e00af */
[-C--:B------:R-:W-:Y:S01]  /*14710*/  LEA.HI.X.SX32 R81, R183, R3.reuse, 0x2, P1 ;  /* 0x00000003b7517211 */ /* 0x080fe200008f16ff */
[----:B------:R-:W-:Y:S01]  /*14720*/  IMAD.MOV.U32 R187, RZ, RZ, R181 ;  /* 0x000000ffffbb7224 */ /* 0x000fe200078e00b5 */
[----:B------:R-:W-:Y:S01]  /*14730*/  LEA.HI.X.SX32 R181, R188, R3, 0x2, P5 ;  /* 0x00000003bcb57211 */ /* 0x000fe200028f16ff */
[----:B------:R-:W-:Y:S01]  /*14740*/  IMAD.MOV.U32 R175, RZ, RZ, R143 ;  /* 0x000000ffffaf7224 */ /* 0x000fe200078e008f */
[----:B------:R-:W-:Y:S01]  /*14750*/  LEA R168, P1, R56, R2, 0x2 ;  /* 0x0000000238a87211 */ /* 0x000fe200078210ff */
[----:B------:R-:W-:-:S02]  /*14760*/  IMAD.MOV.U32 R143, RZ, RZ, R111 ;  /* 0x000000ffff8f7224 */ /* 0x000fc400078e006f */
[----:B------:R-:W-:Y:S02]  /*14770*/  IMAD.MOV.U32 R111, RZ, RZ, R95 ;  /* 0x000000ffff6f7224 */ /* 0x000fe400078e005f */
[----:B------:R-:W-:Y:S02]  /*14780*/  IMAD.MOV.U32 R188, RZ, RZ, R221 ;  /* 0x000000ffffbc7224 */ /* 0x000fe400078e00dd */
[----:B------:R-:W-:Y:S02]  /*14790*/  IMAD.MOV.U32 R95, RZ, RZ, R87 ;  /* 0x000000ffff5f7224 */ /* 0x000fe400078e0057 */
        /* <DEDUP_REMOVED lines=8> */
[----:B------:R-:W-:Y:S01]  /*14820*/  IMAD.MOV.U32 R111, RZ, RZ, R95 ;  /* 0x000000ffff6f7224 */ /* 0x000fe200078e005f */
[----:B------:R1:W-:Y:S01]  /*14830*/  STL.64 [R1+0xbb8], R80 ;  /* 0x000bb85001007387 */ /* 0x0003e20000100a00 */
[----:B------:R-:W-:Y:S02]  /*14840*/  IMAD R217, R217, c[0x0][0x190], RZ ;  /* 0x00006400d9d97a24 */ /* 0x000fe400078e02ff */
[----:B------:R-:W-:Y:S02]  /*14850*/  IMAD.MOV.U32 R187, RZ, RZ, R184 ;  /* 0x000000ffffbb7224 */ /* 0x000fe400078e00b8 */
[----:B------:R-:W-:Y:S01]  /*14860*/  IMAD.MOV.U32 R95, RZ, RZ, R87 ;  /* 0x000000ffff5f7224 */ /* 0x000fe200078e0057 */
[----:B------:R1:W-:Y:S01]  /*14870*/  STL.64 [R1+0xbf8], R72 ;  /* 0x000bf84801007387 */ /* 0x0003e20000100a00 */
[----:B------:R-:W-:Y:S01]  /*14880*/  IMAD.MOV.U32 R87, RZ, RZ, R193 ;  /* 0x000000ffff577224 */ /* 0x000fe200078e00c1 */
[----:B------:R-:W-:Y:S01]  /*14890*/  LEA.HI.X.SX32 R183, R48, R3, 0x2, P1 ;  /* 0x0000000330b77211 */ /* 0x000fe200008f16ff */
[----:B------:R-:W-:Y:S01]  /*148a0*/  IMAD.MOV.U32 R48, RZ, RZ, R188 ;  /* 0x000000ffff307224 */ /* 0x000fe200078e00bc */
[----:B------:R-:W-:Y:S01]  /*148b0*/  LEA R188, P1, R217, R2, 0x2 ;  /* 0x00000002d9bc7211 */ /* 0x000fe200078210ff */
[----:B------:R-:W-:-:S02]  /*148c0*/  IMAD.MOV.U32 R56, RZ, RZ, R87 ;  /* 0x000000ffff387224 */ /* 0x000fc400078e0057 */
[----:B-1----:R-:W-:Y:S02]  /*148d0*/  IMAD.MOV.U32 R80, RZ, RZ, R231 ;  /* 0x000000ffff507224 */ /* 0x002fe400078e00e7 */
[----:B------:R-:W-:Y:S02]  /*148e0*/  IMAD.MOV.U32 R72, RZ, RZ, R175 ;  /* 0x000000ffff487224 */ /* 0x000fe400078e00af */
[----:B------:R-:W-:Y:S02]  /*148f0*/  IMAD.MOV.U32 R175, RZ, RZ, R95 ;  /* 0x000000ffffaf7224 */ /* 0x000fe400078e005f */
[----:B------:R-:W-:Y:S02]  /*14900*/  IMAD.MOV.U32 R95, RZ, RZ, R190 ;  /* 0x000000ffff5f7224 */ /* 0x000fe400078e00be */
[----:B------:R-:W-:Y:S01]  /*14910*/  IMAD.MOV.U32 R87, RZ, RZ, R189 ;  /* 0x000000ffff577224 */ /* 0x000fe200078e00bd */
[----:B------:R-:W-:Y:S01]  /*14920*/  LEA.HI.X.SX32 R189, R217, R3, 0x2, P1 ;  /* 0x00000003d9bd7211 */ /* 0x000fe200008f16ff */
[----:B------:R-:W-:Y:S01]  /*14930*/  IMAD.MOV.U32 R231, RZ, RZ, R191 ;  /* 0x000000ffffe77224 */ /* 0x000fe200078e00bf */
[----:B------:R-:W-:Y:S01]  /*14940*/  LEA R96, P1, R203, R2, 0x2 ;  /* 0x00000002cb607211 */ /* 0x000fe200078210ff */
[----:B------:R1:W-:Y:S01]  /*14950*/  STL.64 [R1+0xc38], R64 ;  /* 0x000c384001007387 */ /* 0x0003e20000100a00 */
[----:B------:R-:W-:-:S02]  /*14960*/  IMAD.MOV.U32 R193, RZ, RZ, R187 ;  /* 0x000000ffffc17224 */ /* 0x000fc400078e00bb */
[----:B------:R-:W-:Y:S01]  /*14970*/  LEA.HI.X.SX32 R97, R203, R3, 0x2, P1 ;  /* 0x00000003cb617211 */ /* 0x000fe200008f16ff */
[----:B------:R-:W-:Y:S02]  /*14980*/  IMAD.MOV.U32 R88, RZ, RZ, R47 ;  /* 0x000000ffff587224 */ /* 0x000fe400078e002f */
[----:B------:R-:W-:Y:S02]  /*14990*/  IMAD.MOV.U32 R47, RZ, RZ, R193 ;  /* 0x000000ffff2f7224 */ /* 0x000fe400078e00c1 */
[----:B-1----:R-:W-:Y:S02]  /*149a0*/  IMAD.MOV.U32 R64, RZ, RZ, R111 ;  /* 0x000000ffff407224 */ /* 0x002fe400078e006f */
[----:B------:R-:W-:Y:S01]  /*149b0*/  IMAD.MOV.U32 R111, RZ, RZ, R192 ;  /* 0x000000ffff6f7224 */ /* 0x000fe200078e00c0 */
[----:B------:R1:W-:Y:S01]  /*149c0*/  STL.64 [R1+0xb8], R96 ;  /* 0x0000b86001007387 */ /* 0x0003e20000100a00 */
[----:B------:R-:W-:Y:S02]  /*149d0*/  IMAD R59, R59, c[0x0][0x190], RZ ;  /* 0x000064003b3b7a24 */ /* 0x000fe400078e02ff */
[----:B------:R-:W-:-:S02]  /*149e0*/  IMAD R67, R67, c[0x0][0x190], RZ ;  /* 0x0000640043437a24 */ /* 0x000fc400078e02ff */
[----:B------:R-:W-:Y:S01]  /*149f0*/  IMAD R75, R75, c[0x0][0x190], RZ ;  /* 0x000064004b4b7a24 */ /* 0x000fe200078e02ff */
[----:B-1----:R-:W-:-:S04]  /*14a00*/  LEA R96, P1, R199, R2, 0x2 ;  /* 0x00000002c7607211 */ /* 0x002fc800078210ff */
[----:B------:R-:W-:Y:S02]  /*14a10*/  LEA.HI.X.SX32 R97, R199, R3, 0x2, P1 ;  /* 0x00000003c7617211 */ /* 0x000fe400008f16ff */
[----:B---3--:R-:W-:-:S04]  /*14a20*/  LEA R186, P5, R226, R2, 0x2 ;  /* 0x00000002e2ba7211 */ /* 0x008fc800078a10ff */
[----:B------:R-:W-:Y:S02]  /*14a30*/  LEA.HI.X.SX32 R187, R226, R3, 0x2, P5 ;  /* 0x00000003e2bb7211 */ /* 0x000fe400028f16ff */
[----:B------:R-:W-:-:S04]  /*14a40*/  LEA R192, P5, R213, R2, 0x2 ;  /* 0x00000002d5c07211 */ /* 0x000fc800078a10ff */
[----:B------:R-:W-:Y:S02]  /*14a50*/  LEA.HI.X.SX32 R193, R213, R3, 0x2, P5 ;  /* 0x00000003d5c17211 */ /* 0x000fe400028f16ff */
[-C--:B------:R-:W-:Y:S02]  /*14a60*/  LEA R104, P5, R201, R2.reuse, 0x2 ;  /* 0x00000002c9687211 */ /* 0x080fe400078a10ff */
[----:B--2---:R-:W-:-:S04]  /*14a70*/  LEA R184, P2, R242, R2, 0x2 ;  /* 0x00000002f2b87211 */ /* 0x004fc800078410ff */
[----:B------:R-:W-:Y:S02]  /*14a80*/  LEA.HI.X.SX32 R185, R242, R3, 0x2, P2 ;  /* 0x00000003f2b97211 */ /* 0x000fe400010f16ff */
[----:B------:R-:W-:-:S04]  /*14a90*/  LEA R190, P2, R214, R2, 0x2 ;  /* 0x00000002d6be7211 */ /* 0x000fc800078410ff */
[----:B------:R-:W-:Y:S02]  /*14aa0*/  LEA.HI.X.SX32 R191, R214, R3, 0x2, P2 ;  /* 0x00000003d6bf7211 */ /* 0x000fe400010f16ff */
[----:B------:R-:W-:-:S04]  /*14ab0*/  LEA R112, P2, R202, R2, 0x2 ;  /* 0x00000002ca707211 */ /* 0x000fc800078410ff */
[-C--:B------:R-:W-:Y:S02]  /*14ac0*/  LEA.HI.X.SX32 R113, R202, R3.reuse, 0x2, P2 ;  /* 0x00000003ca717211 */ /* 0x080fe400010f16ff */
[----:B------:R-:W-:-:S03]  /*14ad0*/  LEA.HI.X.SX32 R105, R201, R3, 0x2, P5 ;  /* 0x00000003c9697211 */ /* 0x000fc600028f16ff */
[----:B------:R1:W-:Y:S04]  /*14ae0*/  STL.64 [R1+0xf8], R112 ;  /* 0x0000f87001007387 */ /* 0x0003e80000100a00 */
[----:B------:R2:W-:Y:S01]  /*14af0*/  STL.64 [R1+0x138], R104 ;  /* 0x0001386801007387 */ /* 0x0005e20000100a00 */
[----:B-1----:R-:W-:-:S04]  /*14b00*/  LEA R112, P2, R198, R2, 0x2 ;  /* 0x00000002c6707211 */ /* 0x002fc800078410ff */
[----:B------:R-:W-:Y:S01]  /*14b10*/  LEA.HI.X.SX32 R113, R198, R3, 0x2, P2 ;  /* 0x00000003c6717211 */ /* 0x000fe200010f16ff */
[----:B------:R1:W-:Y:S01]  /*14b20*/  STL.64 [R1+0x1b0], R96 ;  /* 0x0001b06001007387 */ /* 0x0003e20000100a00 */
[----:B--2---:R-:W-:-:S03]  /*14b30*/  LEA R104, P5, R59, R2, 0x2 ;  /* 0x000000023b687211 */ /* 0x004fc600078a10ff */
[----:B------:R2:W-:Y:S01]  /*14b40*/  STL.64 [R1+0x268], R112 ;  /* 0x0002687001007387 */ /* 0x0005e20000100a00 */
[-C--:B------:R-:W-:Y:S02]  /*14b50*/  LEA.HI.X.SX32 R105, R59, R3.reuse, 0x2, P5 ;  /* 0x000000033b697211 */ /* 0x080fe400028f16ff */
[-C--:B-1----:R-:W-:Y:S02]  /*14b60*/  LEA R96, P1, R67, R2.reuse, 0x2 ;  /* 0x0000000243607211 */ /* 0x082fe400078210ff */
[----:B--2---:R-:W-:Y:S02]  /*14b70*/  LEA R112, P2, R75, R2, 0x2 ;  /* 0x000000024b707211 */ /* 0x004fe400078410ff */
[-C--:B------:R-:W-:Y:S02]  /*14b80*/  LEA.HI.X.SX32 R97, R67, R3.reuse, 0x2, P1 ;  /* 0x0000000343617211 */ /* 0x080fe400008f16ff */
[----:B------:R-:W-:Y:S01]  /*14b90*/  LEA.HI.X.SX32 R113, R75, R3, 0x2, P2 ;  /* 0x000000034b717211 */ /* 0x000fe200010f16ff */
[----:B------:R-:W-:Y:S04]  /*14ba0*/  STL.64 [R1+0x328], R104 ;  /* 0x0003286801007387 */ /* 0x000fe80000100a00 */
[----:B------:R-:W-:Y:S04]  /*14bb0*/  STL.64 [R1+0x3e8], R96 ;  /* 0x0003e86001007387 */ /* 0x000fe80000100a00 */
        /* <DEDUP_REMOVED lines=8> */
[----:B------:R-:W2:Y:S01]  /*14c40*/  LDL.LU R252, [R1+0xd94] ;  /* 0x000d940001fc7983 */ /* 0x000ea20000300800 */
[----:B------:R-:W-:Y:S02]  /*14c50*/  IMAD R83, R83, c[0x0][0x190], RZ ;  /* 0x0000640053537a24 */ /* 0x000fe400078e02ff */
[----:B------:R-:W-:Y:S02]  /*14c60*/  IMAD.MOV.U32 R144, RZ, RZ, R80 ;  /* 0x000000ffff907224 */ /* 0x000fe400078e0050 */
[----:B------:R-:W-:Y:S02]  /*14c70*/  IMAD R91, R91, c[0x0][0x190], RZ ;  /* 0x000064005b5b7a24 */ /* 0x000fe400078e02ff */
[----:B------:R-:W-:Y:S01]  /*14c80*/  IMAD.MOV.U32 R80, RZ, RZ, R64 ;  /* 0x000000ffff507224 */ /* 0x000fe200078e0040 */
[----:B------:R-:W-:Y:S01]  /*14c90*/  LEA R104, P5, R83, R2, 0x2 ;  /* 0x0000000253687211 */ /* 0x000fe200078a10ff */
[----:B------:R-:W-:Y:S02]  /*14ca0*/  IMAD.MOV.U32 R64, RZ, RZ, R48 ;  /* 0x000000ffff407224 */ /* 0x000fe400078e0030 */
[----:B------:R-:W-:-:S02]  /*14cb0*/  IMAD.MOV.U32 R48, RZ, RZ, R234 ;  /* 0x000000ffff307224 */ /* 0x000fc400078e00ea */
[----:B------:R-:W-:Y:S02]  /*14cc0*/  IMAD.MOV.U32 R234, RZ, RZ, R205 ;  /* 0x000000ffffea7224 */ /* 0x000fe400078e00cd */
[----:B------:R-:W-:Y:S01]  /*14cd0*/  IMAD.MOV.U32 R136, RZ, RZ, R88 ;  /* 0x000000ffff887224 */ /* 0x000fe200078e0058 */
[----:B------:R-:W-:Y:S01]  /*14ce0*/  LEA R96, P1, R91, R2, 0x2 ;  /* 0x000000025b607211 */ /* 0x000fe200078210ff */
[----:B------:R-:W-:Y:S02]  /*14cf0*/  IMAD.MOV.U32 R205, RZ, RZ, R151 ;  /* 0x000000ffffcd7224 */ /* 0x000fe400078e0097 */
[----:B------:R-:W-:Y:S01]  /*14d00*/  IMAD.MOV.U32 R88, RZ, RZ, R72 ;  /* 0x000000ffff587224 */ /* 0x000fe200078e0048 */
[----:B------:R-:W-:Y:S01]  /*14d10*/  LEA.HI.X.SX32 R105, R83, R3, 0x2, P5 ;  /* 0x0000000353697211 */ /* 0x000fe200028f16ff */
[----:B------:R-:W-:Y:S02]  /*14d20*/  IMAD.MOV.U32 R151, RZ, RZ, R236 ;  /* 0x000000ffff977224 */ /* 0x000fe400078e00ec */
[----:B------:R-:W-:-:S02]  /*14d30*/  IMAD.MOV.U32 R72, RZ, RZ, R56 ;  /* 0x000000ffff487224 */ /* 0x000fc400078e0038 */
[----:B------:R-:W-:Y:S01]  /*14d40*/  IMAD.MOV.U32 R128, RZ, RZ, R80 ;  /* 0x000000ffff807224 */ /* 0x000fe200078e0050 */
[----:B------:R-:W-:Y:S01]  /*14d50*/  LEA.HI.X.SX32 R97, R91, R3, 0x2, P1 ;  /* 0x000000035b617211 */ /* 0x000fe200008f16ff */
[----:B------:R-:W-:Y:S01]  /*14d60*/  IMAD.MOV.U32 R56, RZ, RZ, R212 ;  /* 0x000000ffff387224 */ /* 0x000fe200078e00d4 */
[----:B------:R-:W3:Y:S01]  /*14d70*/  LDL.LU R236, [R1+0xd90] ;  /* 0x000d900001ec7983 */ /* 0x000ee20000300800 */
[----:B------:R-:W-:Y:S02]  /*14d80*/  IMAD.MOV.U32 R80, RZ, RZ, R64 ;  /* 0x000000ffff507224 */ /* 0x000fe400078e0040 */
[----:B------:R-:W-:Y:S02]  /*14d90*/  IMAD.MOV.U32 R212, RZ, RZ, R234 ;  /* 0x000000ffffd47224 */ /* 0x000fe400078e00ea */
        /* <DEDUP_REMOVED lines=8> */
[----:B------:R-:W3:Y:S01]  /*14e20*/  LDL.LU R238, [R1+0xd8c] ;  /* 0x000d8c0001ee7983 */ /* 0x000ee20000300800 */
[----:B------:R-:W-:Y:S02]  /*14e30*/  IMAD.MOV.U32 R159, RZ, RZ, R206 ;  /* 0x000000ffff9f7224 */ /* 0x000fe400078e00ce */
[----:B------:R-:W-:Y:S01]  /*14e40*/  IMAD.MOV.U32 R80, RZ, RZ, R72 ;  /* 0x000000ffff507224 */ /* 0x000fe200078e0048 */
[----:B------:R-:W3:Y:S01]  /*14e50*/  LDL.LU R206, [R1+0xd88] ;  /* 0x000d880001ce7983 */ /* 0x000ee20000300800 */
[----:B------:R-:W-:-:S03]  /*14e60*/  IMAD.MOV.U32 R72, RZ, RZ, R205 ;  /* 0x000000ffff487224 */ /* 0x000fc600078e00cd */
[----:B------:R-:W-:Y:S01]  /*14e70*/  STL.64 [R1+0x4d0], R96 ;  /* 0x0004d06001007387 */ /* 0x000fe20000100a00 */
[----:B--2---:R-:W-:-:S03]  /*14e80*/  IMAD.MOV.U32 R205, RZ, RZ, R252 ;  /* 0x000000ffffcd7224 */ /* 0x004fc600078e00fc */
[----:B------:R-:W2:Y:S01]  /*14e90*/  LDL.LU R252, [R1+0xd84] ;  /* 0x000d840001fc7983 */ /* 0x000ea20000300800 */
[----:B------:R-:W-:Y:S02]  /*14ea0*/  IMAD R99, R99, c[0x0][0x190], RZ ;  /* 0x0000640063637a24 */ /* 0x000fe400078e02ff */
[----:B------:R-:W-:-:S03]  /*14eb0*/  IMAD R107, R107, c[0x0][0x190], RZ ;  /* 0x000064006b6b7a24 */ /* 0x000fc600078e02ff */
[-C--:B------:R-:W-:Y:S01]  /*14ec0*/  LEA R58, P2, R99, R2.reuse, 0x2 ;  /* 0x00000002633a7211 */ /* 0x080fe200078410ff */
[----:B------:R-:W-:Y:S01]  /*14ed0*/  IMAD R115, R115, c[0x0][0x190], RZ ;  /* 0x0000640073737a24 */ /* 0x000fe200078e02ff */
[-C--:B------:R-:W-:Y:S01]  /*14ee0*/  LEA R74, P5, R107, R2.reuse, 0x2 ;  /* 0x000000026b4a7211 */ /* 0x080fe200078a10ff */
[----:B------:R-:W-:Y:S01]  /*14ef0*/  IMAD R123, R123, c[0x0][0x190], RZ ;  /* 0x000064007b7b7a24 */ /* 0x000fe200078e02ff */
[-C--:B------:R-:W-:Y:S01]  /*14f00*/  LEA.HI.X.SX32 R59, R99, R3.reuse, 0x2, P2 ;  /* 0x00000003633b7211 */ /* 0x080fe200010f16ff */
[----:B------:R-:W-:Y:S01]  /*14f10*/  IMAD R131, R131, c[0x0][0x190], RZ ;  /* 0x0000640083837a24 */ /* 0x000fe200078e02ff */
[----:B------:R-:W-:Y:S02]  /*14f20*/  LEA.HI.X.SX32 R75, R107, R3, 0x2, P5 ;  /* 0x000000036b4b7211 */ /* 0x000fe400028f16ff */
[----:B------:R-:W-:Y:S01]  /*14f30*/  LEA R66, P1, R115, R2, 0x2 ;  /* 0x0000000273427211 */ /* 0x000fe200078210ff */
[----:B------:R1:W-:Y:S01]  /*14f40*/  STL.64 [R1+0x510], R58 ;  /* 0x0005103a01007387 */ /* 0x0003e20000100a00 */
[----:B------:R-:W-:-:S02]  /*14f50*/  IMAD R139, R139, c[0x0][0x190], RZ ;  /* 0x000064008b8b7a24 */ /* 0x000fc400078e02ff */
[-C--:B------:R-:W-:Y:S01]  /*14f60*/  LEA.HI.X.SX32 R67, R115, R3.reuse, 0x2, P1 ;  /* 0x0000000373437211 */ /* 0x080fe200008f16ff */
[----:B------:R4:W-:Y:S01]  /*14f70*/  STL.64 [R1+0x980], R74 ;  /* 0x0009804a01007387 */ /* 0x0009e20000100a00 */
[----:B------:R-:W-:Y:S01]  /*14f80*/  IMAD R147, R147, c[0x0][0x190], RZ ;  /* 0x0000640093937a24 */ /* 0x000fe200078e02ff */
[-C--:B-1----:R-:W-:Y:S02]  /*14f90*/  LEA R58, P2, R123, R2.reuse, 0x2 ;  /* 0x000000027b3a7211 */ /* 0x082fe400078410ff */
[----:B----4-:R-:W-:Y:S02]  /*14fa0*/  LEA R74, P5, R131, R2, 0x2 ;  /* 0x00000002834a7211 */ /* 0x010fe400078a10ff */
[-C--:B------:R-:W-:Y:S01]  /*14fb0*/  LEA.HI.X.SX32 R59, R123, R3.reuse, 0x2, P2 ;  /* 0x000000037b3b7211 */ /* 0x080fe200010f16ff */
[----:B------:R-:W-:Y:S01]  /*14fc0*/  IMAD R155, R155, c[0x0][0x190], RZ ;  /* 0x000064009b9b7a24 */ /* 0x000fe200078e02ff */
[----:B------:R-:W-:Y:S01]  /*14fd0*/  LEA.HI.X.SX32 R75, R131, R3, 0x2, P5 ;  /* 0x00000003834b7211 */ /* 0x000fe200028f16ff */
[----:B------:R1:W-:Y:S01]  /*14fe0*/  STL.64 [R1+0x9c0], R66 ;  /* 0x0009c04201007387 */ /* 0x0003e20000100a00 */
[----:B------:R-:W-:-:S03]  /*14ff0*/  IMAD R163, R163, c[0x0][0x190], RZ ;  /* 0x00006400a3a37a24 */ /* 0x000fc600078e02ff */
[----:B------:R4:W-:Y:S04]  /*15000*/  STL.64 [R1+0xa00], R58 ;  /* 0x000a003a01007387 */ /* 0x0009e80000100a00 */
[----:B------:R3:W-:Y:S01]  /*15010*/  STL.64 [R1+0xa40], R74 ;  /* 0x000a404a01007387 */ /* 0x0007e20000100a00 */
[-C--:B-1----:R-:W-:Y:S02]  /*15020*/  LEA R66, P1, R139, R2.reuse, 0x2 ;  /* 0x000000028b427211 */ /* 0x082fe400078210ff */
[-C--:B----4-:R-:W-:Y:S02]  /*15030*/  LEA R58, P2, R147, R2.reuse, 0x2 ;  /* 0x00000002933a7211 */ /* 0x090fe400078410ff */
[----:B------:R-:W-:Y:S02]  /*15040*/  LEA.HI.X.SX32 R67, R139, R3, 0x2, P1 ;  /* 0x000000038b437211 */ /* 0x000fe400008f16ff */
[----:B---3--:R-:W-:-:S02]  /*15050*/  LEA R74, P5, R155, R2, 0x2 ;  /* 0x000000029b4a7211 */ /* 0x008fc400078a10ff */
[-C--:B------:R-:W-:Y:S01]  /*15060*/  LEA.HI.X.SX32 R59, R147, R3.reuse, 0x2, P2 ;  /* 0x00000003933b7211 */ /* 0x080fe200010f16ff */
[----:B------:R1:W-:Y:S01]  /*15070*/  STL.64 [R1+0xa80], R66 ;  /* 0x000a804201007387 */ /* 0x0003e20000100a00 */
[----:B------:R-:W-:-:S03]  /*15080*/  LEA.HI.X.SX32 R75, R155, R3, 0x2, P5 ;  /* 0x000000039b4b7211 */ /* 0x000fc600028f16ff */
[----:B------:R3:W-:Y:S01]  /*15090*/  STL.64 [R1+0xac0], R58 ;  /* 0x000ac03a01007387 */ /* 0x0007e20000100a00 */
[----:B------:R-:W-:-:S03]  /*150a0*/  IMAD R227, R227, c[0x0][0x190], RZ ;  /* 0x00006400e3e37a24 */ /* 0x000fc600078e02ff */
[----:B------:R4:W-:Y:S01]  /*150b0*/  STL.64 [R1+0xb00], R74 ;  /* 0x000b004a01007387 */ /* 0x0009e20000100a00 */
[CC--:B-1----:R-:W-:Y:S01]  /*150c0*/  LEA R66, P1, R163.reuse, R2.reuse, 0x2 ;  /* 0x00000002a3427211 */ /* 0x0c2fe200078210ff */
[----:B------:R-:W-:Y:S01]  /*150d0*/  IMAD.MOV.U32 R96, RZ, RZ, R88 ;  /* 0x000000ffff607224 */ /* 0x000fe200078e0058 */
[CC--:B---3--:R-:W-:Y:S02]  /*150e0*/  LEA R58, P2, R46.reuse, R2.reuse, 0x2 ;  /* 0x000000022e3a7211 */ /* 0x0c8fe400078410ff */
[-C--:B------:R-:W-:Y:S02]  /*150f0*/  LEA.HI.X.SX32 R67, R163, R3.reuse, 0x2, P1 ;  /* 0x00000003a3437211 */ /* 0x080fe400008f16ff */
[CC--:B----4-:R-:W-:Y:S01]  /*15100*/  LEA R74, P5, R45.reuse, R2.reuse, 0x2 ;  /* 0x000000022d4a7211 */ /* 0x0d0fe200078a10ff */
[----:B------:R-:W-:Y:S01]  /*15110*/  IMAD.MOV.U32 R88, RZ, RZ, R230 ;  /* 0x000000ffff587224 */ /* 0x000fe200078e00e6 */
[-C--:B------:R-:W-:Y:S01]  /*15120*/  LEA.HI.X.SX32 R59, R46, R3.reuse, 0x2, P2 ;  /* 0x000000032e3b7211 */ /* 0x080fe200010f16ff */
[----:B------:R1:W-:Y:S01]  /*15130*/  STL.64 [R1+0xb40], R66 ;  /* 0x000b404201007387 */ /* 0x0003e20000100a00 */
[-C--:B------:R-:W-:Y:S01]  /*15140*/  LEA.HI.X.SX32 R75, R45, R3.reuse, 0x2, P5 ;  /* 0x000000032d4b7211 */ /* 0x080fe200028f16ff */
[----:B------:R-:W-:Y:S01]  /*15150*/  IMAD.MOV.U32 R104, RZ, RZ, R96 ;  /* 0x000000ffff687224 */ /* 0x000fe200078e0060 */
[CC--:B------:R-:W-:Y:S01]  /*15160*/  LEA R194, P5, R112.reuse, R2.reuse, 0x2 ;  /* 0x0000000270c27211 */ /* 0x0c0fe200078a10ff */
[----:B------:R-:W-:Y:S01]  /*15170*/  IMAD.MOV.U32 R96, RZ, RZ, R88 ;  /* 0x000000ffff607224 */ /* 0x000fe200078e0058 */
[----:B------:R3:W-:Y:S01]  /*15180*/  STL.64 [R1+0xb80], R58 ;  /* 0x000b803a01007387 */ /* 0x0007e20000100a00 */
[----:B------:R-:W-:Y:S01]  /*15190*/  IMAD.MOV.U32 R230, RZ, RZ, R195 ;  /* 0x000000ffffe67224 */ /* 0x000fe200078e00c3 */
[----:B------:R-:W-:Y:S01]  /*151a0*/  LEA.HI.X.SX32 R195, R112, R3, 0x2, P5 ;  /* 0x0000000370c37211 */ /* 0x000fe200028f16ff */
[----:B------:R-:W-:Y:S01]  /*151b0*/  IMAD.MOV.U32 R88, RZ, RZ, R197 ;  /* 0x000000ffff587224 */ /* 0x000fe200078e00c5 */
[----:B-1----:R-:W-:Y:S01]  /*151c0*/  LEA R66, P1, R227, R2, 0x2 ;  /* 0x00000002e3427211 */ /* 0x002fe200078210ff */
[----:B------:R-:W-:-:S02]  /*151d0*/  IMAD.MOV.U32 R112, RZ, RZ, R104 ;  /* 0x000000ffff707224 */ /* 0x000fc400078e0068 */
[----:B------:R-:W-:Y:S01]  /*151e0*/  IMAD.MOV.U32 R104, RZ, RZ, R96 ;  /* 0x000000ffff687224 */ /* 0x000fe200078e0060 */
[-C--:B------:R-:W-:Y:S02]  /*151f0*/  LEA.HI.X.SX32 R67, R227, R3.reuse, 0x2, P1 ;  /* 0x00000003e3437211 */ /* 0x080fe400008f16ff */
[-C--:B---3--:R-:W-:Y:S01]  /*15200*/  LEA R58, P2, R44, R2.reuse, 0x2 ;  /* 0x000000022c3a7211 */ /* 0x088fe200078410ff */
[----:B------:R-:W-:Y:S01]  /*15210*/  IMAD.MOV.U32 R96, RZ, RZ, R88 ;  /* 0x000000ffff607224 */ /* 0x000fe200078e0058 */
[-C--:B------:R-:W-:Y:S01]  /*15220*/  LEA R196, P1, R144, R2.reuse, 0x2 ;  /* 0x0000000290c47211 */ /* 0x080fe200078210ff */
[----:B------:R-:W-:Y:S01]  /*15230*/  IMAD.MOV.U32 R88, RZ, RZ, R80 ;  /* 0x000000ffff587224 */ /* 0x000fe200078e0050 */
[----:B------:R-:W-:Y:S01]  /*15240*/  LEA.HI.X.SX32 R59, R44, R3, 0x2, P2 ;  /* 0x000000032c3b7211 */ /* 0x000fe200010f16ff */
[----:B------:R-:W-:Y:S01]  /*15250*/  IMAD.MOV.U32 R80, RZ, RZ, R200 ;  /* 0x000000ffff507224 */ /* 0x000fe200078e00c8 */
[-C--:B------:R-:W-:Y:S02]  /*15260*/  LEA R198, P2, R136, R2.reuse, 0x2 ;  /* 0x0000000288c67211 */ /* 0x080fe400078410ff */
[----:B------:R-:W-:-:S02]  /*15270*/  LEA R200, P5, R128, R2, 0x2 ;  /* 0x0000000280c87211 */ /* 0x000fc400078a10ff */
[-C--:B------:R-:W-:Y:S02]  /*15280*/  LEA.HI.X.SX32 R197, R144, R3.reuse, 0x2, P1 ;  /* 0x0000000390c57211 */ /* 0x080fe400008f16ff */
[-C--:B------:R-:W-:Y:S02]  /*15290*/  LEA R202, P1, R120, R2.reuse, 0x2 ;  /* 0x0000000278ca7211 */ /* 0x080fe400078210ff */
[-C--:B------:R-:W-:Y:S02]  /*152a0*/  LEA.HI.X.SX32 R199, R136, R3.reuse, 0x2, P2 ;  /* 0x0000000388c77211 */ /* 0x080fe400010f16ff */
[-C--:B------:R-:W-:Y:S02]  /*152b0*/  LEA.HI.X.SX32 R201, R128, R3.reuse, 0x2, P5 ;  /* 0x0000000380c97211 */ /* 0x080fe400028f16ff */
[----:B------:R-:W-:Y:S02]  /*152c0*/  LEA R210, P5, R238, R2, 0x2 ;  /* 0x00000002eed27211 */ /* 0x000fe400078a10ff */
[-C--:B------:R-:W-:Y:S01]  /*152d0*/  LEA.HI.X.SX32 R203, R120, R3.reuse, 0x2, P1 ;  /* 0x0000000378cb7211 */ /* 0x080fe200008f16ff */
[----:B------:R-:W-:Y:S01]  /*152e0*/  IMAD.MOV.U32 R120, RZ, RZ, R112 ;  /* 0x000000ffff787224 */ /* 0x000fe200078e0070 */
[----:B------:R-:W-:Y:S01]  /*152f0*/  STL.64 [R1+0xbc0], R74 ;  /* 0x000bc04a01007387 */ /* 0x000fe20000100a00 */
[----:B------:R-:W-:Y:S01]  /*15300*/  IMAD.MOV.U32 R112, RZ, RZ, R104 ;  /* 0x000000ffff707224 */ /* 0x000fe200078e0068 */
[----:B------:R-:W-:Y:S01]  /*15310*/  LEA.HI.X.SX32 R211, R238, R3, 0x2, P5 ;  /* 0x00000003eed37211 */ /* 0x000fe200028f16ff */
[----:B------:R-:W-:Y:S01]  /*15320*/  IMAD.MOV.U32 R104, RZ, RZ, R96 ;  /* 0x000000ffff687224 */ /* 0x000fe200078e0060 */
[----:B------:R-:W-:Y:S01]  /*15330*/  STL.64 [R1+0xc00], R66 ;  /* 0x000c004201007387 */ /* 0x000fe20000100a00 */
[----:B------:R-:W-:-:S02]  /*15340*/  IMAD.MOV.U32 R96, RZ, RZ, R80 ;  /* 0x000000ffff607224 */ /* 0x000fc400078e0050 */
[----:B------:R-:W-:Y:S01]  /*15350*/  IMAD.MOV.U32 R80, RZ, RZ, R64 ;  /* 0x000000ffff507224 */ /* 0x000fe200078e0040 */
[----:B------:R1:W-:Y:S01]  /*15360*/  STL.64 [R1+0xc40], R58 ;  /* 0x000c403a01007387 */ /* 0x0003e20000100a00 */
[----:B------:R-:W-:Y:S02]  /*15370*/  IMAD.MOV.U32 R64, RZ, RZ, R56 ;  /* 0x000000ffff407224 */ /* 0x000fe400078e0038 */
[----:B------:R-:W-:Y:S01]  /*15380*/  IMAD.MOV.U32 R56, RZ, RZ, R212 ;  /* 0x000000ffff387224 */ /* 0x000fe200078e00d4 */
[-C--:B------:R-:W-:Y:S02]  /*15390*/  LEA R212, P1, R236, R2.reuse, 0x2 ;  /* 0x00000002ecd47211 */ /* 0x080fe400078210ff */
[----:B-1----:R-:W-:-:S04]  /*153a0*/  LEA R58, P5, R225, R2, 0x2 ;  /* 0x00000002e13a7211 */ /* 0x002fc800078a10ff */
[-C--:B------:R-:W-:Y:S02]  /*153b0*/  LEA.HI.X.SX32 R59, R225, R3.reuse, 0x2, P5 ;  /* 0x00000003e13b7211 */ /* 0x080fe400028f16ff */
[----:B------:R-:W-:Y:S02]  /*153c0*/  LEA.HI.X.SX32 R213, R236, R3, 0x2, P1 ;  /* 0x00000003ecd57211 */ /* 0x000fe400008f16ff */
[----:B------:R-:W-:Y:S01]  /*153d0*/  LEA R44, P1, R224, R2, 0x2 ;  /* 0x00000002e02c7211 */ /* 0x000fe200078210ff */
[----:B------:R-:W-:-:S03]  /*153e0*/  IMAD R68, R68, c[0x0][0x190], RZ ;  /* 0x0000640044447a24 */ /* 0x000fc600078e02ff */
[----:B------:R-:W-:Y:S01]  /*153f0*/  LEA.HI.X.SX32 R45, R224, R3, 0x2, P1 ;  /* 0x00000003e02d7211 */ /* 0x000fe200008f16ff */
[----:B------:R-:W-:Y:S02]  /*15400*/  IMAD R76, R76, c[0x0][0x190], RZ ;  /* 0x000064004c4c7a24 */ /* 0x000fe400078e02ff */
[----:B------:R-:W-:Y:S02]  /*15410*/  IMAD R84, R84, c[0x0][0x190], RZ ;  /* 0x0000640054547a24 */ /* 0x000fe400078e02ff */
[----:B------:R-:W-:Y:S02]  /*15420*/  IMAD R92, R92, c[0x0][0x190], RZ ;  /* 0x000064005c5c7a24 */ /* 0x000fe400078e02ff */
        /* <DEDUP_REMOVED lines=10> */
[----:B--2---:R-:W-:-:S04]  /*154d0*/  LEA R208, P2, R252, R2, 0x2 ;  /* 0x00000002fcd07211 */ /* 0x004fc800078410ff */
[----:B------:R-:W-:Y:S02]  /*154e0*/  LEA.HI.X.SX32 R209, R252, R3, 0x2, P2 ;  /* 0x00000003fcd17211 */ /* 0x000fe400010f16ff */
[----:B------:R-:W-:-:S04]  /*154f0*/  LEA R66, P2, R235, R2, 0x2 ;  /* 0x00000002eb427211 */ /* 0x000fc800078410ff */
[----:B------:R-:W-:-:S05]  /*15500*/  LEA.HI.X.SX32 R67, R235, R3, 0x2, P2 ;  /* 0x00000003eb437211 */ /* 0x000fca00010f16ff */
[----:B------:R1:W-:Y:S04]  /*15510*/  STL.64 [R1+0x80], R66 ;  /* 0x0000804201007387 */ /* 0x0003e80000100a00 */
[----:B------:R2:W-:Y:S01]  /*15520*/  STL.64 [R1+0xc0], R58 ;  /* 0x0000c03a01007387 */ /* 0x0005e20000100a00 */
[CC--:B-1----:R-:W-:Y:S02]  /*15530*/  LEA R66, P2, R223.reuse, R2.reuse, 0x2 ;  /* 0x00000002df427211 */ /* 0x0c2fe400078410ff */
[CC--:B--2---:R-:W-:Y:S02]  /*15540*/  LEA R58, P5, R222.reuse, R2.reuse, 0x2 ;  /* 0x00000002de3a7211 */ /* 0x0c4fe400078a10ff */
[-C--:B------:R-:W-:Y:S02]  /*15550*/  LEA.HI.X.SX32 R67, R223, R3.reuse, 0x2, P2 ;  /* 0x00000003df437211 */ /* 0x080fe400010f16ff */
[----:B------:R-:W-:Y:S01]  /*15560*/  LEA.HI.X.SX32 R59, R222, R3, 0x2, P5 ;  /* 0x00000003de3b7211 */ /* 0x000fe200028f16ff */
[----:B------:R1:W-:Y:S04]  /*15570*/  STL.64 [R1+0x100], R44 ;  /* 0x0001002c01007387 */ /* 0x0003e80000100a00 */
[----:B------:R2:W-:Y:S04]  /*15580*/  STL.64 [R1+0x140], R66 ;  /* 0x0001404201007387 */ /* 0x0005e80000100a00 */
[----:B------:R3:W-:Y:S01]  /*15590*/  STL.64 [R1+0x1c0], R58 ;  /* 0x0001c03a01007387 */ /* 0x0007e20000100a00 */
[----:B-1----:R-:W-:-:S02]  /*155a0*/  LEA R44, P1, R216, R2, 0x2 ;  /* 0x00000002d82c7211 */ /* 0x002fc400078210ff */
[CC--:B--2---:R-:W-:Y:S02]  /*155b0*/  LEA R66, P2, R215.reuse, R2.reuse, 0x2 ;  /* 0x00000002d7427211 */ /* 0x0c4fe400078410ff */
[-C--:B------:R-:W-:Y:S02]  /*155c0*/  LEA.HI.X.SX32 R45, R216, R3.reuse, 0x2, P1 ;  /* 0x00000003d82d7211 */ /* 0x080fe400008f16ff */
[CC--:B---3--:R-:W-:Y:S02]  /*155d0*/  LEA R58, P5, R68.reuse, R2.reuse, 0x2 ;  /* 0x00000002443a7211 */ /* 0x0c8fe400078a10ff */
[-C--:B------:R-:W-:Y:S02]  /*155e0*/  LEA.HI.X.SX32 R67, R215, R3.reuse, 0x2, P2 ;  /* 0x00000003d7437211 */ /* 0x080fe400010f16ff */
        /* <DEDUP_REMOVED lines=10> */
[----:B------:R1:W-:Y:S04]  /*15690*/  STL.64 [R1+0x458], R44 ;  /* 0x0004582c01007387 */ /* 0x0003e80000100a00 */
[----:B------:R2:W-:Y:S04]  /*156a0*/  STL.64 [R1+0x498], R66 ;  /* 0x0004984201007387 */ /* 0x0005e80000100a00 */
[----:B------:R3:W-:Y:S04]  /*156b0*/  STL.64 [R1+0x4d8], R58 ;  /* 0x0004d83a01007387 */ /* 0x0007e80000100a00 */
[----:B------:R-:W4:Y:S01]  /*156c0*/  LDL.LU R111, [R1+0x528] ;  /* 0x00052800016f7983 */ /* 0x000f220000300800 */
[----:B------:R-:W-:-:S02]  /*156d0*/  IMAD R100, R100, c[0x0][0x190], RZ ;  /* 0x0000640064647a24 */ /* 0x000fc400078e02ff */
[----:B------:R-:W-:-:S03]  /*156e0*/  IMAD R108, R108, c[0x0][0x190], RZ ;  /* 0x000064006c6c7a24 */ /* 0x000fc600078e02ff */
[-C--:B-1----:R-:W-:Y:S02]  /*156f0*/  LEA R44, P1, R100, R2.reuse, 0x2 ;  /* 0x00000002642c7211 */ /* 0x082fe400078210ff */
[----:B--2---:R-:W-:Y:S01]  /*15700*/  LEA R66, P2, R108, R2, 0x2 ;  /* 0x000000026c427211 */ /* 0x004fe200078410ff */
[----:B------:R-:W-:Y:S01]  /*15710*/  IMAD.MOV.U32 R144, RZ, RZ, R128 ;  /* 0x000000ffff907224 */ /* 0x000fe200078e0080 */
[-C--:B------:R-:W-:Y:S01]  /*15720*/  LEA.HI.X.SX32 R45, R100, R3.reuse, 0x2, P1 ;  /* 0x00000003642d7211 */ /* 0x080fe200008f16ff */
[----:B------:R-:W-:Y:S01]  /*15730*/  IMAD.MOV.U32 R128, RZ, RZ, R96 ;  /* 0x000000ffff807224 */ /* 0x000fe200078e0060 */
[----:B------:R-:W-:Y:S01]  /*15740*/  LEA.HI.X.SX32 R67, R108, R3, 0x2, P2 ;  /* 0x000000036c437211 */ /* 0x000fe200010f16ff */
[----:B------:R-:W-:Y:S02]  /*15750*/  IMAD.MOV.U32 R96, RZ, RZ, R80 ;  /* 0x000000ffff607224 */ /* 0x000fe400078e0050 */
[----:B------:R-:W-:Y:S01]  /*15760*/  IMAD.MOV.U32 R80, RZ, RZ, R72 ;  /* 0x000000ffff507224 */ /* 0x000fe200078e0048 */
[----:B------:R1:W-:Y:S01]  /*15770*/  STL.64 [R1+0x518], R44 ;  /* 0x0005182c01007387 */ /* 0x0003e20000100a00 */
[----:B------:R-:W-:-:S03]  /*15780*/  IMAD.MOV.U32 R72, RZ, RZ, R234 ;  /* 0x000000ffff487224 */ /* 0x000fc600078e00ea */
[----:B------:R2:W-:Y:S01]  /*15790*/  STL.64 [R1+0x988], R66 ;  /* 0x0009884201007387 */ /* 0x0005e20000100a00 */
[----:B------:R-:W-:Y:S02]  /*157a0*/  IMAD R116, R116, c[0x0][0x190], RZ ;  /* 0x0000640074747a24 */ /* 0x000fe400078e02ff */
[----:B------:R-:W-:Y:S02]  /*157b0*/  IMAD R124, R124, c[0x0][0x190], RZ ;  /* 0x000064007c7c7a24 */ /* 0x000fe400078e02ff */
[----:B------:R-:W-:Y:S01]  /*157c0*/  IMAD.MOV.U32 R152, RZ, RZ, R120 ;  /* 0x000000ffff987224 */ /* 0x000fe200078e0078 */
[-C--:B---3--:R-:W-:Y:S01]  /*157d0*/  LEA R58, P5, R116, R2.reuse, 0x2 ;  /* 0x00000002743a7211 */ /* 0x088fe200078a10ff */
[----:B------:R-:W-:Y:S01]  /*157e0*/  IMAD.MOV.U32 R120, RZ, RZ, R112 ;  /* 0x000000ffff787224 */ /* 0x000fe200078e0070 */
[----:B-1----:R-:W-:Y:S01]  /*157f0*/  LEA R44, P1, R124, R2, 0x2 ;  /* 0x000000027c2c7211 */ /* 0x002fe200078210ff */
[----:B------:R-:W-:Y:S01]  /*15800*/  IMAD.MOV.U32 R112, RZ, RZ, R48 ;  /* 0x000000ffff707224 */ /* 0x000fe200078e0030 */
[----:B------:R-:W-:Y:S01]  /*15810*/  LEA.HI.X.SX32 R59, R116, R3, 0x2, P5 ;  /* 0x00000003743b7211 */ /* 0x000fe200028f16ff */
[----:B------:R-:W-:-:S02]  /*15820*/  IMAD R132, R132, c[0x0][0x190], RZ ;  /* 0x0000640084847a24 */ /* 0x000fc400078e02ff */
[----:B------:R-:W-:Y:S01]  /*15830*/  IMAD.MOV.U32 R48, RZ, RZ, R245 ;  /* 0x000000ffff307224 */ /* 0x000fe200078e00f5 */
[----:B------:R-:W-:Y:S01]  /*15840*/  LEA.HI.X.SX32 R45, R124, R3, 0x2, P1 ;  /* 0x000000037c2d7211 */ /* 0x000fe200008f16ff */
[----:B------:R-:W-:Y:S02]  /*15850*/  IMAD.MOV.U32 R245, RZ, RZ, R231 ;  /* 0x000000fffff57224 */ /* 0x000fe400078e00e7 */
[----:B------:R-:W-:Y:S02]  /*15860*/  IMAD R140, R140, c[0x0][0x190], RZ ;  /* 0x000064008c8c7a24 */ /* 0x000fe400078e02ff */
[----:B------:R-:W-:Y:S02]  /*15870*/  IMAD.MOV.U32 R231, RZ, RZ, R103 ;  /* 0x000000ffffe77224 */ /* 0x000fe400078e0067 */
[----:B------:R-:W-:Y:S02]  /*15880*/  IMAD R148, R148, c[0x0][0x190], RZ ;  /* 0x0000640094947a24 */ /* 0x000fe400078e02ff */
[----:B------:R-:W-:Y:S01]  /*15890*/  IMAD.MOV.U32 R103, RZ, RZ, R237 ;  /* 0x000000ffff677224 */ /* 0x000fe200078e00ed */
[----:B--2---:R-:W-:Y:S01]  /*158a0*/  LEA R66, P2, R132, R2, 0x2 ;  /* 0x0000000284427211 */ /* 0x004fe200078410ff */
[----:B------:R-:W-:-:S03]  /*158b0*/  IMAD.MOV.U32 R237, RZ, RZ, R204 ;  /* 0x000000ffffed7224 */ /* 0x000fc600078e00cc */
[----:B------:R-:W-:Y:S01]  /*158c0*/  LEA.HI.X.SX32 R67, R132, R3, 0x2, P2 ;  /* 0x0000000384437211 */ /* 0x000fe200010f16ff */
[----:B------:R-:W-:Y:S02]  /*158d0*/  IMAD R156, R156, c[0x0][0x190], RZ ;  /* 0x000064009c9c7a24 */ /* 0x000fe400078e02ff */
[----:B------:R-:W-:Y:S02]  /*158e0*/  IMAD R172, R172, c[0x0][0x190], RZ ;  /* 0x00006400acac7a24 */ /* 0x000fe400078e02ff */
[----:B------:R-:W-:Y:S02]  /*158f0*/  IMAD.MOV.U32 R136, RZ, RZ, R206 ;  /* 0x000000ffff887224 */ /* 0x000fe400078e00ce */
[----:B------:R-:W-:Y:S02]  /*15900*/  IMAD R228, R228, c[0x0][0x190], RZ ;  /* 0x00006400e4e47a24 */ /* 0x000fe400078e02ff */
[----:B----4-:R-:W-:Y:S02]  /*15910*/  IMAD.MOV.U32 R234, RZ, RZ, R111 ;  /* 0x000000ffffea7224 */ /* 0x010fe400078e006f */
[----:B------:R-:W2:Y:S04]  /*15920*/  LDL.LU R111, [R1+0x540] ;  /* 0x00054000016f7983 */ /* 0x000ea80000300800 */
[----:B------:R-:W3:Y:S04]  /*15930*/  LDL.LU R204, [R1+0xd80] ;  /* 0x000d800001cc7983 */ /* 0x000ee80000300800 */
[----:B------:R1:W-:Y:S04]  /*15940*/  STL.64 [R1+0x9c8], R58 ;  /* 0x0009c83a01007387 */ /* 0x0003e80000100a00 */
[----:B------:R4:W-:Y:S01]  /*15950*/  STL.64 [R1+0xa08], R44 ;  /* 0x000a082c01007387 */ /* 0x0009e20000100a00 */
[----:B-1----:R-:W-:-:S02]  /*15960*/  LEA R58, P5, R140, R2, 0x2 ;  /* 0x000000028c3a7211 */ /* 0x002fc400078a10ff */
[-C--:B----4-:R-:W-:Y:S02]  /*15970*/  LEA R44, P1, R148, R2.reuse, 0x2 ;  /* 0x00000002942c7211 */ /* 0x090fe400078210ff */
[-C--:B------:R-:W-:Y:S02]  /*15980*/  LEA.HI.X.SX32 R59, R140, R3.reuse, 0x2, P5 ;  /* 0x000000038c3b7211 */ /* 0x080fe400028f16ff */
[----:B------:R-:W-:Y:S01]  /*15990*/  LEA.HI.X.SX32 R45, R148, R3, 0x2, P1 ;  /* 0x00000003942d7211 */ /* 0x000fe200008f16ff */
[----:B------:R1:W-:Y:S04]  /*159a0*/  STL.64 [R1+0xa48], R66 ;  /* 0x000a484201007387 */ /* 0x0003e80000100a00 */
[----:B------:R4:W5:Y:S04]  /*159b0*/  LDL.LU R206, [R1+0xd7c] ;  /* 0x000d7c0001ce7983 */ /* 0x0009680000300800 */
[----:B------:R4:W-:Y:S01]  /*159c0*/  STL.64 [R1+0xa88], R58 ;  /* 0x000a883a01007387 */ /* 0x0009e20000100a00 */
[----:B-1----:R-:W-:-:S03]  /*159d0*/  LEA R66, P2, R156, R2, 0x2 ;  /* 0x000000029c427211 */ /* 0x002fc600078410ff */
[----:B------:R1:W-:Y:S01]  /*159e0*/  STL.64 [R1+0xac8], R44 ;  /* 0x000ac82c01007387 */ /* 0x0003e20000100a00 */
[-C--:B------:R-:W-:Y:S02]  /*159f0*/  LEA.HI.X.SX32 R67, R156, R3.reuse, 0x2, P2 ;  /* 0x000000039c437211 */ /* 0x080fe400010f16ff */
[CC--:B----4-:R-:W-:Y:S02]  /*15a00*/  LEA R58, P5, R53.reuse, R2.reuse, 0x2 ;  /* 0x00000002353a7211 */ /* 0x0d0fe400078a10ff */
[C---:B-1----:R-:W-:Y:S02]  /*15a10*/  LEA R44, P1, R172.reuse, R2, 0x2 ;  /* 0x00000002ac2c7211 */ /* 0x042fe400078210ff */
[-C--:B------:R-:W-:Y:S02]  /*15a20*/  LEA.HI.X.SX32 R59, R53, R3.reuse, 0x2, P5 ;  /* 0x00000003353b7211 */ /* 0x080fe400028f16ff */
[----:B------:R-:W-:Y:S01]  /*15a30*/  LEA.HI.X.SX32 R45, R172, R3, 0x2, P1 ;  /* 0x00000003ac2d7211 */ /* 0x000fe200008f16ff */
[----:B------:R1:W-:Y:S04]  /*15a40*/  STL.64 [R1+0xb08], R66 ;  /* 0x000b084201007387 */ /* 0x0003e80000100a00 */
[----:B------:R4:W-:Y:S01]  /*15a50*/  STL.64 [R1+0xb48], R58 ;  /* 0x000b483a01007387 */ /* 0x0009e20000100a00 */
[----:B------:R-:W-:-:S03]  /*15a60*/  IMAD.MOV.U32 R160, RZ, RZ, R104 ;  /* 0x000000ffffa07224 */ /* 0x000fc600078e0068 */
[----:B------:R4:W-:Y:S01]  /*15a70*/  STL.64 [R1+0xb88], R44 ;  /* 0x000b882c01007387 */ /* 0x0009e20000100a00 */
[-C--:B-1----:R-:W-:Y:S02]  /*15a80*/  LEA R66, P2, R52, R2.reuse, 0x2 ;  /* 0x0000000234427211 */ /* 0x082fe400078410ff */
[-C--:B----4-:R-:W-:Y:S02]  /*15a90*/  LEA R58, P5, R228, R2.reuse, 0x2 ;  /* 0x00000002e43a7211 */ /* 0x090fe400078a10ff */
[CC--:B------:R-:W-:Y:S02]  /*15aa0*/  LEA R44, P1, R51.reuse, R2.reuse, 0x2 ;  /* 0x00000002332c7211 */ /* 0x0c0fe400078210ff */
[-C--:B------:R-:W-:Y:S02]  /*15ab0*/  LEA.HI.X.SX32 R67, R52, R3.reuse, 0x2, P2 ;  /* 0x0000000334437211 */ /* 0x080fe400010f16ff */
[----:B------:R-:W-:Y:S02]  /*15ac0*/  LEA.HI.X.SX32 R45, R51, R3, 0x2, P1 ;  /* 0x00000003332d7211 */ /* 0x000fe400008f16ff */
[----:B------:R-:W-:-:S02]  /*15ad0*/  LEA R218, P1, R152, R2, 0x2 ;  /* 0x0000000298da7211 */ /* 0x000fc400078210ff */
[CC--:B------:R-:W-:Y:S02]  /*15ae0*/  LEA R214, P2, R221.reuse, R2.reuse, 0x2 ;  /* 0x00000002ddd67211 */ /* 0x0c0fe400078410ff */
[-C--:B------:R-:W-:Y:S02]  /*15af0*/  LEA.HI.X.SX32 R59, R228, R3.reuse, 0x2, P5 ;  /* 0x00000003e43b7211 */ /* 0x080fe400028f16ff */
[-C--:B------:R-:W-:Y:S02]  /*15b00*/  LEA R216, P5, R160, R2.reuse, 0x2 ;  /* 0x00000002a0d87211 */ /* 0x080fe400078a10ff */
[-C--:B------:R-:W-:Y:S02]  /*15b10*/  LEA.HI.X.SX32 R219, R152, R3.reuse, 0x2, P1 ;  /* 0x0000000398db7211 */ /* 0x080fe400008f16ff */
[----:B------:R-:W-:Y:S02]  /*15b20*/  LEA.HI.X.SX32 R215, R221, R3, 0x2, P2 ;  /* 0x00000003ddd77211 */ /* 0x000fe400010f16ff */
[-C--:B------:R-:W-:Y:S01]  /*15b30*/  LEA R224, P1, R136, R2.reuse, 0x2 ;  /* 0x0000000288e07211 */ /* 0x080fe200078210ff */
[----:B------:R-:W-:Y:S01]  /*15b40*/  STL.64 [R1+0xbc8], R66 ;  /* 0x000bc84201007387 */ /* 0x000fe20000100a00 */
[----:B------:R-:W-:-:S02]  /*15b50*/  LEA R220, P2, R144, R2, 0x2 ;  /* 0x0000000290dc7211 */ /* 0x000fc400078410ff */
[-C--:B------:R-:W-:Y:S01]  /*15b60*/  LEA.HI.X.SX32 R217, R160, R3.reuse, 0x2, P5 ;  /* 0x00000003a0d97211 */ /* 0x080fe200028f16ff */
[----:B------:R-:W-:Y:S01]  /*15b70*/  STL.64 [R1+0xc08], R58 ;  /* 0x000c083a01007387 */ /* 0x000fe20000100a00 */
[CC--:B------:R-:W-:Y:S02]  /*15b80*/  LEA R222, P5, R229.reuse, R2.reuse, 0x2 ;  /* 0x00000002e5de7211 */ /* 0x0c0fe400078a10ff */
[-C--:B------:R-:W-:Y:S01]  /*15b90*/  LEA.HI.X.SX32 R225, R136, R3.reuse, 0x2, P1 ;  /* 0x0000000388e17211 */ /* 0x080fe200008f16ff */
[----:B------:R1:W-:Y:S01]  /*15ba0*/  STL.64 [R1+0xc48], R44 ;  /* 0x000c482c01007387 */ /* 0x0003e20000100a00 */
[-C--:B------:R-:W-:Y:S01]  /*15bb0*/  LEA.HI.X.SX32 R221, R144, R3.reuse, 0x2, P2 ;  /* 0x0000000390dd7211 */ /* 0x080fe200010f16ff */
[----:B------:R-:W-:Y:S01]  /*15bc0*/  IMAD.MOV.U32 R104, RZ, RZ, R207 ;  /* 0x000000ffff687224 */ /* 0x000fe200078e00cf */
[----:B------:R-:W-:Y:S02]  /*15bd0*/  LEA R226, P2, R128, R2, 0x2 ;  /* 0x0000000280e27211 */ /* 0x000fe400078410ff */
[----:B------:R-:W-:-:S02]  /*15be0*/  LEA.HI.X.SX32 R223, R229, R3, 0x2, P5 ;  /* 0x00000003e5df7211 */ /* 0x000fc400028f16ff */
[-C--:B------:R-:W-:Y:S02]  /*15bf0*/  LEA R228, P5, R120, R2.reuse, 0x2 ;  /* 0x0000000278e47211 */ /* 0x080fe400078a10ff */
[-C--:B-1----:R-:W-:Y:S02]  /*15c00*/  LEA R44, P1, R112, R2.reuse, 0x2 ;  /* 0x00000002702c7211 */ /* 0x082fe400078210ff */
[-C--:B------:R-:W-:Y:S02]  /*15c10*/  LEA.HI.X.SX32 R227, R128, R3.reuse, 0x2, P2 ;  /* 0x0000000380e37211 */ /* 0x080fe400010f16ff */
[-C--:B------:R-:W-:Y:S02]  /*15c20*/  LEA.HI.X.SX32 R45, R112, R3.reuse, 0x2, P1 ;  /* 0x00000003702d7211 */ /* 0x080fe400008f16ff */
[----:B------:R-:W-:Y:S02]  /*15c30*/  LEA R52, P2, R104, R2, 0x2 ;  /* 0x0000000268347211 */ /* 0x000fe400078410ff */
[----:B------:R-:W-:-:S02]  /*15c40*/  LEA.HI.X.SX32 R229, R120, R3, 0x2, P5 ;  /* 0x0000000378e57211 */ /* 0x000fc400028f16ff */
[----:B------:R-:W-:Y:S01]  /*15c50*/  LEA R50, P5, R96, R2, 0x2 ;  /* 0x0000000260327211 */ /* 0x000fe200078a10ff */
[----:B------:R1:W-:Y:S01]  /*15c60*/  STL.64 [R1+0x88], R44 ;  /* 0x0000882c01007387 */ /* 0x0003e20000100a00 */
[-C--:B------:R-:W-:Y:S02]  /*15c70*/  LEA.HI.X.SX32 R53, R104, R3.reuse, 0x2, P2 ;  /* 0x0000000368357211 */ /* 0x080fe400010f16ff */
[----:B------:R-:W-:-:S03]  /*15c80*/  LEA.HI.X.SX32 R51, R96, R3, 0x2, P5 ;  /* 0x0000000360337211 */ /* 0x000fc600028f16ff */
[----:B------:R4:W-:Y:S01]  /*15c90*/  STL.64 [R1+0xc8], R52 ;  /* 0x0000c83401007387 */ /* 0x0009e20000100a00 */
[----:B-1----:R-:W-:-:S03]  /*15ca0*/  LEA R44, P1, R88, R2, 0x2 ;  /* 0x00000002582c7211 */ /* 0x002fc600078210ff */
[----:B------:R1:W-:Y:S01]  /*15cb0*/  STL.64 [R1+0x108], R50 ;  /* 0x0001083201007387 */ /* 0x0003e20000100a00 */
[-C--:B------:R-:W-:Y:S02]  /*15cc0*/  LEA.HI.X.SX32 R45, R88, R3.reuse, 0x2, P1 ;  /* 0x00000003582d7211 */ /* 0x080fe400008f16ff */
[CC--:B----4-:R-:W-:Y:S01]  /*15cd0*/  LEA R52, P2, R80.reuse, R2.reuse, 0x2 ;  /* 0x0000000250347211 */ /* 0x0d0fe200078410ff */
[----:B------:R-:W-:Y:S02]  /*15ce0*/  IMAD R85, R85, c[0x0][0x190], RZ ;  /* 0x0000640055557a24 */ /* 0x000fe400078e02ff */
[----:B------:R4:W-:Y:S01]  /*15cf0*/  STL.64 [R1+0x150], R44 ;  /* 0x0001502c01007387 */ /* 0x0009e20000100a00 */
[-C--:B------:R-:W-:Y:S02]  /*15d00*/  LEA.HI.X.SX32 R53, R80, R3.reuse, 0x2, P2 ;  /* 0x0000000350357211 */ /* 0x080fe400010f16ff */
[-C--:B-1----:R-:W-:Y:S01]  /*15d10*/  LEA R50, P5, R72, R2.reuse, 0x2 ;  /* 0x0000000248327211 */ /* 0x082fe200078a10ff */
[----:B------:R-:W-:Y:S01]  /*15d20*/  IMAD R93, R93, c[0x0][0x190], RZ ;  /* 0x000064005d5d7a24 */ /* 0x000fe200078e02ff */
[----:B------:R-:W-:Y:S01]  /*15d30*/  LEA R178, P2, R56, R2, 0x2 ;  /* 0x0000000238b27211 */ /* 0x000fe200078410ff */
[----:B------:R-:W-:Y:S01]  /*15d40*/  IMAD R101, R101, c[0x0][0x190], RZ ;  /* 0x0000640065657a24 */ /* 0x000fe200078e02ff */
[----:B------:R-:W-:-:S02]  /*15d50*/  LEA.HI.X.SX32 R51, R72, R3, 0x2, P5 ;  /* 0x0000000348337211 */ /* 0x000fc400028f16ff */
[-C--:B------:R-:W-:Y:S02]  /*15d60*/  LEA R176, P5, R239, R2.reuse, 0x2 ;  /* 0x00000002efb07211 */ /* 0x080fe400078a10ff */
[-C--:B----4-:R-:W-:Y:S01]  /*15d70*/  LEA R44, P1, R64, R2.reuse, 0x2 ;  /* 0x00000002402c7211 */ /* 0x090fe200078210ff */
[----:B------:R-:W-:Y:S01]  /*15d80*/  IMAD R109, R109, c[0x0][0x190], RZ ;  /* 0x000064006d6d7a24 */ /* 0x000fe200078e02ff */
[-C--:B------:R-:W-:Y:S02]  /*15d90*/  LEA.HI.X.SX32 R179, R56, R3.reuse, 0x2, P2 ;  /* 0x0000000338b37211 */ /* 0x080fe400010f16ff */
[----:B------:R-:W-:Y:S01]  /*15da0*/  LEA.HI.X.SX32 R45, R64, R3, 0x2, P1 ;  /* 0x00000003402d7211 */ /* 0x000fe200008f16ff */
[----:B------:R-:W-:Y:S01]  /*15db0*/  IMAD R117, R117, c[0x0][0x190], RZ ;  /* 0x0000640075757a24 */ /* 0x000fe200078e02ff */
[-C--:B------:R-:W-:Y:S01]  /*15dc0*/  LEA R162, P1, R85, R2.reuse, 0x2 ;  /* 0x0000000255a27211 */ /* 0x080fe200078210ff */
[----:B------:R-:W-:Y:S01]  /*15dd0*/  IMAD R125, R125, c[0x0][0x190], RZ ;  /* 0x000064007d7d7a24 */ /* 0x000fe200078e02ff */
[----:B------:R-:W-:-:S02]  /*15de0*/  LEA R160, P2, R93, R2, 0x2 ;  /* 0x000000025da07211 */ /* 0x000fc400078410ff */
[-C--:B------:R-:W-:Y:S02]  /*15df0*/  LEA.HI.X.SX32 R177, R239, R3.reuse, 0x2, P5 ;  /* 0x00000003efb17211 */ /* 0x080fe400028f16ff */
[-C--:B------:R-:W-:Y:S01]  /*15e00*/  LEA R154, P5, R101, R2.reuse, 0x2 ;  /* 0x00000002659a7211 */ /* 0x080fe200078a10ff */
[----:B------:R-:W-:Y:S01]  /*15e10*/  IMAD R133, R133, c[0x0][0x190], RZ ;  /* 0x0000640085857a24 */ /* 0x000fe200078e02ff */
[-C--:B------:R-:W-:Y:S01]  /*15e20*/  LEA.HI.X.SX32 R163, R85, R3.reuse, 0x2, P1 ;  /* 0x0000000355a37211 */ /* 0x080fe200008f16ff */
[----:B------:R-:W-:Y:S01]  /*15e30*/  IMAD R141, R141, c[0x0][0x190], RZ ;  /* 0x000064008d8d7a24 */ /* 0x000fe200078e02ff */
[-C--:B------:R-:W-:Y:S02]  /*15e40*/  LEA R152, P1, R109, R2.reuse, 0x2 ;  /* 0x000000026d987211 */ /* 0x080fe400078210ff */
[----:B------:R-:W-:Y:S01]  /*15e50*/  LEA.HI.X.SX32 R161, R93, R3, 0x2, P2 ;  /* 0x000000035da17211 */ /* 0x000fe200010f16ff */
[----:B------:R-:W-:Y:S01]  /*15e60*/  IMAD R149, R149, c[0x0][0x190], RZ ;  /* 0x0000640095957a24 */ /* 0x000fe200078e02ff */
[----:B------:R-:W-:-:S02]  /*15e70*/  LEA R146, P2, R117, R2, 0x2 ;  /* 0x0000000275927211 */ /* 0x000fc400078410ff */
[-C--:B------:R-:W-:Y:S02]  /*15e80*/  LEA.HI.X.SX32 R155, R101, R3.reuse, 0x2, P5 ;  /* 0x00000003659b7211 */ /* 0x080fe400028f16ff */
[-C--:B------:R-:W-:Y:S01]  /*15e90*/  LEA R144, P5, R125, R2.reuse, 0x2 ;  /* 0x000000027d907211 */ /* 0x080fe200078a10ff */
[----:B------:R-:W-:Y:S01]  /*15ea0*/  IMAD R157, R157, c[0x0][0x190], RZ ;  /* 0x000064009d9d7a24 */ /* 0x000fe200078e02ff */
[-C--:B------:R-:W-:Y:S02]  /*15eb0*/  LEA.HI.X.SX32 R153, R109, R3.reuse, 0x2, P1 ;  /* 0x000000036d997211 */ /* 0x080fe400008f16ff */
[-C--:B------:R-:W-:Y:S02]  /*15ec0*/  LEA R138, P1, R133, R2.reuse, 0x2 ;  /* 0x00000002858a7211 */ /* 0x080fe400078210ff */
[----:B------:R-:W-:Y:S01]  /*15ed0*/  LEA.HI.X.SX32 R147, R117, R3, 0x2, P2 ;  /* 0x0000000375937211 */ /* 0x000fe200010f16ff */
[----:B------:R-:W-:Y:S01]  /*15ee0*/  IMAD R173, R173, c[0x0][0x190], RZ ;  /* 0x00006400adad7a24 */ /* 0x000fe200078e02ff */
[----:B------:R-:W-:-:S02]  /*15ef0*/  LEA R136, P2, R141, R2, 0x2 ;  /* 0x000000028d887211 */ /* 0x000fc400078410ff */
[-C--:B------:R-:W-:Y:S02]  /*15f00*/  LEA.HI.X.SX32 R145, R125, R3.reuse, 0x2, P5 ;  /* 0x000000037d917211 */ /* 0x080fe400028f16ff */
[-C--:B------:R-:W-:Y:S02]  /*15f10*/  LEA R130, P5, R149, R2.reuse, 0x2 ;  /* 0x0000000295827211 */ /* 0x080fe400078a10ff */
[-C--:B------:R-:W-:Y:S02]  /*15f20*/  LEA.HI.X.SX32 R139, R133, R3.reuse, 0x2, P1 ;  /* 0x00000003858b7211 */ /* 0x080fe400008f16ff */
[-C--:B------:R-:W-:Y:S02]  /*15f30*/  LEA R128, P1, R157, R2.reuse, 0x2 ;  /* 0x000000029d807211 */ /* 0x080fe400078210ff */
[----:B------:R-:W-:Y:S02]  /*15f40*/  LEA.HI.X.SX32 R137, R141, R3, 0x2, P2 ;  /* 0x000000038d897211 */ /* 0x000fe400010f16ff */
[----:B------:R-:W-:-:S02]  /*15f50*/  LEA R122, P2, R62, R2, 0x2 ;  /* 0x000000023e7a7211 */ /* 0x000fc400078410ff */
[-C--:B------:R-:W-:Y:S02]  /*15f60*/  LEA.HI.X.SX32 R131, R149, R3.reuse, 0x2, P5 ;  /* 0x0000000395837211 */ /* 0x080fe400028f16ff */
[-C--:B------:R-:W-:Y:S02]  /*15f70*/  LEA R120, P5, R173, R2.reuse, 0x2 ;  /* 0x00000002ad787211 */ /* 0x080fe400078a10ff */
[-C--:B------:R-:W-:Y:S02]  /*15f80*/  LEA.HI.X.SX32 R129, R157, R3.reuse, 0x2, P1 ;  /* 0x000000039d817211 */ /* 0x080fe400008f16ff */
[-C--:B------:R-:W-:Y:S02]  /*15f90*/  LEA R114, P1, R61, R2.reuse, 0x2 ;  /* 0x000000023d727211 */ /* 0x080fe400078210ff */
[----:B------:R-:W-:Y:S01]  /*15fa0*/  LEA.HI.X.SX32 R123, R62, R3, 0x2, P2 ;  /* 0x000000033e7b7211 */ /* 0x000fe200010f16ff */
[----:B------:R-:W-:Y:S01]  /*15fb0*/  IMAD.MOV.U32 R64, RZ, RZ, R231 ;  /* 0x000000ffff407224 */ /* 0x000fe200078e00e7 */
[----:B------:R-:W-:-:S02]  /*15fc0*/  LEA R112, P2, R60, R2, 0x2 ;  /* 0x000000023c707211 */ /* 0x000fc400078410ff */
[-C--:B------:R-:W-:Y:S02]  /*15fd0*/  LEA.HI.X.SX32 R121, R173, R3.reuse, 0x2, P5 ;  /* 0x00000003ad797211 */ /* 0x080fe400028f16ff */
[-C--:B------:R-:W-:Y:S01]  /*15fe0*/  LEA R106, P5, R54, R2.reuse, 0x2 ;  /* 0x00000002366a7211 */ /* 0x080fe200078a10ff */
[----:B------:R-:W-:Y:S01]  /*15ff0*/  IMAD.MOV.U32 R56, RZ, RZ, R234 ;  /* 0x000000ffff387224 */ /* 0x000fe200078e00ea */
[-C--:B------:R-:W-:Y:S02]  /*16000*/  LEA.HI.X.SX32 R115, R61, R3.reuse, 0x2, P1 ;  /* 0x000000033d737211 */ /* 0x080fe400008f16ff */
[-C--:B------:R-:W-:Y:S02]  /*16010*/  LEA.HI.X.SX32 R113, R60, R3.reuse, 0x2, P2 ;  /* 0x000000033c717211 */ /* 0x080fe400010f16ff */
[-C--:B------:R-:W-:Y:S02]  /*16020*/  LEA.HI.X.SX32 R107, R54, R3.reuse, 0x2, P5 ;  /* 0x00000003366b7211 */ /* 0x080fe400028f16ff */
[CC--:B------:R-:W-:Y:S01]  /*16030*/  LEA R234, P5, R64.reuse, R2.reuse, 0x2 ;  /* 0x0000000240ea7211 */ /* 0x0c0fe200078a10ff */
[----:B------:R1:W-:Y:S03]  /*16040*/  STL.64 [R1+0x1d8], R52 ;  /* 0x0001d83401007387 */ /* 0x0003e60000100a00 */
[----:B------:R-:W-:Y:S01]  /*16050*/  LEA.HI.X.SX32 R235, R64, R3, 0x2, P5 ;  /* 0x0000000340eb7211 */ /* 0x000fe200028f16ff */
[----:B------:R-:W-:Y:S01]  /*16060*/  STL.64 [R1+0x298], R50 ;  /* 0x0002983201007387 */ /* 0x000fe20000100a00 */
[----:B------:R-:W-:-:S03]  /*16070*/  LEA R240, P5, R48, R2, 0x2 ;  /* 0x0000000230f07211 */ /* 0x000fc600078a10ff */
[----:B------:R4:W-:Y:S01]  /*16080*/  STL.64 [R1+0x358], R44 ;  /* 0x0003582c01007387 */ /* 0x0009e20000100a00 */
[----:B------:R-:W-:-:S03]  /*16090*/  LEA.HI.X.SX32 R241, R48, R3, 0x2, P5 ;  /* 0x0000000330f17211 */ /* 0x000fc600028f16ff */
[----:B------:R1:W-:Y:S01]  /*160a0*/  STL.64 [R1+0x420], R178 ;  /* 0x000420b201007387 */ /* 0x0003e20000100a00 */
[----:B------:R-:W-:-:S03]  /*160b0*/  LEA R104, P5, R175, R2, 0x2 ;  /* 0x00000002af687211 */ /* 0x000fc600078a10ff */
[----:B------:R1:W-:Y:S04]  /*160c0*/  STL.64 [R1+0x460], R176 ;  /* 0x000460b001007387 */ /* 0x0003e80000100a00 */
[----:B------:R1:W-:Y:S04]  /*160d0*/  STL.64 [R1+0x4a0], R162 ;  /* 0x0004a0a201007387 */ /* 0x0003e80000100a00 */
[----:B------:R1:W-:Y:S04]  /*160e0*/  STL.64 [R1+0x4e0], R160 ;  /* 0x0004e0a001007387 */ /* 0x0003e80000100a00 */
[----:B------:R1:W-:Y:S01]  /*160f0*/  STL.64 [R1+0x520], R154 ;  /* 0x0005209a01007387 */ /* 0x0003e20000100a00 */
[----:B------:R-:W-:-:S03]  /*16100*/  LEA.HI.X.SX32 R105, R175, R3, 0x2, P5 ;  /* 0x00000003af697211 */ /* 0x000fc600028f16ff */
[----:B------:R1:W-:Y:S01]  /*16110*/  STL.64 [R1+0x990], R152 ;  /* 0x0009909801007387 */ /* 0x0003e20000100a00 */
[----:B------:R-:W-:-:S03]  /*16120*/  LEA R96, P5, R143, R2, 0x2 ;  /* 0x000000028f607211 */ /* 0x000fc600078a10ff */
[----:B------:R1:W-:Y:S04]  /*16130*/  STL.64 [R1+0x9d0], R146 ;  /* 0x0009d09201007387 */ /* 0x0003e80000100a00 */
[----:B------:R1:W-:Y:S04]  /*16140*/  STL.64 [R1+0xa10], R144 ;  /* 0x000a109001007387 */ /* 0x0003e80000100a00 */
[----:B------:R1:W-:Y:S01]  /*16150*/  STL.64 [R1+0xa50], R138 ;  /* 0x000a508a01007387 */ /* 0x0003e20000100a00 */
[----:B--2---:R-:W-:Y:S02]  /*16160*/  IMAD.MOV.U32 R72, RZ, RZ, R111 ;  /* 0x000000ffff487224 */ /* 0x004fe400078e006f */
[----:B------:R-:W-:-:S03]  /*16170*/  IMAD.MOV.U32 R111, RZ, RZ, R230 ;  /* 0x000000ffff6f7224 */ /* 0x000fc600078e00e6 */
[CC--:B------:R-:W-:Y:S02]  /*16180*/  LEA R232, P2, R72.reuse, R2.reuse, 0x2 ;  /* 0x0000000248e87211 */ /* 0x0c0fe400078410ff */
[CC--:B------:R-:W-:Y:S02]  /*16190*/  LEA R230, P1, R111.reuse, R2.reuse, 0x2 ;  /* 0x000000026fe67211 */ /* 0x0c0fe400078210ff */
[-C--:B------:R-:W-:Y:S02]  /*161a0*/  LEA.HI.X.SX32 R233, R72, R3.reuse, 0x2, P2 ;  /* 0x0000000348e97211 */ /* 0x080fe400010f16ff */
[-C--:B------:R-:W-:Y:S02]  /*161b0*/  LEA.HI.X.SX32 R231, R111, R3.reuse, 0x2, P1 ;  /* 0x000000036fe77211 */ /* 0x080fe400008f16ff */
[CC--:B------:R-:W-:Y:S02]  /*161c0*/  LEA R236, P1, R56.reuse, R2.reuse, 0x2 ;  /* 0x0000000238ec7211 */ /* 0x0c0fe400078210ff */
[----:B------:R-:W-:Y:S01]  /*161d0*/  LEA R238, P2, R245, R2, 0x2 ;  /* 0x00000002f5ee7211 */ /* 0x000fe200078410ff */
[----:B------:R-:W-:Y:S01]  /*161e0*/  IMAD.MOV.U32 R111, RZ, RZ, R237 ;  /* 0x000000ffff6f7224 */ /* 0x000fe200078e00ed */
[----:B------:R-:W-:-:S02]  /*161f0*/  LEA.HI.X.SX32 R237, R56, R3, 0x2, P1 ;  /* 0x0000000338ed7211 */ /* 0x000fc400008f16ff */
[-C--:B------:R-:W-:Y:S02]  /*16200*/  LEA R242, P1, R47, R2.reuse, 0x2 ;  /* 0x000000022ff27211 */ /* 0x080fe400078210ff */
[-C--:B------:R-:W-:Y:S02]  /*16210*/  LEA.HI.X.SX32 R239, R245, R3.reuse, 0x2, P2 ;  /* 0x00000003f5ef7211 */ /* 0x080fe400010f16ff */
[-C--:B------:R-:W-:Y:S02]  /*16220*/  LEA R244, P2, R205, R2.reuse, 0x2 ;  /* 0x00000002cdf47211 */ /* 0x080fe400078410ff */
[-C--:B------:R-:W-:Y:S02]  /*16230*/  LEA.HI.X.SX32 R243, R47, R3.reuse, 0x2, P1 ;  /* 0x000000032ff37211 */ /* 0x080fe400008f16ff */
[-C--:B------:R-:W-:Y:S02]  /*16240*/  LEA R100, P1, R159, R2.reuse, 0x2 ;  /* 0x000000029f647211 */ /* 0x080fe400078210ff */
[----:B------:R-:W-:Y:S01]  /*16250*/  LEA.HI.X.SX32 R245, R205, R3, 0x2, P2 ;  /* 0x00000003cdf57211 */ /* 0x000fe200010f16ff */
[----:B------:R2:W-:Y:S01]  /*16260*/  STL.64 [R1+0xa90], R136 ;  /* 0x000a908801007387 */ /* 0x0005e20000100a00 */
[----:B------:R-:W-:-:S02]  /*16270*/  LEA R98, P2, R151, R2, 0x2 ;  /* 0x0000000297627211 */ /* 0x000fc400078410ff */
[-C--:B------:R-:W-:Y:S01]  /*16280*/  LEA.HI.X.SX32 R101, R159, R3.reuse, 0x2, P1 ;  /* 0x000000039f657211 */ /* 0x080fe200008f16ff */
[----:B------:R2:W-:Y:S01]  /*16290*/  STL.64 [R1+0xad0], R130 ;  /* 0x000ad08201007387 */ /* 0x0005e20000100a00 */
[-C--:B------:R-:W-:Y:S02]  /*162a0*/  LEA R92, P1, R135, R2.reuse, 0x2 ;  /* 0x00000002875c7211 */ /* 0x080fe400078210ff */
[-C--:B------:R-:W-:Y:S01]  /*162b0*/  LEA.HI.X.SX32 R99, R151, R3.reuse, 0x2, P2 ;  /* 0x0000000397637211 */ /* 0x080fe200010f16ff */
[----:B------:R2:W-:Y:S01]  /*162c0*/  STL.64 [R1+0xb10], R128 ;  /* 0x000b108001007387 */ /* 0x0005e20000100a00 */
[-C--:B------:R-:W-:Y:S02]  /*162d0*/  LEA R90, P2, R127, R2.reuse, 0x2 ;  /* 0x000000027f5a7211 */ /* 0x080fe400078410ff */
[----:B------:R-:W-:Y:S01]  /*162e0*/  LEA.HI.X.SX32 R97, R143, R3, 0x2, P5 ;  /* 0x000000038f617211 */ /* 0x000fe200028f16ff */
[----:B------:R2:W-:Y:S01]  /*162f0*/  STL.64 [R1+0xb50], R122 ;  /* 0x000b507a01007387 */ /* 0x0005e20000100a00 */
[----:B------:R-:W-:-:S03]  /*16300*/  LEA R88, P5, R119, R2, 0x2 ;  /* 0x0000000277587211 */ /* 0x000fc600078a10ff */
[----:B------:R2:W-:Y:S01]  /*16310*/  STL.64 [R1+0xb90], R120 ;  /* 0x000b907801007387 */ /* 0x0005e20000100a00 */
[----:B------:R-:W-:-:S03]  /*16320*/  LEA.HI.X.SX32 R93, R135, R3, 0x2, P1 ;  /* 0x00000003875d7211 */ /* 0x000fc600008f16ff */
[----:B------:R2:W-:Y:S01]  /*16330*/  STL.64 [R1+0xbd0], R114 ;  /* 0x000bd07201007387 */ /* 0x0005e20000100a00 */
[----:B------:R-:W-:-:S03]  /*16340*/  LEA.HI.X.SX32 R91, R127, R3, 0x2, P2 ;  /* 0x000000037f5b7211 */ /* 0x000fc600010f16ff */
[----:B------:R2:W-:Y:S01]  /*16350*/  STL.64 [R1+0xc10], R112 ;  /* 0x000c107001007387 */ /* 0x0005e20000100a00 */
[----:B------:R-:W-:-:S03]  /*16360*/  LEA.HI.X.SX32 R89, R119, R3, 0x2, P5 ;  /* 0x0000000377597211 */ /* 0x000fc600028f16ff */
[----:B------:R2:W-:Y:S04]  /*16370*/  STL.64 [R1+0xc50], R106 ;  /* 0x000c506a01007387 */ /* 0x0005e80000100a00 */
[----:B------:R2:W-:Y:S04]  /*16380*/  STL.64 [R1+0x90], R104 ;  /* 0x0000906801007387 */ /* 0x0005e80000100a00 */
[----:B------:R2:W-:Y:S04]  /*16390*/  STL.64 [R1+0xd0], R100 ;  /* 0x0000d06401007387 */ /* 0x0005e80000100a00 */
[----:B------:R2:W-:Y:S04]  /*163a0*/  STL.64 [R1+0x110], R98 ;  /* 0x0001106201007387 */ /* 0x0005e80000100a00 */
[----:B------:R2:W-:Y:S04]  /*163b0*/  STL.64 [R1+0x160], R96 ;  /* 0x0001606001007387 */ /* 0x0005e80000100a00 */
[----:B------:R2:W-:Y:S04]  /*163c0*/  STL.64 [R1+0x1f0], R92 ;  /* 0x0001f05c01007387 */ /* 0x0005e80000100a00 */
[----:B------:R2:W-:Y:S04]  /*163d0*/  STL.64 [R1+0x2b0], R90 ;  /* 0x0002b05a01007387 */ /* 0x0005e80000100a00 */
[----:B------:R2:W-:Y:S04]  /*163e0*/  STL.64 [R1+0x370], R88 ;  /* 0x0003705801007387 */ /* 0x0005e80000100a00 */
[----:B------:R-:W2:Y:S04]  /*163f0*/  LDL.64 R140, [R1+0x3f8] ;  /* 0x0003f800018c7983 */ /* 0x000ea80000100a00 */
[----:B------:R-:W2:Y:S04]  /*16400*/  LDL.64 R132, [R1+0x408] ;  /* 0x0004080001847983 */ /* 0x000ea80000100a00 */
[----:B------:R-:W2:Y:S04]  /*16410*/  LDL.64 R124, [R1+0x68] ;  /* 0x00006800017c7983 */ /* 0x000ea80000100a00 */
[----:B------:R-:W2:Y:S04]  /*16420*/  LDL.64 R116, [R1+0x60] ;  /* 0x0000600001747983 */ /* 0x000ea80000100a00 */
[----:B------:R-:W2:Y:S01]  /*16430*/  LDL.64 R108, [R1+0x58] ;  /* 0x00005800016c7983 */ /* 0x000ea20000100a00 */
[----:B------:R-:W-:Y:S01]  /*16440*/  IMAD R86, R86, c[0x0][0x190], RZ ;  /* 0x0000640056567a24 */ /* 0x000fe200078e02ff */
[----:B------:R-:W-:Y:S01]  /*16450*/  LEA R84, P1, R111, R2, 0x2 ;  /* 0x000000026f547211 */ /* 0x000fe200078210ff */
[----:B------:R-:W-:-:S02]  /*16460*/  IMAD R94, R94, c[0x0][0x190], RZ ;  /* 0x000064005e5e7a24 */ /* 0x000fc400078e02ff */
[----:B------:R-:W-:Y:S01]  /*16470*/  IMAD R110, R110, c[0x0][0x190], RZ ;  /* 0x000064006e6e7a24 */ /* 0x000fe200078e02ff */
[-C--:B------:R-:W-:Y:S01]  /*16480*/  LEA R80, P5, R86, R2.reuse, 0x2 ;  /* 0x0000000256507211 */ /* 0x080fe200078a10ff */
[----:B------:R-:W-:Y:S01]  /*16490*/  IMAD R118, R118, c[0x0][0x190], RZ ;  /* 0x0000640076767a24 */ /* 0x000fe200078e02ff */
[-C--:B------:R-:W-:Y:S01]  /*164a0*/  LEA.HI.X.SX32 R85, R111, R3.reuse, 0x2, P1 ;  /* 0x000000036f557211 */ /* 0x080fe200008f16ff */
[----:B------:R-:W-:Y:S01]  /*164b0*/  IMAD R102, R102, c[0x0][0x190], RZ ;  /* 0x0000640066667a24 */ /* 0x000fe200078e02ff */
[-C--:B------:R-:W-:Y:S01]  /*164c0*/  LEA R74, P1, R94, R2.reuse, 0x2 ;  /* 0x000000025e4a7211 */ /* 0x080fe200078210ff */
[----:B------:R-:W-:Y:S01]  /*164d0*/  IMAD R134, R134, c[0x0][0x190], RZ ;  /* 0x0000640086867a24 */ /* 0x000fe200078e02ff */
[CC--:B------:R-:W-:Y:S02]  /*164e0*/  LEA R82, P2, R103.reuse, R2.reuse, 0x2 ;  /* 0x0000000267527211 */ /* 0x0c0fe400078410ff */
[-C--:B------:R-:W-:Y:S02]  /*164f0*/  LEA.HI.X.SX32 R81, R86, R3.reuse, 0x2, P5 ;  /* 0x0000000356517211 */ /* 0x080fe400028f16ff */
[----:B------:R-:W-:Y:S01]  /*16500*/  LEA R66, P5, R110, R2, 0x2 ;  /* 0x000000026e427211 */ /* 0x000fe200078a10ff */
[----:B------:R-:W-:Y:S01]  /*16510*/  IMAD R142, R142, c[0x0][0x190], RZ ;  /* 0x000064008e8e7a24 */ /* 0x000fe200078e02ff */
[-C--:B------:R-:W-:Y:S01]  /*16520*/  LEA.HI.X.SX32 R75, R94, R3.reuse, 0x2, P1 ;  /* 0x000000035e4b7211 */ /* 0x080fe200008f16ff */
[----:B------:R-:W-:Y:S01]  /*16530*/  IMAD R126, R126, c[0x0][0x190], RZ ;  /* 0x000064007e7e7a24 */ /* 0x000fe200078e02ff */
[----:B------:R-:W-:-:S02]  /*16540*/  LEA.HI.X.SX32 R83, R103, R3, 0x2, P2 ;  /* 0x0000000367537211 */ /* 0x000fc400010f16ff */
[-C--:B------:R-:W-:Y:S01]  /*16550*/  LEA R64, P1, R118, R2.reuse, 0x2 ;  /* 0x0000000276407211 */ /* 0x080fe200078210ff */
[----:B------:R-:W-:Y:S01]  /*16560*/  IMAD R158, R158, c[0x0][0x190], RZ ;  /* 0x000064009e9e7a24 */ /* 0x000fe200078e02ff */
[-C--:B------:R-:W-:Y:S02]  /*16570*/  LEA R72, P2, R102, R2.reuse, 0x2 ;  /* 0x0000000266487211 */ /* 0x080fe400078410ff */
[-C--:B------:R-:W-:Y:S02]  /*16580*/  LEA.HI.X.SX32 R67, R110, R3.reuse, 0x2, P5 ;  /* 0x000000036e437211 */ /* 0x080fe400028f16ff */
[----:B------:R-:W-:Y:S02]  /*16590*/  LEA R60, P5, R134, R2, 0x2 ;  /* 0x00000002863c7211 */ /* 0x000fe400078a10ff */
[-C--:B------:R-:W-:Y:S01]  /*165a0*/  LEA.HI.X.SX32 R65, R118, R3.reuse, 0x2, P1 ;  /* 0x0000000376417211 */ /* 0x080fe200008f16ff */
[----:B------:R-:W-:Y:S01]  /*165b0*/  IMAD R150, R150, c[0x0][0x190], RZ ;  /* 0x0000640096967a24 */ /* 0x000fe200078e02ff */
[----:B------:R-:W-:-:S02]  /*165c0*/  LEA.HI.X.SX32 R73, R102, R3, 0x2, P2 ;  /* 0x0000000366497211 */ /* 0x000fc400010f16ff */
[-C--:B------:R-:W-:Y:S02]  /*165d0*/  LEA R58, P1, R142, R2.reuse, 0x2 ;  /* 0x000000028e3a7211 */ /* 0x080fe400078210ff */
[-C--:B------:R-:W-:Y:S02]  /*165e0*/  LEA R62, P2, R126, R2.reuse, 0x2 ;  /* 0x000000027e3e7211 */ /* 0x080fe400078410ff */
[-C--:B------:R-:W-:Y:S02]  /*165f0*/  LEA.HI.X.SX32 R61, R134, R3.reuse, 0x2, P5 ;  /* 0x00000003863d7211 */ /* 0x080fe400028f16ff */
[----:B------:R-:W-:Y:S02]  /*16600*/  LEA R54, P5, R158, R2, 0x2 ;  /* 0x000000029e367211 */ /* 0x000fe400078a10ff */
[-C--:B------:R-:W-:Y:S01]  /*16610*/  LEA.HI.X.SX32 R59, R142, R3.reuse, 0x2, P1 ;  /* 0x000000038e3b7211 */ /* 0x080fe200008f16ff */
[----:B------:R-:W-:Y:S01]  /*16620*/  IMAD R174, R174, c[0x0][0x190], RZ ;  /* 0x00006400aeae7a24 */ /* 0x000fe200078e02ff */
[----:B------:R-:W-:-:S02]  /*16630*/  LEA.HI.X.SX32 R63, R126, R3, 0x2, P2 ;  /* 0x000000037e3f7211 */ /* 0x000fc400010f16ff */
[-C--:B-1----:R-:W-:Y:S02]  /*16640*/  LEA R52, P1, R78, R2.reuse, 0x2 ;  /* 0x000000024e347211 */ /* 0x082fe400078210ff */
[-C--:B------:R-:W-:Y:S02]  /*16650*/  LEA R56, P2, R150, R2.reuse, 0x2 ;  /* 0x0000000296387211 */ /* 0x080fe400078410ff */
[-C--:B------:R-:W-:Y:S02]  /*16660*/  LEA.HI.X.SX32 R55, R158, R3.reuse, 0x2, P5 ;  /* 0x000000039e377211 */ /* 0x080fe400028f16ff */
[-C--:B------:R-:W-:Y:S01]  /*16670*/  LEA R48, P5, R77, R2.reuse, 0x2 ;  /* 0x000000024d307211 */ /* 0x080fe200078a10ff */
[----:B------:R1:W-:Y:S01]  /*16680*/  STL.64 [R1+0x428], R84 ;  /* 0x0004285401007387 */ /* 0x0003e20000100a00 */
[-C--:B------:R-:W-:Y:S02]  /*16690*/  LEA.HI.X.SX32 R53, R78, R3.reuse, 0x2, P1 ;  /* 0x000000034e357211 */ /* 0x080fe400008f16ff */
[----:B------:R-:W-:Y:S01]  /*166a0*/  LEA.HI.X.SX32 R57, R150, R3, 0x2, P2 ;  /* 0x0000000396397211 */ /* 0x000fe200010f16ff */
[----:B------:R1:W-:Y:S01]  /*166b0*/  STL.64 [R1+0x468], R82 ;  /* 0x0004685201007387 */ /* 0x0003e20000100a00 */
[----:B----4-:R-:W-:-:S02]  /*166c0*/  LEA R44, P1, R69, R2, 0x2 ;  /* 0x00000002452c7211 */ /* 0x010fc400078210ff */
[----:B------:R-:W-:Y:S01]  /*166d0*/  LEA R50, P2, R174, R2, 0x2 ;  /* 0x00000002ae327211 */ /* 0x000fe200078410ff */
[----:B------:R1:W-:Y:S01]  /*166e0*/  STL.64 [R1+0x4a8], R80 ;  /* 0x0004a85001007387 */ /* 0x0003e20000100a00 */
[-C--:B------:R-:W-:Y:S02]  /*166f0*/  LEA.HI.X.SX32 R49, R77, R3.reuse, 0x2, P5 ;  /* 0x000000034d317211 */ /* 0x080fe400028f16ff */
[----:B------:R-:W-:Y:S01]  /*16700*/  ISETP.NE.U32.AND P5, PT, R87, RZ, PT ;  /* 0x000000ff5700720c */ /* 0x000fe20003fa5070 */
[----:B------:R1:W-:Y:S01]  /*16710*/  STL.64 [R1+0x4e8], R74 ;  /* 0x0004e84a01007387 */ /* 0x0003e20000100a00 */
[----:B------:R-:W-:-:S03]  /*16720*/  LEA.HI.X.SX32 R45, R69, R3, 0x2, P1 ;  /* 0x00000003452d7211 */ /* 0x000fc600008f16ff */
[----:B------:R1:W-:Y:S01]  /*16730*/  STL.64 [R1+0x528], R72 ;  /* 0x0005284801007387 */ /* 0x0003e20000100a00 */
[-C--:B------:R-:W-:Y:S02]  /*16740*/  LEA.HI.X.SX32 R51, R174, R3.reuse, 0x2, P2 ;  /* 0x00000003ae337211 */ /* 0x080fe400010f16ff */
[----:B------:R-:W-:Y:S01]  /*16750*/  ISETP.NE.U32.AND P1, PT, R95, RZ, PT ;  /* 0x000000ff5f00720c */ /* 0x000fe20003f25070 */
[----:B------:R1:W-:Y:S01]  /*16760*/  STL.64 [R1+0x998], R66 ;  /* 0x0009984201007387 */ /* 0x0003e20000100a00 */
[----:B------:R-:W-:Y:S02]  /*16770*/  LEA R46, P2, R70, R2, 0x2 ;  /* 0x00000002462e7211 */ /* 0x000fe400078410ff */
[----:B---3--:R-:W-:Y:S01]  /*16780*/  LOP3.LUT R87, R204, 0x40, RZ, 0x3c, !PT ;  /* 0x00000040cc577812 */ /* 0x008fe200078e3cff */
[----:B------:R1:W-:Y:S04]  /*16790*/  STL.64 [R1+0x9d8], R64 ;  /* 0x0009d84001007387 */ /* 0x0003e80000100a00 */
[----:B------:R1:W-:Y:S04]  /*167a0*/  STL.64 [R1+0xa18], R62 ;  /* 0x000a183e01007387 */ /* 0x0003e80000100a00 */
[----:B------:R-:W3:Y:S01]  /*167b0*/  S2R R95, SR_TID.X ;  /* 0x00000000005f7919 */ /* 0x000ee20000002100 */
[----:B------:R-:W-:-:S03]  /*167c0*/  LEA.HI.X.SX32 R47, R70, R3, 0x2, P2 ;  /* 0x00000003462f7211 */ /* 0x000fc600010f16ff */
[----:B------:R-:W4:Y:S04]  /*167d0*/  S2R R207, SR_TID.X ;  /* 0x0000000000cf7919 */ /* 0x000f280000002100 */
        /* <DEDUP_REMOVED lines=8> */
[----:B------:R1:W-:Y:S01]  /*16860*/  STL.64 [R1+0xc18], R46 ;  /* 0x000c182e01007387 */ /* 0x0003e20000100a00 */
[----:B---3--:R-:W-:-:S02]  /*16870*/  LOP3.LUT R95, R95, 0x7f, RZ, 0xc0, !PT ;  /* 0x0000007f5f5f7812 */ /* 0x008fc400078ec0ff */
[----:B----4-:R-:W-:-:S03]  /*16880*/  SHF.R.U32.HI R207, RZ, 0x6, R207 ;  /* 0x00000006ffcf7819 */ /* 0x010fc600000116cf */
[----:B------:R-:W-:Y:S01]  /*16890*/  IMAD.SHL.U32 R205, R95, 0x4, RZ ;  /* 0x000000045fcd7824 */ /* 0x000fe200078e00ff */
[----:B------:R-:W-:Y:S01]  /*168a0*/  SGXT.U32 R207, R207, 0x1 ;  /* 0x00000001cfcf781a */ /* 0x000fe20000000000 */
[----:B--2---:R1:W-:Y:S04]  /*168b0*/  LDGSTS.E [R87+0x26e00], [R140.64], P4 ;  /* 0x26e000008c577fae */ /* 0x0043e8000a12184a */
[----:B------:R1:W-:Y:S04]  /*168c0*/  LDGSTS.E [R87+0x27200], [R132.64], P0 ;  /* 0x2720000084577fae */ /* 0x0003e8000812184a */
[----:B------:R1:W-:Y:S04]  /*168d0*/  LDGSTS.E [R87+0x27600], [R124.64], P6 ;  /* 0x276000007c577fae */ /* 0x0003e8000b12184a */
[----:B------:R1:W-:Y:S04]  /*168e0*/  LDGSTS.E [R87+0x27a00], [R116.64], P3 ;  /* 0x27a0000074577fae */ /* 0x0003e8000992184a */
[----:B------:R1:W-:Y:S02]  /*168f0*/  LDGSTS.E [R87+0x27e00], [R108.64], P5 ;  /* 0x27e000006c577fae */ /* 0x0003e4000a92184a */
[----:B------:R-:W2:Y:S04]  /*16900*/  LDL.64 R148, [R1+0x50] ;  /* 0x0000500001947983 */ /* 0x000ea80000100a00 */
[----:B-1----:R-:W3:Y:S04]  /*16910*/  LDL.64 R116, [R1+0x48] ;  /* 0x0000480001747983 */ /* 0x002ee80000100a00 */
[----:B------:R-:W4:Y:S04]  /*16920*/  LDL.64 R108, [R1+0x88] ;  /* 0x00008800016c7983 */ /* 0x000f280000100a00 */
[----:B------:R-:W4:Y:S04]  /*16930*/  LDL.64 R140, [R1+0x40] ;  /* 0x00004000018c7983 */ /* 0x000f280000100a00 */
[----:B------:R-:W4:Y:S04]  /*16940*/  LDL.64 R132, [R1+0x38] ;  /* 0x0000380001847983 */ /* 0x000f280000100a00 */
[----:B------:R-:W4:Y:S04]  /*16950*/  LDL.64 R124, [R1+0x30] ;  /* 0x00003000017c7983 */ /* 0x000f280000100a00 */
[----:B------:R1:W-:Y:S04]  /*16960*/  STL.64 [R1+0xda0], R50 ;  /* 0x000da03201007387 */ /* 0x0003e80000100a00 */
[----:B------:R1:W-:Y:S04]  /*16970*/  STL.64 [R1+0xd98], R48 ;  /* 0x000d983001007387 */ /* 0x0003e80000100a00 */
[----:B------:R1:W-:Y:S04]  /*16980*/  STL.64 [R1+0xd90], R46 ;  /* 0x000d902e01007387 */ /* 0x0003e80000100a00 */
[----:B------:R-:W0:Y:S04]  /*16990*/  LDGDEPBAR ;  /* 0x00000000000079af */ /* 0x000e280000000000 */
[----:B------:R1:W-:Y:S04]  /*169a0*/  STL.64 [R1+0xd88], R44 ;  /* 0x000d882c01007387 */ /* 0x0003e80000100a00 */
[----:B-----5:R1:W-:Y:S04]  /*169b0*/  STL.64 [R1+0xd80], R206 ;  /* 0x000d80ce01007387 */ /* 0x0203e80000100a00 */
[----:B-1----:R-:W4:Y:S04]  /*169c0*/  LDL.64 R50, [R1+0x20] ;  /* 0x0000200001327983 */ /* 0x002f280000100a00 */
[----:B------:R-:W4:Y:S04]  /*169d0*/  LDL.64 R48, [R1+0x18] ;  /* 0x0000180001307983 */ /* 0x000f280000100a00 */
        /* <DEDUP_REMOVED lines=21> */
[----:B--2---:R1:W-:Y:S04]  /*16b30*/  LDGSTS.E [R205], [R148.64], P1 ;  /* 0x0000000094cd7fae */ /* 0x0043e8000892184a */
[----:B---3--:R2:W-:Y:S04]  /*16b40*/  LDGSTS.E [R205+0x1000], [R116.64], P1 ;  /* 0x0100000074cd7fae */ /* 0x0085e8000892184a */
[----:B----4-:R3:W-:Y:S04]  /*16b50*/  LDGSTS.E [R205+0x2000], [R140.64], P1 ;  /* 0x020000008ccd7fae */ /* 0x0107e8000892184a */
[----:B--2---:R-:W2:Y:S04]  /*16b60*/  LDL.64 R116, [R1+0x28] ;  /* 0x0000280001747983 */ /* 0x004ea80000100a00 */
[----:B-1----:R-:W4:Y:S04]  /*16b70*/  LDL.64 R148, [R1+0xba8] ;  /* 0x000ba80001947983 */ /* 0x002f280000100a00 */
[----:B------:R1:W-:Y:S04]  /*16b80*/  LDGSTS.E [R205+0x3000], [R132.64], P1 ;  /* 0x0300000084cd7fae */ /* 0x0003e8000892184a */
[----:B---3--:R-:W4:Y:S04]  /*16b90*/  LDL.64 R140, [R1+0xbe0] ;  /* 0x000be000018c7983 */ /* 0x008f280000100a00 */
[----:B------:R1:W-:Y:S04]  /*16ba0*/  LDGSTS.E [R205+0x4000], [R124.64], P1 ;  /* 0x040000007ccd7fae */ /* 0x0003e8000892184a */
[----:B-1----:R-:W4:Y:S04]  /*16bb0*/  LDL.64 R132, [R1+0xc20] ;  /* 0x000c200001847983 */ /* 0x002f280000100a00 */
[----:B------:R-:W4:Y:S04]  /*16bc0*/  LDL.64 R124, [R1+0x8] ;  /* 0x00000800017c7983 */ /* 0x000f280000100a00 */
[----:B--2---:R1:W-:Y:S04]  /*16bd0*/  LDGSTS.E [R205+0x5000], [R116.64], P1 ;  /* 0x0500000074cd7fae */ /* 0x0043e8000892184a */
[----:B------:R2:W-:Y:S04]  /*16be0*/  LDGSTS.E [R205+0x6000], [R50.64], P1 ;  /* 0x0600000032cd7fae */ /* 0x0005e8000892184a */
[----:B------:R4:W-:Y:S04]  /*16bf0*/  LDGSTS.E [R205+0x7000], [R48.64], P1 ;  /* 0x0700000030cd7fae */ /* 0x0009e8000892184a */
[----:B-1----:R-:W3:Y:S04]  /*16c00*/  LDL.64 R116, [R1] ;  /* 0x0000000001747983 */ /* 0x002ee80000100a00 */
[----:B--2---:R-:W2:Y:S04]  /*16c10*/  LDL.LU.64 R50, [R1+0xda0] ;  /* 0x000da00001327983 */ /* 0x004ea80000300a00 */
[----:B------:R1:W-:Y:S04]  /*16c20*/  LDGSTS.E [R205+0x8000], [R46.64], P1 ;  /* 0x080000002ecd7fae */ /* 0x0003e8000892184a */
[----:B----4-:R-:W4:Y:S04]  /*16c30*/  LDL.LU.64 R48, [R1+0xd98] ;  /* 0x000d980001307983 */ /* 0x010f280000300a00 */
[----:B------:R1:W-:Y:S04]  /*16c40*/  LDGSTS.E [R205+0x9000], [R44.64], P1 ;  /* 0x090000002ccd7fae */ /* 0x0003e8000892184a */
[----:B-1----:R-:W2:Y:S04]  /*16c50*/  LDL.LU.64 R46, [R1+0xd90] ;  /* 0x000d9000012e7983 */ /* 0x002ea80000300a00 */
[----:B------:R1:W-:Y:S04]  /*16c60*/  LDGSTS.E [R205+0xa000], [R206.64], P1 ;  /* 0x0a000000cecd7fae */ /* 0x0003e8000892184a */
[----:B------:R-:W2:Y:S04]  /*16c70*/  LDL.LU.64 R44, [R1+0xd88] ;  /* 0x000d8800012c7983 */ /* 0x000ea80000300a00 */
[----:B------:R1:W-:Y:S04]  /*16c80*/  LDGSTS.E [R205+0xb000], [R70.64], P1 ;  /* 0x0b00000046cd7fae */ /* 0x0003e8000892184a */
[----:B------:R1:W-:Y:S04]  /*16c90*/  LDGSTS.E [R205+0xc000], [R2.64], P1 ;  /* 0x0c00000002cd7fae */ /* 0x0003e8000892184a */
[----:B------:R1:W-:Y:S04]  /*16ca0*/  LDGSTS.E [R205+0xd000], [R68.64], P1 ;  /* 0x0d00000044cd7fae */ /* 0x0003e8000892184a */
[----:B-1----:R-:W2:Y:S04]  /*16cb0*/  LDL.64 R70, [R1+0xa0] ;  /* 0x0000a00001467983 */ /* 0x002ea80000100a00 */
[----:B------:R-:W4:Y:S04]  /*16cc0*/  LDL.64 R2, [R1+0xe0] ;  /* 0x0000e00001027983 */ /* 0x000f280000100a00 */
[----:B------:R1:W-:Y:S04]  /*16cd0*/  LDGSTS.E [R205+0xe000], [R76.64], P1 ;  /* 0x0e0000004ccd7fae */ /* 0x0003e8000892184a */
[----:B------:R-:W4:Y:S04]  /*16ce0*/  LDL.64 R68, [R1+0x120] ;  /* 0x0001200001447983 */ /* 0x000f280000100a00 */
[----:B------:R1:W-:Y:S04]  /*16cf0*/  LDGSTS.E [R205+0xf000], [R174.64], P1 ;  /* 0x0f000000aecd7fae */ /* 0x0003e8000892184a */
[----:B-1----:R-:W4:Y:S04]  /*16d00*/  LDL.64 R76, [R1+0x180] ;  /* 0x00018000014c7983 */ /* 0x002f280000100a00 */
        /* <DEDUP_REMOVED lines=15> */
[----:B-1----:R-:W4:Y:S01]  /*16e00*/  LDL.64 R118, [R1+0x968] ;  /* 0x0009680001767983 */ /* 0x002f220000100a00 */
[----:B------:R-:W-:-:S03]  /*16e10*/  LOP3.LUT R0, R205, 0x10, RZ, 0x3c, !PT ;  /* 0x00000010cd007812 */ /* 0x000fc600078e3cff */
        /* <DEDUP_REMOVED lines=18> */
[----:B------:R-:W4:Y:S04]  /*16f40*/  LDL.64 R206, [R1+0xa8] ;  /* 0x0000a80001ce7983 */ /* 0x000f280000100a00 */
[----:B-1----:R-:W4:Y:S04]  /*16f50*/  LDL.64 R124, [R1+0xbf0] ;  /* 0x000bf000017c7983 */ /* 0x002f280000100a00 */
[----:B---3--:R1:W-:Y:S04]  /*16f60*/  LDGSTS.E [R0+0x1200], [R116.64], P1 ;  /* 0x0120000074007fae */ /* 0x0083e8000892184a */
[----:B------:R3:W-:Y:S04]  /*16f70*/  LDGSTS.E [R0+0x2200], [R250.64], P1 ;  /* 0x02200000fa007fae */ /* 0x0007e8000892184a */
[----:B------:R3:W-:Y:S04]  /*16f80*/  LDGSTS.E [R0+0x3200], [R248.64], P1 ;  /* 0x03200000f8007fae */ /* 0x0007e8000892184a */
[----:B-1----:R-:W3:Y:S04]  /*16f90*/  LDL.64 R116, [R1+0xc30] ;  /* 0x000c300001747983 */ /* 0x002ee80000100a00 */
[----:B------:R1:W-:Y:S04]  /*16fa0*/  LDGSTS.E [R0+0x4200], [R246.64], P1 ;  /* 0x04200000f6007fae */ /* 0x0003e8000892184a */
[----:B------:R1:W-:Y:S04]  /*16fb0*/  LDGSTS.E [R0+0x5200], [R4.64], P1 ;  /* 0x0520000004007fae */ /* 0x0003e8000892184a */
[----:B------:R1:W-:Y:S04]  /*16fc0*/  LDGSTS.E [R0+0x6200], [R6.64], P1 ;  /* 0x0620000006007fae */ /* 0x0003e8000892184a */
[----:B------:R1:W-:Y:S04]  /*16fd0*/  LDGSTS.E [R0+0x7200], [R8.64], P1 ;  /* 0x0720000008007fae */ /* 0x0003e8000892184a */
[----:B------:R1:W-:Y:S04]  /*16fe0*/  LDGSTS.E [R0+0x8200], [R10.64], P1 ;  /* 0x082000000a007fae */ /* 0x0003e8000892184a */
[----:B--2---:R2:W-:Y:S04]  /*16ff0*/  LDGSTS.E [R0+0x9200], [R70.64], P1 ;  /* 0x0920000046007fae */ /* 0x0045e8000892184a */
[----:B----4-:R4:W-:Y:S04]  /*17000*/  LDGSTS.E [R0+0xa200], [R2.64], P1 ;  /* 0x0a20000002007fae */ /* 0x0109e8000892184a */
[----:B------:R1:W-:Y:S04]  /*17010*/  LDGSTS.E [R0+0xb200], [R68.64], P1 ;  /* 0x0b20000044007fae */ /* 0x0003e8000892184a */
[----:B--2---:R-:W2:Y:S04]  /*17020*/  LDL.64 R70, [R1+0xe8] ;  /* 0x0000e80001467983 */ /* 0x004ea80000100a00 */
[----:B------:R1:W-:Y:S04]  /*17030*/  LDGSTS.E [R0+0xc200], [R76.64], P1 ;  /* 0x0c2000004c007fae */ /* 0x0003e8000892184a */
[----:B-1----:R-:W2:Y:S04]  /*17040*/  LDL.64 R68, [R1+0x128] ;  /* 0x0001280001447983 */ /* 0x002ea80000100a00 */
[----:B------:R1:W-:Y:S04]  /*17050*/  LDGSTS.E [R0+0xd200], [R174.64], P1 ;  /* 0x0d200000ae007fae */ /* 0x0003e8000892184a */
[----:B------:R-:W2:Y:S04]  /*17060*/  LDL.64 R76, [R1+0x190] ;  /* 0x00019000014c7983 */ /* 0x000ea80000100a00 */
        /* <DEDUP_REMOVED lines=31> */
[----:B----4-:R-:W4:Y:S04]  /*17260*/  LDL.64 R140, [R1+0xb60] ;  /* 0x000b6000018c7983 */ /* 0x010f280000100a00 */
[----:B------:R1:W-:Y:S04]  /*17270*/  LDGSTS.E [R0+0x1e200], [R124.64], P1 ;  /* 0x1e2000007c007fae */ /* 0x0003e8000892184a */
[----:B-1----:R-:W4:Y:S04]  /*17280*/  LDL.64 R132, [R1+0xba0] ;  /* 0x000ba00001847983 */ /* 0x002f280000100a00 */
[----:B------:R-:W4:Y:S04]  /*17290*/  LDL.64 R124, [R1+0xbe8] ;  /* 0x000be800017c7983 */ /* 0x000f280000100a00 */
[----:B---3--:R1:W-:Y:S04]  /*172a0*/  LDGSTS.E [R0+0x1f200], [R116.64], P1 ;  /* 0x1f20000074007fae */ /* 0x0083e8000892184a */
[----:B-1----:R-:W3:Y:S01]  /*172b0*/  LDL.64 R116, [R1+0xc28] ;  /* 0x000c280001747983 */ /* 0x002ee20000100a00 */
[----:B------:R-:W-:-:S05]  /*172c0*/  LOP3.LUT R2, R205, 0x20, RZ, 0x3c, !PT ;  /* 0x00000020cd027812 */ /* 0x000fca00078e3cff */
[----:B------:R1:W-:Y:S04]  /*172d0*/  LDGSTS.E [R2+0x400], [R12.64], P1 ;  /* 0x004000000c027fae */ /* 0x0003e8000892184a */
        /* <DEDUP_REMOVED lines=9> */
[----:B--2---:R2:W-:Y:S04]  /*17370*/  LDGSTS.E [R2+0xa400], [R70.64], P1 ;  /* 0x0a40000046027fae */ /* 0x0045e8000892184a */
[----:B------:R1:W-:Y:S04]  /*17380*/  LDGSTS.E [R2+0xb400], [R68.64], P1 ;  /* 0x0b40000044027fae */ /* 0x0003e8000892184a */
[----:B------:R1:W-:Y:S04]  /*17390*/  LDGSTS.E [R2+0xc400], [R76.64], P1 ;  /* 0x0c4000004c027fae */ /* 0x0003e8000892184a */
[----:B--2---:R-:W2:Y:S04]  /*173a0*/  LDL.64 R70, [R1+0xb0] ;  /* 0x0000b00001467983 */ /* 0x004ea80000100a00 */
[----:B------:R1:W-:Y:S04]  /*173b0*/  LDGSTS.E [R2+0xd400], [R174.64], P1 ;  /* 0x0d400000ae027fae */ /* 0x0003e8000892184a */
[----:B-1----:R-:W2:Y:S04]  /*173c0*/  LDL.64 R68, [R1+0x130] ;  /* 0x0001300001447983 */ /* 0x002ea80000100a00 */
[----:B------:R1:W-:Y:S04]  /*173d0*/  LDGSTS.E [R2+0xe400], [R78.64], P1 ;  /* 0x0e4000004e027fae */ /* 0x0003e8000892184a */
[----:B------:R-:W2:Y:S04]  /*173e0*/  LDL.64 R76, [R1+0x1a0] ;  /* 0x0001a000014c7983 */ /* 0x000ea80000100a00 */
[----:B------:R1:W-:Y:S04]  /*173f0*/  LDGSTS.E [R2+0xf400], [R158.64], P1 ;  /* 0x0f4000009e027fae */ /* 0x0003e8000892184a */
[----:B------:R-:W2:Y:S04]  /*17400*/  LDL.64 R174, [R1+0x250] ;  /* 0x0002500001ae7983 */ /* 0x000ea80000100a00 */
        /* <DEDUP_REMOVED lines=23> */
[----:B----4-:R-:W4:Y:S04]  /*17580*/  LDL.64 R172, [R1+0xab8] ;  /* 0x000ab80001ac7983 */ /* 0x010f280000100a00 */
[----:B------:R1:W-:Y:S04]  /*17590*/  LDGSTS.E [R2+0x1c400], [R140.64], P1 ;  /* 0x1c4000008c027fae */ /* 0x0003e8000892184a */
[----:B-1----:R-:W4:Y:S04]  /*175a0*/  LDL.64 R156, [R1+0xaf8] ;  /* 0x000af800019c7983 */ /* 0x002f280000100a00 */
[----:B------:R1:W-:Y:S04]  /*175b0*/  LDGSTS.E [R2+0x1d400], [R132.64], P1 ;  /* 0x1d40000084027fae */ /* 0x0003e8000892184a */
[----:B------:R-:W4:Y:S04]  /*175c0*/  LDL.64 R148, [R1+0xb38] ;  /* 0x000b380001947983 */ /* 0x000f280000100a00 */
[----:B------:R1:W-:Y:S04]  /*175d0*/  LDGSTS.E [R2+0x1e400], [R124.64], P1 ;  /* 0x1e4000007c027fae */ /* 0x0003e8000892184a */
[----:B------:R-:W4:Y:S04]  /*175e0*/  LDL.64 R140, [R1+0xb78] ;  /* 0x000b7800018c7983 */ /* 0x000f280000100a00 */
[----:B-1----:R-:W4:Y:S04]  /*175f0*/  LDL.64 R132, [R1+0xbb8] ;  /* 0x000bb80001847983 */ /* 0x002f280000100a00 */
[----:B------:R-:W4:Y:S01]  /*17600*/  LDL.64 R124, [R1+0xbf8] ;  /* 0x000bf800017c7983 */ /* 0x000f220000100a00 */
[----:B------:R-:W-:-:S03]  /*17610*/  LOP3.LUT R0, R205, 0x30, RZ, 0x3c, !PT ;  /* 0x00000030cd007812 */ /* 0x000fc600078e3cff */
[----:B------:R-:W4:Y:S04]  /*17620*/  LDL.64 R206, [R1+0xb8] ;  /* 0x0000b80001ce7983 */ /* 0x000f280000100a00 */
[----:B---3--:R1:W-:Y:S04]  /*17630*/  LDGSTS.E [R2+0x1f400], [R116.64], P1 ;  /* 0x1f40000074027fae */ /* 0x0083e8000892184a */
[----:B------:R3:W-:Y:S04]  /*17640*/  LDGSTS.E [R0+0x600], [R30.64], P1 ;  /* 0x006000001e007fae */ /* 0x0007e8000892184a */
[----:B------:R3:W-:Y:S04]  /*17650*/  LDGSTS.E [R0+0x1600], [R32.64], P1 ;  /* 0x0160000020007fae */ /* 0x0007e8000892184a */
[----:B-1----:R-:W3:Y:S04]  /*17660*/  LDL.64 R2, [R1+0xf0] ;  /* 0x0000f00001027983 */ /* 0x002ee80000100a00 */
[----:B------:R-:W4:Y:S04]  /*17670*/  LDL.64 R116, [R1+0xc38] ;  /* 0x000c380001747983 */ /* 0x000f280000100a00 */
        /* <DEDUP_REMOVED lines=8> */
[----:B--2---:R-:W2:Y:S04]  /*17700*/  LDL.64 R70, [R1+0xf8] ;  /* 0x0000f80001467983 */ /* 0x004ea80000100a00 */
[----:B---3--:R3:W-:Y:S04]  /*17710*/  LDGSTS.E [R0+0xa600], [R2.64], P1 ;  /* 0x0a60000002007fae */ /* 0x0087e8000892184a */
[----:B------:R1:W-:Y:S04]  /*17720*/  LDGSTS.E [R0+0xb600], [R68.64], P1 ;  /* 0x0b60000044007fae */ /* 0x0003e8000892184a */
[----:B------:R3:W-:Y:S04]  /*17730*/  LDGSTS.E [R0+0xc600], [R76.64], P1 ;  /* 0x0c6000004c007fae */ /* 0x0007e8000892184a */
[----:B------:R4:W-:Y:S04]  /*17740*/  LDGSTS.E [R0+0xd600], [R174.64], P1 ;  /* 0x0d600000ae007fae */ /* 0x0009e8000892184a */
[----:B-1----:R-:W2:Y:S04]  /*17750*/  LDL.64 R68, [R1+0x138] ;  /* 0x0001380001447983 */ /* 0x002ea80000100a00 */
[----:B---3--:R-:W3:Y:S04]  /*17760*/  LDL.64 R76, [R1+0x1b0] ;  /* 0x0001b000014c7983 */ /* 0x008ee80000100a00 */
[----:B------:R1:W-:Y:S04]  /*17770*/  LDGSTS.E [R0+0xe600], [R78.64], P1 ;  /* 0x0e6000004e007fae */ /* 0x0003e8000892184a */
[----:B----4-:R-:W4:Y:S04]  /*17780*/  LDL.64 R174, [R1+0x268] ;  /* 0x0002680001ae7983 */ /* 0x010f280000100a00 */
        /* <DEDUP_REMOVED lines=34> */
[----:B------:R-:W4:Y:S01]  /*179b0*/  LDL.64 R116, [R1+0xc40] ;  /* 0x000c400001747983 */ /* 0x000f220000100a00 */
        /* <DEDUP_REMOVED lines=12> */
[----:B-1----:R1:W5:Y:S04]  /*17a80*/  LDL.LU.64 R206, [R1+0xd80] ;  /* 0x000d800001ce7983 */ /* 0x0023680000300a00 */
[----:B--2---:R-:W2:Y:S04]  /*17a90*/  LDL.64 R70, [R1+0xc0] ;  /* 0x0000c00001467983 */ /* 0x004ea80000100a00 */
[----:B------:R1:W-:Y:S04]  /*17aa0*/  LDGSTS.E [R2+0xb800], [R68.64], P1 ;  /* 0x0b80000044027fae */ /* 0x0003e8000892184a */
[----:B---3--:R3:W-:Y:S04]  /*17ab0*/  LDGSTS.E [R2+0xc800], [R76.64], P1 ;  /* 0x0c8000004c027fae */ /* 0x0087e8000892184a */
[----:B----4-:R4:W-:Y:S04]  /*17ac0*/  LDGSTS.E [R2+0xd800], [R174.64], P1 ;  /* 0x0d800000ae027fae */ /* 0x0109e8000892184a */
[----:B---3--:R-:W3:Y:S04]  /*17ad0*/  LDL.64 R76, [R1+0x140] ;  /* 0x00014000014c7983 */ /* 0x008ee80000100a00 */
[----:B------:R4:W-:Y:S01]  /*17ae0*/  LDGSTS.E [R2+0xe800], [R78.64], P1 ;  /* 0x0e8000004e027fae */ /* 0x0009e2000892184a */
[----:B-1----:R-:W-:-:S02]  /*17af0*/  IMAD.MOV.U32 R68, RZ, RZ, R108 ;  /* 0x000000ffff447224 */ /* 0x002fc400078e006c */
[----:B------:R-:W-:Y:S01]  /*17b00*/  IMAD.MOV.U32 R69, RZ, RZ, R109 ;  /* 0x000000ffff457224 */ /* 0x000fe200078e006d */
[----:B------:R-:W-:Y:S01]  /*17b10*/  LOP3.LUT R0, R205, 0x50, RZ, 0x3c, !PT ;  /* 0x00000050cd007812 */ /* 0x000fe200078e3cff */
[----:B------:R-:W2:Y:S04]  /*17b20*/  LDL.64 R108, [R1+0x498] ;  /* 0x00049800016c7983 */ /* 0x000ea80000100a00 */
[----:B------:R1:W-:Y:S04]  /*17b30*/  LDGSTS.E [R2+0xf800], [R158.64], P1 ;  /* 0x0f8000009e027fae */ /* 0x0003e8000892184a */
[----:B----4-:R-:W4:Y:S04]  /*17b40*/  LDL.64 R174, [R1+0x4d8] ;  /* 0x0004d80001ae7983 */ /* 0x010f280000100a00 */
        /* <DEDUP_REMOVED lines=25> */
[----:B-1----:R-:W3:Y:S04]  /*17ce0*/  LDL.64 R148, [R1+0x1c0] ;  /* 0x0001c00001947983 */ /* 0x002ee80000100a00 */
[----:B------:R1:W-:Y:S04]  /*17cf0*/  LDGSTS.E [R2+0x1d800], [R132.64], P1 ;  /* 0x1d80000084027fae */ /* 0x0003e8000892184a */
[----:B------:R-:W3:Y:S04]  /*17d00*/  LDL.64 R140, [R1+0x280] ;  /* 0x00028000018c7983 */ /* 0x000ee80000100a00 */
[----:B------:R1:W-:Y:S04]  /*17d10*/  LDGSTS.E [R2+0x1e800], [R124.64], P1 ;  /* 0x1e8000007c027fae */ /* 0x0003e8000892184a */
[----:B-1----:R-:W3:Y:S04]  /*17d20*/  LDL.64 R132, [R1+0x340] ;  /* 0x0003400001847983 */ /* 0x002ee80000100a00 */
[----:B------:R1:W-:Y:S04]  /*17d30*/  LDGSTS.E [R2+0x1f800], [R116.64], P1 ;  /* 0x1f80000074027fae */ /* 0x0003e8000892184a */
[----:B------:R-:W3:Y:S04]  /*17d40*/  LDL.64 R124, [R1+0x400] ;  /* 0x00040000017c7983 */ /* 0x000ee80000100a00 */
        /* <DEDUP_REMOVED lines=10> */
[----:B------:R-:W4:Y:S04]  /*17df0*/  LDL.64 R172, [R1+0xc08] ;  /* 0x000c080001ac7983 */ /* 0x000f280000100a00 */
[----:B--2---:R2:W-:Y:S04]  /*17e00*/  LDGSTS.E [R0+0x8a00], [R156.64], P1 ;  /* 0x08a000009c007fae */ /* 0x0045e8000892184a */
[----:B------:R1:W-:Y:S04]  /*17e10*/  LDGSTS.E [R0+0x9a00], [R70.64], P1 ;  /* 0x09a0000046007fae */ /* 0x0003e8000892184a */
[----:B--2---:R-:W2:Y:S04]  /*17e20*/  LDL.64 R156, [R1+0xc48] ;  /* 0x000c4800019c7983 */ /* 0x004ea80000100a00 */
[----:B---3--:R3:W-:Y:S04]  /*17e30*/  LDGSTS.E [R0+0xaa00], [R2.64], P1 ;  /* 0x0aa0000002007fae */ /* 0x0087e8000892184a */
[----:B------:R1:W-:Y:S04]  /*17e40*/  LDGSTS.E [R0+0xba00], [R76.64], P1 ;  /* 0x0ba000004c007fae */ /* 0x0003e8000892184a */
[----:B------:R1:W-:Y:S04]  /*17e50*/  LDGSTS.E [R0+0xca00], [R148.64], P1 ;  /* 0x0ca0000094007fae */ /* 0x0003e8000892184a */
[----:B------:R3:W-:Y:S04]  /*17e60*/  LDGSTS.E [R0+0xda00], [R140.64], P1 ;  /* 0x0da000008c007fae */ /* 0x0007e8000892184a */
[----:B------:R3:W-:Y:S04]  /*17e70*/  LDGSTS.E [R0+0xea00], [R132.64], P1 ;  /* 0x0ea0000084007fae */ /* 0x0007e8000892184a */
[----:B-1----:R-:W2:Y:S04]  /*17e80*/  LDL.64 R148, [R1+0xc8] ;  /* 0x0000c80001947983 */ /* 0x002ea80000100a00 */
[----:B---3--:R-:W3:Y:S04]  /*17e90*/  LDL.64 R140, [R1+0x108] ;  /* 0x00010800018c7983 */ /* 0x008ee80000100a00 */
[----:B------:R1:W-:Y:S04]  /*17ea0*/  LDGSTS.E [R0+0xfa00], [R124.64], P1 ;  /* 0x0fa000007c007fae */ /* 0x0003e8000892184a */
[----:B------:R-:W3:Y:S04]  /*17eb0*/  LDL.64 R132, [R1+0x150] ;  /* 0x0001500001847983 */ /* 0x000ee80000100a00 */
[----:B----4-:R4:W-:Y:S04]  /*17ec0*/  LDGSTS.E [R0+0x10a00], [R116.64], P1 ;  /* 0x10a0000074007fae */ /* 0x0109e8000892184a */
[----:B-1----:R-:W3:Y:S04]  /*17ed0*/  LDL.64 R124, [R1+0x1d8] ;  /* 0x0001d800017c7983 */ /* 0x002ee80000100a00 */
[----:B------:R1:W-:Y:S04]  /*17ee0*/  LDGSTS.E [R0+0x11a00], [R108.64], P1 ;  /* 0x11a000006c007fae */ /* 0x0003e8000892184a */
[----:B----4-:R-:W4:Y:S04]  /*17ef0*/  LDL.64 R116, [R1+0x298] ;  /* 0x0002980001747983 */ /* 0x010f280000100a00 */
[----:B------:R1:W-:Y:S04]  /*17f00*/  LDGSTS.E [R0+0x12a00], [R174.64], P1 ;  /* 0x12a00000ae007fae */ /* 0x0003e8000892184a */
[----:B-1----:R-:W4:Y:S04]  /*17f10*/  LDL.64 R108, [R1+0x358] ;  /* 0x00035800016c7983 */ /* 0x002f280000100a00 */
[----:B------:R1:W-:Y:S04]  /*17f20*/  LDGSTS.E [R0+0x13a00], [R78.64], P1 ;  /* 0x13a000004e007fae */ /* 0x0003e8000892184a */
[----:B------:R1:W-:Y:S04]  /*17f30*/  LDGSTS.E [R0+0x14a00], [R158.64], P1 ;  /* 0x14a000009e007fae */ /* 0x0003e8000892184a */
[----:B------:R1:W-:Y:S04]  /*17f40*/  LDGSTS.E [R0+0x15a00], [R150.64], P1 ;  /* 0x15a0000096007fae */ /* 0x0003e8000892184a */
[----:B------:R1:W-:Y:S01]  /*17f50*/  LDGSTS.E [R0+0x16a00], [R142.64], P1 ;  /* 0x16a000008e007fae */ /* 0x0003e2000892184a */
[----:B------:R-:W-:-:S03]  /*17f60*/  IMAD.MOV.U32 R2, RZ, RZ, R68 ;  /* 0x000000ffff027224 */ /* 0x000fc600078e0044 */
[----:B------:R1:W-:Y:S01]  /*17f70*/  LDGSTS.E [R0+0x17a00], [R134.64], P1 ;  /* 0x17a0000086007fae */ /* 0x0003e2000892184a */
[----:B------:R-:W-:-:S03]  /*17f80*/  LOP3.LUT R68, R205, 0x60, RZ, 0x3c, !PT ;  /* 0x00000060cd447812 */ /* 0x000fc600078e3cff */
[----:B------:R1:W-:Y:S04]  /*17f90*/  LDGSTS.E [R0+0x18a00], [R126.64], P1 ;  /* 0x18a000007e007fae */ /* 0x0003e8000892184a */
[----:B------:R1:W-:Y:S04]  /*17fa0*/  LDGSTS.E [R0+0x19a00], [R118.64], P1 ;  /* 0x19a0000076007fae */ /* 0x0003e8000892184a */
[----:B------:R1:W-:Y:S04]  /*17fb0*/  LDGSTS.E [R0+0x1aa00], [R110.64], P1 ;  /* 0x1aa000006e007fae */ /* 0x0003e8000892184a */
[----:B------:R1:W-:Y:S04]  /*17fc0*/  LDGSTS.E [R0+0x1ba00], [R102.64], P1 ;  /* 0x1ba0000066007fae */ /* 0x0003e8000892184a */
[----:B------:R1:W-:Y:S04]  /*17fd0*/  LDGSTS.E [R0+0x1ca00], [R94.64], P1 ;  /* 0x1ca000005e007fae */ /* 0x0003e8000892184a */
[----:B------:R1:W-:Y:S04]  /*17fe0*/  LDGSTS.E [R0+0x1da00], [R86.64], P1 ;  /* 0x1da0000056007fae */ /* 0x0003e8000892184a */
[----:B------:R1:W-:Y:S01]  /*17ff0*/  LDGSTS.E [R0+0x1ea00], [R172.64], P1 ;  /* 0x1ea00000ac007fae */ /* 0x0003e2000892184a */
[----:B------:R-:W-:-:S02]  /*18000*/  IMAD.MOV.U32 R3, RZ, RZ, R69 ;  /* 0x000000ffff037224 */ /* 0x000fc400078e0045 */
[----:B------:R-:W-:-:S05]  /*18010*/  IMAD.MOV.U32 R252, RZ, RZ, 0x7f ;  /* 0x0000007ffffc7424 */ /* 0x000fca00078e00ff */
[----:B------:R-:W-:-:S04]  /*18020*/  IADD3 R252, R252, c[0x0][0x180], RZ ;  /* 0x00006000fcfc7a10 */ /* 0x000fc80007ffe0ff */
[----:B------:R-:W-:Y:S01]  /*18030*/  ISETP.GE.AND P0, PT, R252, 0x80, PT ;  /* 0x00000080fc00780c */ /* 0x000fe20003f06270 */
[----:B-1----:R-:W-:Y:S01]  /*18040*/  CS2R R172, SRZ ;  /* 0x0000000000ac7805 */ /* 0x002fe2000001ff00 */
[----:B------:R-:W-:Y:S01]  /*18050*/  CS2R R174, SRZ ;  /* 0x0000000000ae7805 */ /* 0x000fe2000001ff00 */
        /* <DEDUP_REMOVED lines=13> */
[----:B--2---:R1:W-:Y:S04]  /*18130*/  LDGSTS.E [R0+0x1fa00], [R156.64], P1 ;  /* 0x1fa000009c007fae */ /* 0x0043e8000892184a */
        /* <DEDUP_REMOVED lines=10> */
[----:B---3--:R2:W-:Y:S04]  /*181e0*/  LDGSTS.E [R68+0xac00], [R140.64], P1 ;  /* 0x0ac000008c447fae */ /* 0x0085e8000892184a */
[----:B------:R2:W-:Y:S04]  /*181f0*/  LDGSTS.E [R68+0xbc00], [R132.64], P1 ;  /* 0x0bc0000084447fae */ /* 0x0005e8000892184a */
[----:B------:R2:W-:Y:S04]  /*18200*/  LDGSTS.E [R68+0xcc00], [R124.64], P1 ;  /* 0x0cc000007c447fae */ /* 0x0005e8000892184a */
[----:B----4-:R2:W-:Y:S04]  /*18210*/  LDGSTS.E [R68+0xdc00], [R116.64], P1 ;  /* 0x0dc0000074447fae */ /* 0x0105e8000892184a */
        /* <DEDUP_REMOVED lines=9> */
[----:B------:R2:W-:Y:S01]  /*182b0*/  LDGSTS.E [R68+0x17c00], [R138.64], P1 ;  /* 0x17c000008a447fae */ /* 0x0005e2000892184a */
[----:B-1----:R-:W-:-:S03]  /*182c0*/  LOP3.LUT R0, R205, 0x70, RZ, 0x3c, !PT ;  /* 0x00000070cd007812 */ /* 0x002fc600078e3cff */
        /* <DEDUP_REMOVED lines=40> */
[----:B----4-:R-:W-:-:S03]  /*18550*/  CS2R R176, SRZ ;  /* 0x0000000000b07805 */ /* 0x010fc6000001ff00 */
[----:B------:R-:W0:Y:S01]  /*18560*/  LDGDEPBAR ;  /* 0x00000000000079af */ /* 0x000e220000000000 */
[----:B---3--:R-:W-:Y:S01]  /*18570*/  CS2R R178, SRZ ;  /* 0x0000000000b27805 */ /* 0x008fe2000001ff00 */
[----:B-1----:R-:W-:Y:S01]  /*18580*/  CS2R R48, SRZ ;  /* 0x0000000000307805 */ /* 0x002fe2000001ff00 */
[----:B------:R-:W-:Y:S01]  /*18590*/  CS2R R50, SRZ ;  /* 0x0000000000327805 */ /* 0x000fe2000001ff00 */
[----:B--2---:R-:W-:Y:S01]  /*185a0*/  CS2R R46, SRZ ;  /* 0x00000000002e7805 */ /* 0x004fe2000001ff00 */
        /* <DEDUP_REMOVED lines=44> */
[----:B------:R-:W-:Y:S05]  /*18870*/  @!P0 BRA `(.L_x_0) ;  /* 0x00014ac000008947 */ /* 0x000fea0003800000 */
[----:B------:R-:W2:Y:S04]  /*18880*/  LDL.LU.64 R156, [R1+0x160] ;  /* 0x00016000019c7983 */ /* 0x000ea80000300a00 */
[----:B------:R-:W3:Y:S04]  /*18890*/  LDL.LU.64 R150, [R1+0x370] ;  /* 0x0003700001967983 */ /* 0x000ee80000300a00 */
[----:B------:R-:W4:Y:S04]  /*188a0*/  LDL.LU.64 R138, [R1+0x90] ;  /* 0x00009000018a7983 */ /* 0x000f280000300a00 */
[----:B------:R-:W2:Y:S04]  /*188b0*/  LDL.LU.64 R148, [R1+0x110] ;  /* 0x0001100001947983 */ /* 0x000ea80000300a00 */
        /* <DEDUP_REMOVED lines=8> */
[----:B------:R-:W2:Y:S01]  /*18940*/  LDL.LU.64 R158, [R1+0x428] ;  /* 0x00042800019e7983 */ /* 0x000ea20000300a00 */
[----:B------:R-:W-:-:S02]  /*18950*/  IMAD.MOV.U32 R136, RZ, RZ, R2 ;  /* 0x000000ffff887224 */ /* 0x000fc400078e0002 */
[----:B------:R-:W-:Y:S01]  /*18960*/  IMAD.MOV.U32 R137, RZ, RZ, R3 ;  /* 0x000000ffff897224 */ /* 0x000fe200078e0003 */
[----:B------:R-:W2:Y:S04]  /*18970*/  LDL.LU.64 R134, [R1+0x148] ;  /* 0x0001480001867983 */ /* 0x000ea80000300a00 */
[----:B------:R-:W3:Y:S04]  /*18980*/  LDL.LU.64 R118, [R1+0x158] ;  /* 0x0001580001767983 */ /* 0x000ee80000300a00 */
[----:B------:R-:W1:Y:S04]  /*18990*/  S2R R133, SR_TID.X ;  /* 0x0000000000857919 */ /* 0x000e680000002100 */
[----:B------:R-:W3:Y:S04]  /*189a0*/  LDL.LU.64 R122, [R1+0x168] ;  /* 0x00016800017a7983 */ /* 0x000ee80000300a00 */
[----:B------:R-:W4:Y:S04]  /*189b0*/  LDL.LU.64 R128, [R1+0x178] ;  /* 0x0001780001807983 */ /* 0x000f280000300a00 */
[----:B------:R-:W4:Y:S04]  /*189c0*/  LDL.LU.64 R130, [R1+0x188] ;  /* 0x0001880001827983 */ /* 0x000f280000300a00 */
[----:B------:R-:W4:Y:S04]  /*189d0*/  LDL.LU.64 R124, [R1+0x198] ;  /* 0x00019800017c7983 */ /* 0x000f280000300a00 */
[----:B------:R-:W4:Y:S01]  /*189e0*/  LDL.LU.64 R126, [R1+0x1d0] ;  /* 0x0001d000017e7983 */ /* 0x000f220000300a00 */
[C---:B-1----:R-:W-:Y:S01]  /*189f0*/  LOP3.LUT R2, R133.reuse, 0x7, RZ, 0xc0, !PT ;  /* 0x0000000785027812 */ /* 0x042fe200078ec0ff */
[----:B------:R-:W-:-:S02]  /*18a00*/  IMAD.SHL.U32 R0, R133, 0x80, RZ ;  /* 0x0000008085007824 */ /* 0x000fc400078e00ff */
[----:B------:R-:W-:Y:S02]  /*18a10*/  IMAD.SHL.U32 R44, R133, 0x2, RZ ;  /* 0x00000002852c7824 */ /* 0x000fe400078e00ff */
[----:B------:R-:W-:Y:S01]  /*18a20*/  IMAD.SHL.U32 R3, R2, 0x10, RZ ;  /* 0x0000001002037824 */ /* 0x000fe200078e00ff */
[----:B------:R-:W-:-:S04]  /*18a30*/  LOP3.LUT R0, R0, 0x3000, RZ, 0xc0, !PT ;  /* 0x0000300000007812 */ /* 0x000fc800078ec0ff */
[----:B------:R-:W-:Y:S01]  /*18a40*/  LOP3.LUT R3, R3, 0x30, R44, 0x78, !PT ;  /* 0x0000003003037812 */ /* 0x000fe200078e782c */
[----:B------:R-:W-:Y:S01]  /*18a50*/  IMAD R2, R2, 0x200, R0 ;  /* 0x0000020002027824 */ /* 0x000fe200078e0200 */
[----:B------:R-:W-:-:S03]  /*18a60*/  LOP3.LUT R46, R133, 0x3, RZ, 0xc0, !PT ;  /* 0x00000003852e7812 */ /* 0x000fc600078ec0ff */
[----:B------:R-:W-:Y:S01]  /*18a70*/  IMAD.IADD R3, R2, 0x1, R3 ;  /* 0x0000000102037824 */ /* 0x000fe200078e0203 */
[----:B------:R-:W-:Y:S01]  /*18a80*/  LOP3.LUT R45, R133, 0x1c, RZ, 0xc0, !PT ;  /* 0x0000001c852d7812 */ /* 0x000fe200078ec0ff */
[----:B--2---:R-:W-:Y:S01]  /*18a90*/  IMAD.MOV.U32 R2, RZ, RZ, R135 ;  /* 0x000000ffff027224 */ /* 0x004fe200078e0087 */
[----:B------:R1:W-:Y:S04]  /*18aa0*/  STL [R1+0x788], R134 ;  /* 0x0007888601007387 */ /* 0x0003e80000100800 */
[----:B------:R-:W2:Y:S04]  /*18ab0*/  LDL.LU.64 R132, [R1+0x1a8] ;  /* 0x0001a80001847983 */ /* 0x000ea80000300a00 */
[----:B------:R1:W-:Y:S04]  /*18ac0*/  STL [R1+0x784], R2 ;  /* 0x0007840201007387 */ /* 0x0003e80000100800 */
[----:B---3--:R3:W-:Y:S04]  /*18ad0*/  STL [R1+0x790], R118 ;  /* 0x0007907601007387 */ /* 0x0087e80000100800 */
[----:B-1----:R-:W2:Y:S01]  /*18ae0*/  LDL.LU.64 R134, [R1+0x1b8] ;  /* 0x0001b80001867983 */ /* 0x002ea20000300a00 */
[----:B------:R-:W-:-:S03]  /*18af0*/  IMAD.MOV.U32 R2, RZ, RZ, R119 ;  /* 0x000000ffff027224 */ /* 0x000fc600078e0077 */
[----:B------:R-:W-:Y:S04]  /*18b00*/  STL [R1+0x798], R122 ;  /* 0x0007987a01007387 */ /* 0x000fe80000100800 */
[----:B------:R1:W-:Y:S04]  /*18b10*/  STL [R1+0x78c], R2 ;  /* 0x00078c0201007387 */ /* 0x0003e80000100800 */
[----:B---3--:R-:W3:Y:S01]  /*18b20*/  LDL.LU.64 R118, [R1+0x1c8] ;  /* 0x0001c80001767983 */ /* 0x008ee20000300a00 */
[----:B-1----:R-:W-:-:S03]  /*18b30*/  IMAD.MOV.U32 R2, RZ, RZ, R123 ;  /* 0x000000ffff027224 */ /* 0x002fc600078e007b */
[----:B----4-:R-:W-:Y:S04]  /*18b40*/  STL [R1+0x7a0], R128 ;  /* 0x0007a08001007387 */ /* 0x010fe80000100800 */
[----:B------:R1:W-:Y:S02]  /*18b50*/  STL [R1+0x794], R2 ;  /* 0x0007940201007387 */ /* 0x0003e40000100800 */
[----:B-1----:R-:W-:-:S05]  /*18b60*/  IMAD.MOV.U32 R2, RZ, RZ, R129 ;  /* 0x000000ffff027224 */ /* 0x002fca00078e0081 */
[----:B------:R1:W-:Y:S04]  /*18b70*/  STL [R1+0x79c], R2 ;  /* 0x00079c0201007387 */ /* 0x0003e80000100800 */
[----:B------:R-:W3:Y:S04]  /*18b80*/  LDL.LU.64 R122, [R1+0x1e0] ;  /* 0x0001e000017a7983 */ /* 0x000ee80000300a00 */
[----:B------:R1:W-:Y:S02]  /*18b90*/  STL [R1+0x7a8], R130 ;  /* 0x0007a88201007387 */ /* 0x0003e40000100800 */
[----:B-1----:R-:W-:-:S02]  /*18ba0*/  IMAD.MOV.U32 R2, RZ, RZ, R131 ;  /* 0x000000ffff027224 */ /* 0x002fc400078e0083 */
[----:B------:R-:W3:Y:S04]  /*18bb0*/  LDL.LU.64 R128, [R1+0x1e8] ;  /* 0x0001e80001807983 */ /* 0x000ee80000300a00 */
[----:B------:R-:W3:Y:S04]  /*18bc0*/  LDL.LU.64 R130, [R1+0x218] ;  /* 0x0002180001827983 */ /* 0x000ee80000300a00 */
[----:B------:R1:W-:Y:S04]  /*18bd0*/  STL [R1+0x7a4], R2 ;  /* 0x0007a40201007387 */ /* 0x0003e80000100800 */
[----:B------:R1:W-:Y:S02]  /*18be0*/  STL [R1+0x7b0], R124 ;  /* 0x0007b07c01007387 */ /* 0x0003e40000100800 */
[----:B-1----:R-:W-:-:S02]  /*18bf0*/  IMAD.MOV.U32 R2, RZ, RZ, R125 ;  /* 0x000000ffff027224 */ /* 0x002fc400078e007d */
[----:B------:R-:W3:Y:S04]  /*18c00*/  LDL.LU.64 R124, [R1+0x1f8] ;  /* 0x0001f800017c7983 */ /* 0x000ee80000300a00 */
[----:B------:R2:W-:Y:S02]  /*18c10*/  STL [R1+0x7ac], R2 ;  /* 0x0007ac0201007387 */ /* 0x0005e40000100800 */
[----:B--2---:R-:W-:Y:S02]  /*18c20*/  IMAD.MOV.U32 R2, RZ, RZ, R133 ;  /* 0x000000ffff027224 */ /* 0x004fe400078e0085 */
[----:B------:R1:W-:Y:S04]  /*18c30*/  STL [R1+0x7b8], R132 ;  /* 0x0007b88401007387 */ /* 0x0003e80000100800 */
[----:B------:R-:W-:Y:S04]  /*18c40*/  STL [R1+0x7c0], R134 ;  /* 0x0007c08601007387 */ /* 0x000fe80000100800 */
[----:B------:R2:W-:Y:S04]  /*18c50*/  STL [R1+0x7b4], R2 ;  /* 0x0007b40201007387 */ /* 0x0005e80000100800 */
[----:B-1----:R-:W4:Y:S01]  /*18c60*/  LDL.LU.64 R132, [R1+0x200] ;  /* 0x0002000001847983 */ /* 0x002f220000300a00 */
[----:B--2---:R-:W-:-:S05]  /*18c70*/  IMAD.MOV.U32 R2, RZ, RZ, R135 ;  /* 0x000000ffff027224 */ /* 0x004fca00078e0087 */
[----:B------:R1:W-:Y:S04]  /*18c80*/  STL [R1+0x7bc], R2 ;  /* 0x0007bc0201007387 */ /* 0x0003e80000100800 */
[----:B---3--:R-:W-:Y:S04]  /*18c90*/  STL [R1+0x7c8], R118 ;  /* 0x0007c87601007387 */ /* 0x008fe80000100800 */
[----:B------:R-:W2:Y:S01]  /*18ca0*/  LDL.LU.64 R134, [R1+0x210] ;  /* 0x0002100001867983 */ /* 0x000ea20000300a00 */
[----:B-1----:R-:W-:-:S05]  /*18cb0*/  IMAD.MOV.U32 R2, RZ, RZ, R119 ;  /* 0x000000ffff027224 */ /* 0x002fca00078e0077 */
[----:B------:R1:W-:Y:S04]  /*18cc0*/  STL [R1+0x7c4], R2 ;  /* 0x0007c40201007387 */ /* 0x0003e80000100800 */
[----:B------:R3:W-:Y:S01]  /*18cd0*/  STL [R1+0x7d0], R126 ;  /* 0x0007d07e01007387 */ /* 0x0007e20000100800 */
[----:B-1----:R-:W-:-:S03]  /*18ce0*/  IMAD.MOV.U32 R2, RZ, RZ, R127 ;  /* 0x000000ffff027224 */ /* 0x002fc600078e007f */
[----:B------:R-:W-:Y:S04]  /*18cf0*/  STL [R1+0x7d8], R122 ;  /* 0x0007d87a01007387 */ /* 0x000fe80000100800 */
[----:B------:R1:W-:Y:S04]  /*18d00*/  STL [R1+0x7cc], R2 ;  /* 0x0007cc0201007387 */ /* 0x0003e80000100800 */
[----:B---3--:R-:W3:Y:S01]  /*18d10*/  LDL.LU.64 R126, [R1+0x228] ;  /* 0x00022800017e7983 */ /* 0x008ee20000300a00 */
[----:B-1----:R-:W-:-:S03]  /*18d20*/  IMAD.MOV.U32 R2, RZ, RZ, R123 ;  /* 0x000000ffff027224 */ /* 0x002fc600078e007b */
[----:B------:R-:W-:Y:S04]  /*18d30*/  STL [R1+0x7e0], R128 ;  /* 0x0007e08001007387 */ /* 0x000fe80000100800 */
[----:B------:R1:W-:Y:S02]  /*18d40*/  STL [R1+0x7d4], R2 ;  /* 0x0007d40201007387 */ /* 0x0003e40000100800 */
[----:B-1----:R-:W-:Y:S02]  /*18d50*/  IMAD.MOV.U32 R2, RZ, RZ, R129 ;  /* 0x000000ffff027224 */ /* 0x002fe400078e0081 */
[----:B------:R-:W3:Y:S04]  /*18d60*/  LDL.LU.64 R128, [R1+0x230] ;  /* 0x0002300001807983 */ /* 0x000ee80000300a00 */
[----:B------:R1:W-:Y:S04]  /*18d70*/  STL [R1+0x7dc], R2 ;  /* 0x0007dc0201007387 */ /* 0x0003e80000100800 */
[----:B------:R-:W-:Y:S04]  /*18d80*/  STL [R1+0x7e8], R124 ;  /* 0x0007e87c01007387 */ /* 0x000fe80000100800 */
[----:B------:R-:W3:Y:S01]  /*18d90*/  LDL.LU.64 R118, [R1+0x240] ;  /* 0x0002400001767983 */ /* 0x000ee20000300a00 */
[----:B-1----:R-:W-:-:S03]  /*18da0*/  IMAD.MOV.U32 R2, RZ, RZ, R125 ;  /* 0x000000ffff027224 */ /* 0x002fc600078e007d */
[----:B------:R-:W3:Y:S04]  /*18db0*/  LDL.LU.64 R122, [R1+0x248] ;  /* 0x00024800017a7983 */ /* 0x000ee80000300a00 */
[----:B------:R4:W-:Y:S02]  /*18dc0*/  STL [R1+0x7e4], R2 ;  /* 0x0007e40201007387 */ /* 0x0009e40000100800 */
[----:B----4-:R-:W-:Y:S02]  /*18dd0*/  IMAD.MOV.U32 R2, RZ, RZ, R133 ;  /* 0x000000ffff027224 */ /* 0x010fe400078e0085 */
[----:B------:R1:W-:Y:S04]  /*18de0*/  STL [R1+0x7f0], R132 ;  /* 0x0007f08401007387 */ /* 0x0003e80000100800 */
[----:B------:R2:W-:Y:S04]  /*18df0*/  STL [R1+0x7ec], R2 ;  /* 0x0007ec0201007387 */ /* 0x0005e80000100800 */
[----:B-1----:R-:W4:Y:S01]  /*18e00*/  LDL.LU.64 R132, [R1+0x258] ;  /* 0x0002580001847983 */ /* 0x002f220000300a00 */
[----:B--2---:R-:W-:-:S03]  /*18e10*/  IMAD.MOV.U32 R2, RZ, RZ, R135 ;  /* 0x000000ffff027224 */ /* 0x004fc600078e0087 */
[----:B------:R1:W-:Y:S04]  /*18e20*/  STL [R1+0x7f8], R134 ;  /* 0x0007f88601007387 */ /* 0x0003e80000100800 */
[----:B------:R2:W-:Y:S04]  /*18e30*/  STL [R1+0x7f4], R2 ;  /* 0x0007f40201007387 */ /* 0x0005e80000100800 */
[----:B------:R-:W-:Y:S04]  /*18e40*/  STL [R1+0x800], R130 ;  /* 0x0008008201007387 */ /* 0x000fe80000100800 */
[----:B-1----:R-:W4:Y:S01]  /*18e50*/  LDL.LU.64 R134, [R1+0x260] ;  /* 0x0002600001867983 */ /* 0x002f220000300a00 */
[----:B--2---:R-:W-:-:S05]  /*18e60*/  IMAD.MOV.U32 R2, RZ, RZ, R131 ;  /* 0x000000ffff027224 */ /* 0x004fca00078e0083 */
[----:B------:R1:W-:Y:S04]  /*18e70*/  STL [R1+0x7fc], R2 ;  /* 0x0007fc0201007387 */ /* 0x0003e80000100800 */
[----:B---3--:R-:W-:Y:S01]  /*18e80*/  STL [R1+0x808], R126 ;  /* 0x0008087e01007387 */ /* 0x008fe20000100800 */
[----:B-1----:R-:W-:-:S03]  /*18e90*/  IMAD.MOV.U32 R2, RZ, RZ, R127 ;  /* 0x000000ffff027224 */ /* 0x002fc600078e007f */
[----:B------:R-:W2:Y:S04]  /*18ea0*/  LDL.LU.64 R130, [R1+0x2a0] ;  /* 0x0002a00001827983 */ /* 0x000ea80000300a00 */
[----:B------:R-:W3:Y:S04]  /*18eb0*/  LDL.LU.64 R124, [R1+0x270] ;  /* 0x00027000017c7983 */ /* 0x000ee80000300a00 */
[----:B------:R1:W-:Y:S02]  /*18ec0*/  STL [R1+0x804], R2 ;  /* 0x0008040201007387 */ /* 0x0003e40000100800 */
[----:B-1----:R-:W-:-:S02]  /*18ed0*/  IMAD.MOV.U32 R2, RZ, RZ, R129 ;  /* 0x000000ffff027224 */ /* 0x002fc400078e0081 */
[----:B------:R1:W-:Y:S04]  /*18ee0*/  STL [R1+0x810], R128 ;  /* 0x0008108001007387 */ /* 0x0003e80000100800 */
[----:B------:R-:W2:Y:S04]  /*18ef0*/  LDL.LU.64 R126, [R1+0x278] ;  /* 0x00027800017e7983 */ /* 0x000ea80000300a00 */
[----:B------:R1:W-:Y:S04]  /*18f00*/  STL [R1+0x80c], R2 ;  /* 0x00080c0201007387 */ /* 0x0003e80000100800 */
[----:B------:R1:W-:Y:S04]  /*18f10*/  STL [R1+0x818], R118 ;  /* 0x0008187601007387 */ /* 0x0003e80000100800 */
[----:B-1----:R-:W2:Y:S01]  /*18f20*/  LDL.LU.64 R128, [R1+0x288] ;  /* 0x0002880001807983 */ /* 0x002ea20000300a00 */
[----:B------:R-:W-:-:S03]  /*18f30*/  IMAD.MOV.U32 R2, RZ, RZ, R119 ;  /* 0x000000ffff027224 */ /* 0x000fc600078e0077 */
[----:B------:R-:W-:Y:S04]  /*18f40*/  STL [R1+0x820], R122 ;  /* 0x0008207a01007387 */ /* 0x000fe80000100800 */
[----:B------:R1:W-:Y:S04]  /*18f50*/  STL [R1+0x814], R2 ;  /* 0x0008140201007387 */ /* 0x0003e80000100800 */
[----:B------:R-:W2:Y:S01]  /*18f60*/  LDL.LU.64 R118, [R1+0x290] ;  /* 0x0002900001767983 */ /* 0x000ea20000300a00 */
[----:B-1----:R-:W-:-:S03]  /*18f70*/  IMAD.MOV.U32 R2, RZ, RZ, R123 ;  /* 0x000000ffff027224 */ /* 0x002fc600078e007b */
[----:B----4-:R-:W-:Y:S04]  /*18f80*/  STL [R1+0x828], R132 ;  /* 0x0008288401007387 */ /* 0x010fe80000100800 */
[----:B------:R1:W-:Y:S02]  /*18f90*/  STL [R1+0x81c], R2 ;  /* 0x00081c0201007387 */ /* 0x0003e40000100800 */
[----:B-1----:R-:W-:-:S05]  /*18fa0*/  IMAD.MOV.U32 R2, RZ, RZ, R133 ;  /* 0x000000ffff027224 */ /* 0x002fca00078e0085 */
[----:B------:R1:W-:Y:S04]  /*18fb0*/  STL [R1+0x824], R2 ;  /* 0x0008240201007387 */ /* 0x0003e80000100800 */
[----:B------:R-:W4:Y:S04]  /*18fc0*/  LDL.LU.64 R122, [R1+0x2a8] ;  /* 0x0002a800017a7983 */ /* 0x000f280000300a00 */
[----:B------:R3:W-:Y:S01]  /*18fd0*/  STL [R1+0x830], R134 ;  /* 0x0008308601007387 */ /* 0x0007e20000100800 */
[----:B-1----:R-:W-:-:S03]  /*18fe0*/  IMAD.MOV.U32 R2, RZ, RZ, R135 ;  /* 0x000000ffff027224 */ /* 0x002fc600078e0087 */
[----:B---3--:R-:W3:Y:S04]  /*18ff0*/  LDL.LU.64 R134, [R1+0x2b8] ;  /* 0x0002b80001867983 */ /* 0x008ee80000300a00 */
[----:B------:R-:W3:Y:S04]  /*19000*/  LDL.LU.64 R132, [R1+0x2e8] ;  /* 0x0002e80001847983 */ /* 0x000ee80000300a00 */
[----:B------:R1:W-:Y:S04]  /*19010*/  STL [R1+0x82c], R2 ;  /* 0x00082c0201007387 */ /* 0x0003e80000100800 */
[----:B------:R1:W-:Y:S02]  /*19020*/  STL [R1+0x838], R124 ;  /* 0x0008387c01007387 */ /* 0x0003e40000100800 */
[----:B-1----:R-:W-:-:S02]  /*19030*/  IMAD.MOV.U32 R2, RZ, RZ, R125 ;  /* 0x000000ffff027224 */ /* 0x002fc400078e007d */
[----:B------:R-:W3:Y:S04]  /*19040*/  LDL.LU.64 R124, [R1+0x2c0] ;  /* 0x0002c000017c7983 */ /* 0x000ee80000300a00 */
[----:B------:R1:W-:Y:S04]  /*19050*/  STL [R1+0x834], R2 ;  /* 0x0008340201007387 */ /* 0x0003e80000100800 */
[----:B--2---:R2:W-:Y:S01]  /*19060*/  STL [R1+0x840], R126 ;  /* 0x0008407e01007387 */ /* 0x0045e20000100800 */
[----:B-1----:R-:W-:-:S03]  /*19070*/  IMAD.MOV.U32 R2, RZ, RZ, R127 ;  /* 0x000000ffff027224 */ /* 0x002fc600078e007f */
[----:B------:R-:W-:Y:S04]  /*19080*/  STL [R1+0x848], R128 ;  /* 0x0008488001007387 */ /* 0x000fe80000100800 */
[----:B------:R1:W-:Y:S04]  /*19090*/  STL [R1+0x83c], R2 ;  /* 0x00083c0201007387 */ /* 0x0003e80000100800 */
[----:B--2---:R-:W2:Y:S01]  /*190a0*/  LDL.LU.64 R126, [R1+0x2d0] ;  /* 0x0002d000017e7983 */ /* 0x004ea20000300a00 */
[----:B-1----:R-:W-:-:S05]  /*190b0*/  IMAD.MOV.U32 R2, RZ, RZ, R129 ;  /* 0x000000ffff027224 */ /* 0x002fca00078e0081 */
[----:B------:R1:W-:Y:S04]  /*190c0*/  STL [R1+0x844], R2 ;  /* 0x0008440201007387 */ /* 0x0003e80000100800 */
[----:B------:R-:W-:Y:S04]  /*190d0*/  STL [R1+0x850], R118 ;  /* 0x0008507601007387 */ /* 0x000fe80000100800 */
[----:B------:R-:W2:Y:S01]  /*190e0*/  LDL.LU.64 R128, [R1+0x2d8] ;  /* 0x0002d80001807983 */ /* 0x000ea20000300a00 */
[----:B-1----:R-:W-:-:S05]  /*190f0*/  IMAD.MOV.U32 R2, RZ, RZ, R119 ;  /* 0x000000ffff027224 */ /* 0x002fca00078e0077 */
[----:B------:R1:W-:Y:S04]  /*19100*/  STL [R1+0x84c], R2 ;  /* 0x00084c0201007387 */ /* 0x0003e80000100800 */
[----:B------:R4:W-:Y:S01]  /*19110*/  STL [R1+0x858], R130 ;  /* 0x0008588201007387 */ /* 0x0009e20000100800 */
[----:B-1----:R-:W-:-:S03]  /*19120*/  IMAD.MOV.U32 R2, RZ, RZ, R131 ;  /* 0x000000ffff027224 */ /* 0x002fc600078e0083 */
[----:B----4-:R-:W-:Y:S04]  /*19130*/  STL [R1+0x860], R122 ;  /* 0x0008607a01007387 */ /* 0x010fe80000100800 */
[----:B------:R1:W-:Y:S04]  /*19140*/  STL [R1+0x854], R2 ;  /* 0x0008540201007387 */ /* 0x0003e80000100800 */
[----:B------:R-:W4:Y:S01]  /*19150*/  LDL.LU.64 R130, [R1+0x2f0] ;  /* 0x0002f00001827983 */ /* 0x000f220000300a00 */
[----:B-1----:R-:W-:-:S03]  /*19160*/  IMAD.MOV.U32 R2, RZ, RZ, R123 ;  /* 0x000000ffff027224 */ /* 0x002fc600078e007b */
[----:B---3--:R-:W-:Y:S04]  /*19170*/  STL [R1+0x868], R134 ;  /* 0x0008688601007387 */ /* 0x008fe80000100800 */
        /* <DEDUP_REMOVED lines=9> */
[----:B--2---:R-:W-:Y:S02]  /*19210*/  IMAD.MOV.U32 R2, RZ, RZ, R127 ;  /* 0x000000ffff027224 */ /* 0x004fe400078e007f */
[----:B------:R-:W-:Y:S04]  /*19220*/  STL [R1+0x878], R126 ;  /* 0x0008787e01007387 */ /* 0x000fe80000100800 */
[----:B------:R1:W-:Y:S04]  /*19230*/  STL [R1+0x874], R2 ;  /* 0x0008740201007387 */ /* 0x0003e80000100800 */
[----:B------:R-:W3:Y:S01]  /*19240*/  LDL.LU.64 R124, [R1+0x320] ;  /* 0x00032000017c7983 */ /* 0x000ee20000300a00 */
[----:B-1----:R-:W-:-:S03]  /*19250*/  IMAD.MOV.U32 R2, RZ, RZ, R129 ;  /* 0x000000ffff027224 */ /* 0x002fc600078e0081 */
[----:B------:R-:W-:Y:S04]  /*19260*/  STL [R1+0x880], R128 ;  /* 0x0008808001007387 */ /* 0x000fe80000100800 */
[----:B------:R1:W-:Y:S04]  /*19270*/  STL [R1+0x87c], R2 ;  /* 0x00087c0201007387 */ /* 0x0003e80000100800 */
[----:B------:R-:W-:Y:S04]  /*19280*/  STL [R1+0x888], R132 ;  /* 0x0008888401007387 */ /* 0x000fe80000100800 */
[----:B------:R-:W3:Y:S01]  /*19290*/  LDL.LU.64 R126, [R1+0x330] ;  /* 0x00033000017e7983 */ /* 0x000ee20000300a00 */
[----:B-1----:R-:W-:-:S05]  /*192a0*/  IMAD.MOV.U32 R2, RZ, RZ, R133 ;  /* 0x000000ffff027224 */ /* 0x002fca00078e0085 */
[----:B------:R1:W-:Y:S04]  /*192b0*/  STL [R1+0x884], R2 ;  /* 0x0008840201007387 */ /* 0x0003e80000100800 */
[----:B----4-:R4:W-:Y:S04]  /*192c0*/  STL [R1+0x890], R130 ;  /* 0x0008908201007387 */ /* 0x0109e80000100800 */
[----:B------:R-:W2:Y:S01]  /*192d0*/  LDL.LU.64 R128, [R1+0x338] ;  /* 0x0003380001807983 */ /* 0x000ea20000300a00 */
[----:B-1----:R-:W-:-:S03]  /*192e0*/  IMAD.MOV.U32 R2, RZ, RZ, R131 ;  /* 0x000000ffff027224 */ /* 0x002fc600078e0083 */
[----:B------:R-:W2:Y:S04]  /*192f0*/  LDL.LU.64 R132, [R1+0x368] ;  /* 0x0003680001847983 */ /* 0x000ea80000300a00 */
[----:B---3--:R-:W-:Y:S04]  /*19300*/  STL [R1+0x898], R134 ;  /* 0x0008988601007387 */ /* 0x008fe80000100800 */
[----:B------:R1:W-:Y:S04]  /*19310*/  STL [R1+0x88c], R2 ;  /* 0x00088c0201007387 */ /* 0x0003e80000100800 */
[----:B----4-:R-:W3:Y:S01]  /*19320*/  LDL.LU.64 R130, [R1+0x348] ;  /* 0x0003480001827983 */ /* 0x010ee20000300a00 */
[----:B-1----:R-:W-:-:S03]  /*19330*/  IMAD.MOV.U32 R2, RZ, RZ, R135 ;  /* 0x000000ffff027224 */ /* 0x002fc600078e0087 */
[----:B------:R-:W-:Y:S04]  /*19340*/  STL [R1+0x8a0], R118 ;  /* 0x0008a07601007387 */ /* 0x000fe80000100800 */
[----:B------:R1:W-:Y:S04]  /*19350*/  STL [R1+0x894], R2 ;  /* 0x0008940201007387 */ /* 0x0003e80000100800 */
[----:B------:R-:W2:Y:S01]  /*19360*/  LDL.LU.64 R134, [R1+0x350] ;  /* 0x0003500001867983 */ /* 0x000ea20000300a00 */
[----:B-1----:R-:W-:-:S03]  /*19370*/  IMAD.MOV.U32 R2, RZ, RZ, R119 ;  /* 0x000000ffff027224 */ /* 0x002fc600078e0077 */
[----:B------:R-:W-:Y:S04]  /*19380*/  STL [R1+0x8a8], R122 ;  /* 0x0008a87a01007387 */ /* 0x000fe80000100800 */
[----:B------:R1:W-:Y:S04]  /*19390*/  STL [R1+0x89c], R2 ;  /* 0x00089c0201007387 */ /* 0x0003e80000100800 */
[----:B------:R-:W2:Y:S01]  /*193a0*/  LDL.LU.64 R118, [R1+0x360] ;  /* 0x0003600001767983 */ /* 0x000ea20000300a00 */
[----:B-1----:R-:W-:-:S03]  /*193b0*/  IMAD.MOV.U32 R2, RZ, RZ, R123 ;  /* 0x000000ffff027224 */ /* 0x002fc600078e007b */
[----:B------:R-:W-:Y:S04]  /*193c0*/  STL [R1+0x8b0], R124 ;  /* 0x0008b07c01007387 */ /* 0x000fe80000100800 */
[----:B------:R1:W-:Y:S02]  /*193d0*/  STL [R1+0x8a4], R2 ;  /* 0x0008a40201007387 */ /* 0x0003e40000100800 */
[----:B-1----:R-:W-:-:S05]  /*193e0*/  IMAD.MOV.U32 R2, RZ, RZ, R125 ;  /* 0x000000ffff027224 */ /* 0x002fca00078e007d */
[----:B------:R1:W-:Y:S04]  /*193f0*/  STL [R1+0x8ac], R2 ;  /* 0x0008ac0201007387 */ /* 0x0003e80000100800 */
[----:B------:R-:W2:Y:S01]  /*19400*/  LDL.LU.64 R124, [R1+0x378] ;  /* 0x00037800017c7983 */ /* 0x000ea20000300a00 */
[----:B-1----:R-:W-:-:S03]  /*19410*/  IMAD.MOV.U32 R2, RZ, RZ, R127 ;  /* 0x000000ffff027224 */ /* 0x002fc600078e007f */
[----:B------:R1:W-:Y:S04]  /*19420*/  STL [R1+0x8b8], R126 ;  /* 0x0008b87e01007387 */ /* 0x0003e80000100800 */
[----:B------:R-:W2:Y:S04]  /*19430*/  LDL.LU.64 R122, [R1+0x3b0] ;  /* 0x0003b000017a7983 */ /* 0x000ea80000300a00 */
[----:B------:R1:W-:Y:S04]  /*19440*/  STL [R1+0x8b4], R2 ;  /* 0x0008b40201007387 */ /* 0x0003e80000100800 */
[----:B--2---:R2:W-:Y:S04]  /*19450*/  STL [R1+0x8c0], R128 ;  /* 0x0008c08001007387 */ /* 0x0045e80000100800 */
[----:B-1----:R-:W4:Y:S01]  /*19460*/  LDL.LU.64 R126, [R1+0x380] ;  /* 0x00038000017e7983 */ /* 0x002f220000300a00 */
[----:B------:R-:W-:-:S03]  /*19470*/  IMAD.MOV.U32 R2, RZ, RZ, R129 ;  /* 0x000000ffff027224 */ /* 0x000fc600078e0081 */
[----:B---3--:R-:W-:Y:S04]  /*19480*/  STL [R1+0x8c8], R130 ;  /* 0x0008c88201007387 */ /* 0x008fe80000100800 */
[----:B------:R1:W-:Y:S04]  /*19490*/  STL [R1+0x8bc], R2 ;  /* 0x0008bc0201007387 */ /* 0x0003e80000100800 */
[----:B--2---:R-:W2:Y:S01]  /*194a0*/  LDL.LU.64 R128, [R1+0x390] ;  /* 0x0003900001807983 */ /* 0x004ea20000300a00 */
[----:B-1----:R-:W-:-:S03]  /*194b0*/  IMAD.MOV.U32 R2, RZ, RZ, R131 ;  /* 0x000000ffff027224 */ /* 0x002fc600078e0083 */
[----:B------:R-:W-:Y:S04]  /*194c0*/  STL [R1+0x8d0], R134 ;  /* 0x0008d08601007387 */ /* 0x000fe80000100800 */
[----:B------:R1:W-:Y:S04]  /*194d0*/  STL [R1+0x8c4], R2 ;  /* 0x0008c40201007387 */ /* 0x0003e80000100800 */
[----:B------:R-:W3:Y:S01]  /*194e0*/  LDL.LU.64 R130, [R1+0x398] ;  /* 0x0003980001827983 */ /* 0x000ee20000300a00 */
[----:B-1----:R-:W-:-:S05]  /*194f0*/  IMAD.MOV.U32 R2, RZ, RZ, R135 ;  /* 0x000000ffff027224 */ /* 0x002fca00078e0087 */
[----:B------:R1:W-:Y:S04]  /*19500*/  STL [R1+0x8cc], R2 ;  /* 0x0008cc0201007387 */ /* 0x0003e80000100800 */
[----:B------:R-:W-:Y:S04]  /*19510*/  STL [R1+0x8d8], R118 ;  /* 0x0008d87601007387 */ /* 0x000fe80000100800 */
[----:B------:R-:W3:Y:S01]  /*19520*/  LDL.LU.64 R134, [R1+0x3a8] ;  /* 0x0003a80001867983 */ /* 0x000ee20000300a00 */
[----:B-1----:R-:W-:-:S05]  /*19530*/  IMAD.MOV.U32 R2, RZ, RZ, R119 ;  /* 0x000000ffff027224 */ /* 0x002fca00078e0077 */
[----:B------:R1:W-:Y:S04]  /*19540*/  STL [R1+0x8d4], R2 ;  /* 0x0008d40201007387 */ /* 0x0003e80000100800 */
[----:B------:R1:W-:Y:S02]  /*19550*/  STL [R1+0x8e0], R132 ;  /* 0x0008e08401007387 */ /* 0x0003e40000100800 */
[----:B-1----:R-:W-:Y:S02]  /*19560*/  IMAD.MOV.U32 R2, RZ, RZ, R133 ;  /* 0x000000ffff027224 */ /* 0x002fe400078e0085 */
[----:B------:R-:W-:Y:S04]  /*19570*/  STL [R1+0x8e8], R124 ;  /* 0x0008e87c01007387 */ /* 0x000fe80000100800 */
[----:B------:R1:W-:Y:S04]  /*19580*/  STL [R1+0x8dc], R2 ;  /* 0x0008dc0201007387 */ /* 0x0003e80000100800 */
[----:B------:R-:W3:Y:S01]  /*19590*/  LDL.LU.64 R132, [R1+0x3c0] ;  /* 0x0003c00001847983 */ /* 0x000ee20000300a00 */
[----:B-1----:R-:W-:-:S03]  /*195a0*/  IMAD.MOV.U32 R2, RZ, RZ, R125 ;  /* 0x000000ffff027224 */ /* 0x002fc600078e007d */
[----:B------:R-:W3:Y:S04]  /*195b0*/  LDL.LU.64 R124, [R1+0x3c8] ;  /* 0x0003c800017c7983 */ /* 0x000ee80000300a00 */
[----:B------:R1:W-:Y:S04]  /*195c0*/  STL [R1+0x8e4], R2 ;  /* 0x0008e40201007387 */ /* 0x0003e80000100800 */
[----:B----4-:R4:W-:Y:S01]  /*195d0*/  STL [R1+0x8f0], R126 ;  /* 0x0008f07e01007387 */ /* 0x0109e20000100800 */
[----:B-1----:R-:W-:-:S03]  /*195e0*/  IMAD.MOV.U32 R2, RZ, RZ, R127 ;  /* 0x000000ffff027224 */ /* 0x002fc600078e007f */
[----:B----4-:R-:W4:Y:S04]  /*195f0*/  LDL.LU.64 R126, [R1+0x3d8] ;  /* 0x0003d800017e7983 */ /* 0x010f280000300a00 */
[----:B------:R2:W-:Y:S02]  /*19600*/  STL [R1+0x8ec], R2 ;  /* 0x0008ec0201007387 */ /* 0x0005e40000100800 */
[----:B--2---:R-:W-:Y:S02]  /*19610*/  IMAD.MOV.U32 R2, RZ, RZ, R129 ;  /* 0x000000ffff027224 */ /* 0x004fe400078e0081 */
[----:B------:R1:W-:Y:S04]  /*19620*/  STL [R1+0x8f8], R128 ;  /* 0x0008f88001007387 */ /* 0x0003e80000100800 */
[----:B-1----:R-:W2:Y:S04]  /*19630*/  LDL.LU.64 R128, [R1+0x3e0] ;  /* 0x0003e00001807983 */ /* 0x002ea80000300a00 */
[----:B------:R1:W-:Y:S04]  /*19640*/  STL [R1+0x8f4], R2 ;  /* 0x0008f40201007387 */ /* 0x0003e80000100800 */
[----:B---3--:R3:W-:Y:S01]  /*19650*/  STL [R1+0x900], R130 ;  /* 0x0009008201007387 */ /* 0x0087e20000100800 */
[----:B-1----:R-:W-:-:S05]  /*19660*/  IMAD.MOV.U32 R2, RZ, RZ, R131 ;  /* 0x000000ffff027224 */ /* 0x002fca00078e0083 */
[----:B------:R1:W-:Y:S04]  /*19670*/  STL [R1+0x8fc], R2 ;  /* 0x0008fc0201007387 */ /* 0x0003e80000100800 */
[----:B---3--:R-:W3:Y:S01]  /*19680*/  LDL.LU.64 R130, [R1+0x3f0] ;  /* 0x0003f00001827983 */ /* 0x008ee20000300a00 */
[----:B-1----:R-:W-:-:S03]  /*19690*/  IMAD.MOV.U32 R2, RZ, RZ, R135 ;  /* 0x000000ffff027224 */ /* 0x002fc600078e0087 */
[----:B------:R1:W-:Y:S04]  /*196a0*/  STL [R1+0x908], R134 ;  /* 0x0009088601007387 */ /* 0x0003e80000100800 */
[----:B------:R1:W-:Y:S04]  /*196b0*/  STL [R1+0x904], R2 ;  /* 0x0009040201007387 */ /* 0x0003e80000100800 */
[----:B------:R-:W-:Y:S04]  /*196c0*/  STL [R1+0x910], R122 ;  /* 0x0009107a01007387 */ /* 0x000fe80000100800 */
[----:B-1----:R-:W3:Y:S01]  /*196d0*/  LDL.LU.64 R134, [R1+0x3f8] ;  /* 0x0003f80001867983 */ /* 0x002ee20000300a00 */
[----:B------:R-:W-:-:S05]  /*196e0*/  IMAD.MOV.U32 R2, RZ, RZ, R123 ;  /* 0x000000ffff027224 */ /* 0x000fca00078e007b */
[----:B------:R1:W-:Y:S04]  /*196f0*/  STL [R1+0x90c], R2 ;  /* 0x00090c0201007387 */ /* 0x0003e80000100800 */
[----:B------:R1:W-:Y:S02]  /*19700*/  STL [R1+0x918], R132 ;  /* 0x0009188401007387 */ /* 0x0003e40000100800 */
[----:B-1----:R-:W-:Y:S02]  /*19710*/  IMAD.MOV.U32 R2, RZ, RZ, R133 ;  /* 0x000000ffff027224 */ /* 0x002fe400078e0085 */
[----:B------:R-:W-:Y:S04]  /*19720*/  STL [R1+0x920], R124 ;  /* 0x0009207c01007387 */ /* 0x000fe80000100800 */
[----:B------:R1:W-:Y:S04]  /*19730*/  STL [R1+0x914], R2 ;  /* 0x0009140201007387 */ /* 0x0003e80000100800 */
[----:B------:R-:W3:Y:S01]  /*19740*/  LDL.LU.64 R132, [R1+0x418] ;  /* 0x0004180001847983 */ /* 0x000ee20000300a00 */
[----:B-1----:R-:W-:-:S03]  /*19750*/  IMAD.MOV.U32 R2, RZ, RZ, R125 ;  /* 0x000000ffff027224 */ /* 0x002fc600078e007d */
[----:B----4-:R-:W-:Y:S04]  /*19760*/  STL [R1+0x928], R126 ;  /* 0x0009287e01007387 */ /* 0x010fe80000100800 */
[----:B------:R1:W-:Y:S04]  /*19770*/  STL [R1+0x91c], R2 ;  /* 0x00091c0201007387 */ /* 0x0003e80000100800 */
[----:B------:R-:W4:Y:S04]  /*19780*/  LDL.LU.64 R116, [R1+0x408] ;  /* 0x0004080001747983 */ /* 0x000f280000300a00 */
[----:B------:R-:W4:Y:S01]  /*19790*/  LDL.LU.64 R118, [R1+0x410] ;  /* 0x0004100001767983 */ /* 0x000f220000300a00 */
[----:B-1----:R-:W-:-:S03]  /*197a0*/  IMAD.MOV.U32 R2, RZ, RZ, R127 ;  /* 0x000000ffff027224 */ /* 0x002fc600078e007f */
[----:B------:R-:W4:Y:S04]  /*197b0*/  LDL.LU.64 R122, [R1+0x68] ;  /* 0x00006800017a7983 */ /* 0x000f280000300a00 */
[----:B------:R2:W-:Y:S02]  /*197c0*/  STL [R1+0x924], R2 ;  /* 0x0009240201007387 */ /* 0x0005e40000100800 */
[----:B--2---:R-:W-:Y:S02]  /*197d0*/  IMAD.MOV.U32 R2, RZ, RZ, R129 ;  /* 0x000000ffff027224 */ /* 0x004fe400078e0081 */
[----:B------:R-:W-:Y:S04]  /*197e0*/  STL [R1+0x930], R128 ;  /* 0x0009308001007387 */ /* 0x000fe80000100800 */
[----:B------:R-:W2:Y:S04]  /*197f0*/  LDL.LU.64 R124, [R1+0x78] ;  /* 0x00007800017c7983 */ /* 0x000ea80000300a00 */
[----:B---3--:R-:W-:Y:S04]  /*19800*/  STL [R1+0x938], R130 ;  /* 0x0009388201007387 */ /* 0x008fe80000100800 */
[----:B------:R1:W-:Y:S02]  /*19810*/  STL [R1+0x92c], R2 ;  /* 0x00092c0201007387 */ /* 0x0003e40000100800 */
[----:B-1----:R-:W-:-:S05]  /*19820*/  IMAD.MOV.U32 R2, RZ, RZ, R131 ;  /* 0x000000ffff027224 */ /* 0x002fca00078e0083 */
[----:B------:R1:W-:Y:S04]  /*19830*/  STL [R1+0x934], R2 ;  /* 0x0009340201007387 */ /* 0x0003e80000100800 */
[----:B------:R-:W3:Y:S04]  /*19840*/  LDL.LU.64 R126, [R1+0x60] ;  /* 0x00006000017e7983 */ /* 0x000ee80000300a00 */
[----:B------:R1:W-:Y:S04]  /*19850*/  STL [R1+0x940], R134 ;  /* 0x0009408601007387 */ /* 0x0003e80000100800 */
[----:B------:R-:W3:Y:S01]  /*19860*/  LDL.LU.64 R128, [R1+0x70] ;  /* 0x0000700001807983 */ /* 0x000ee20000300a00 */
[----:B-1----:R-:W-:-:S03]  /*19870*/  IMAD.MOV.U32 R2, RZ, RZ, R135 ;  /* 0x000000ffff027224 */ /* 0x002fc600078e0087 */
[----:B------:R-:W3:Y:S04]  /*19880*/  LDL.LU.64 R130, [R1+0x58] ;  /* 0x0000580001827983 */ /* 0x000ee80000300a00 */
[----:B------:R1:W-:Y:S04]  /*19890*/  STL [R1+0x93c], R2 ;  /* 0x00093c0201007387 */ /* 0x0003e80000100800 */
[----:B------:R4:W-:Y:S04]  /*198a0*/  STL [R1+0x948], R132 ;  /* 0x0009488401007387 */ /* 0x0009e80000100800 */
[----:B------:R-:W3:Y:S01]  /*198b0*/  LDL.LU.64 R134, [R1+0x50] ;  /* 0x0000500001867983 */ /* 0x000ee20000300a00 */
[----:B-1----:R-:W-:-:S03]  /*198c0*/  IMAD.MOV.U32 R2, RZ, RZ, R133 ;  /* 0x000000ffff027224 */ /* 0x002fc600078e0085 */
[----:B----4-:R-:W-:Y:S04]  /*198d0*/  STL [R1+0x950], R116 ;  /* 0x0009507401007387 */ /* 0x010fe80000100800 */
[----:B------:R1:W-:Y:S04]  /*198e0*/  STL [R1+0x944], R2 ;  /* 0x0009440201007387 */ /* 0x0003e80000100800 */
[----:B------:R-:W4:Y:S01]  /*198f0*/  LDL.LU.64 R132, [R1+0x8] ;  /* 0x0000080001847983 */ /* 0x000f220000300a00 */
[----:B-1----:R-:W-:-:S03]  /*19900*/  IMAD.MOV.U32 R2, RZ, RZ, R117 ;  /* 0x000000ffff027224 */ /* 0x002fc600078e0075 */
[----:B------:R-:W-:Y:S04]  /*19910*/  STL [R1+0x958], R118 ;  /* 0x0009587601007387 */ /* 0x000fe80000100800 */
[----:B------:R1:W-:Y:S04]  /*19920*/  STL [R1+0x94c], R2 ;  /* 0x00094c0201007387 */ /* 0x0003e80000100800 */
[----:B------:R-:W-:Y:S01]  /*19930*/  STL [R1+0x95c], R122 ;  /* 0x00095c7a01007387 */ /* 0x000fe20000100800 */
[----:B-1----:R-:W-:-:S05]  /*19940*/  IMAD.MOV.U32 R2, RZ, RZ, R119 ;  /* 0x000000ffff027224 */ /* 0x002fca00078e0077 */
[----:B------:R1:W-:Y:S04]  /*19950*/  STL [R1+0x954], R2 ;  /* 0x0009540201007387 */ /* 0x0003e80000100800 */
[----:B--2---:R-:W-:Y:S01]  /*19960*/  STL [R1+0x780], R124 ;  /* 0x0007807c01007387 */ /* 0x004fe20000100800 */
[----:B-1----:R-:W-:-:S05]  /*19970*/  IMAD.MOV.U32 R2, RZ, RZ, R123 ;  /* 0x000000ffff027224 */ /* 0x002fca00078e007b */
[----:B------:R1:W-:Y:S02]  /*19980*/  STL [R1+0x77c], R2 ;  /* 0x00077c0201007387 */ /* 0x0003e40000100800 */
[----:B-1----:R-:W-:-:S05]  /*19990*/  IMAD.MOV.U32 R2, RZ, RZ, R125 ;  /* 0x000000ffff027224 */ /* 0x002fca00078e007d */
[----:B------:R3:W-:Y:S02]  /*199a0*/  STL [R1+0x774], R2 ;  /* 0x0007740201007387 */ /* 0x0007e40000100800 */
[----:B---3--:R-:W-:Y:S02]  /*199b0*/  IMAD.MOV.U32 R2, RZ, RZ, R127 ;  /* 0x000000ffff027224 */ /* 0x008fe400078e007f */
[----:B------:R-:W-:Y:S04]  /*199c0*/  STL [R1+0x778], R126 ;  /* 0x0007787e01007387 */ /* 0x000fe80000100800 */
[----:B------:R1:W-:Y:S04]  /*199d0*/  STL [R1+0x76c], R2 ;  /* 0x00076c0201007387 */ /* 0x0003e80000100800 */
[----:B------:R-:W-:Y:S01]  /*199e0*/  STL [R1+0x770], R128 ;  /* 0x0007708001007387 */ /* 0x000fe20000100800 */
[----:B-1----:R-:W-:-:S03]  /*199f0*/  IMAD.MOV.U32 R2, RZ, RZ, R129 ;  /* 0x000000ffff027224 */ /* 0x002fc600078e0081 */
[----:B------:R-:W-:Y:S04]  /*19a00*/  STL [R1+0x768], R130 ;  /* 0x0007688201007387 */ /* 0x000fe80000100800 */
[----:B------:R1:W-:Y:S04]  /*19a10*/  STL [R1+0x764], R2 ;  /* 0x0007640201007387 */ /* 0x0003e80000100800 */
[----:B------:R-:W-:Y:S01]  /*19a20*/  STL [R1+0x760], R134 ;  /* 0x0007608601007387 */ /* 0x000fe20000100800 */
[----:B-1----:R-:W-:-:S05]  /*19a30*/  IMAD.MOV.U32 R2, RZ, RZ, R131 ;  /* 0x000000ffff027224 */ /* 0x002fca00078e0083 */
[----:B------:R1:W-:Y:S04]  /*19a40*/  STL [R1+0x75c], R2 ;  /* 0x00075c0201007387 */ /* 0x0003e80000100800 */
[----:B------:R-:W2:Y:S01]  /*19a50*/  LDL.LU.64 R130, [R1+0x48] ;  /* 0x0000480001827983 */ /* 0x000ea20000300a00 */
[----:B-1----:R-:W-:-:S05]  /*19a60*/  IMAD.MOV.U32 R2, RZ, RZ, R135 ;  /* 0x000000ffff027224 */ /* 0x002fca00078e0087 */
[----:B------:R1:W-:Y:S04]  /*19a70*/  STL [R1+0x754], R2 ;  /* 0x0007540201007387 */ /* 0x0003e80000100800 */
[----:B----4-:R3:W-:Y:S01]  /*19a80*/  STL [R1+0x758], R132 ;  /* 0x0007588401007387 */ /* 0x0107e20000100800 */
[----:B-1----:R-:W-:-:S03]  /*19a90*/  IMAD.MOV.U32 R2, RZ, RZ, R133 ;  /* 0x000000ffff027224 */ /* 0x002fc600078e0085 */
[----:B------:R-:W4:Y:S04]  /*19aa0*/  LDL.LU.64 R134, [R1] ;  /* 0x0000000001867983 */ /* 0x000f280000300a00 */
[----:B------:R-:W-:Y:S04]  /*19ab0*/  STL [R1+0x750], R12 ;  /* 0x0007500c01007387 */ /* 0x000fe80000100800 */
[----:B------:R2:W-:Y:S04]  /*19ac0*/  STL [R1+0x74c], R2 ;  /* 0x00074c0201007387 */ /* 0x0005e80000100800 */
[----:B------:R-:W-:Y:S04]  /*19ad0*/  STL [R1+0x744], R13 ;  /* 0x0007440d01007387 */ /* 0x000fe80000100800 */
        /* <DEDUP_REMOVED lines=10> */
[----:B---3--:R-:W3:Y:S01]  /*19b80*/  LDL.LU.64 R132, [R1+0x40] ;  /* 0x0000400001847983 */ /* 0x008ee20000300a00 */
[----:B--2---:R-:W-:-:S03]  /*19b90*/  IMAD.MOV.U32 R2, RZ, RZ, R131 ;  /* 0x000000ffff027224 */ /* 0x004fc600078e0083 */
[----:B------:R-:W-:Y:S04]  /*19ba0*/  STL [R1+0x720], R130 ;  /* 0x0007208201007387 */ /* 0x000fe80000100800 */
[----:B----4-:R-:W-:Y:S04]  /*19bb0*/  STL [R1+0x718], R134 ;  /* 0x0007188601007387 */ /* 0x010fe80000100800 */
[----:B------:R1:W-:Y:S04]  /*19bc0*/  STL [R1+0x714], R2 ;  /* 0x0007140201007387 */ /* 0x0003e80000100800 */
[----:B------:R-:W-:Y:S01]  /*19bd0*/  STL [R1+0x710], R14 ;  /* 0x0007100e01007387 */ /* 0x000fe20000100800 */
[----:B-1----:R-:W-:-:S05]  /*19be0*/  IMAD.MOV.U32 R2, RZ, RZ, R135 ;  /* 0x000000ffff027224 */ /* 0x002fca00078e0087 */
        /* <DEDUP_REMOVED lines=9> */
[----:B------:R-:W-:Y:S01]  /*19c80*/  STL [R1+0x6e4], R217 ;  /* 0x0006e4d901007387 */ /* 0x000fe20000100800 */
[----:B---3--:R-:W-:-:S03]  /*19c90*/  IMAD.MOV.U32 R2, RZ, RZ, R133 ;  /* 0x000000ffff027224 */ /* 0x008fc600078e0085 */
[----:B------:R-:W-:Y:S04]  /*19ca0*/  STL [R1+0x6e8], R232 ;  /* 0x0006e8e801007387 */ /* 0x000fe80000100800 */
[----:B------:R-:W-:Y:S04]  /*19cb0*/  STL [R1+0x6dc], R233 ;  /* 0x0006dce901007387 */ /* 0x000fe80000100800 */
[----:B------:R1:W-:Y:S04]  /*19cc0*/  STL [R1+0x6e0], R132 ;  /* 0x0006e08401007387 */ /* 0x0003e80000100800 */
[----:B------:R-:W2:Y:S04]  /*19cd0*/  LDL.LU.64 R134, [R1+0x38] ;  /* 0x0000380001867983 */ /* 0x000ea80000300a00 */
        /* <DEDUP_REMOVED lines=15> */
[----:B-1----:R-:W3:Y:S01]  /*19dd0*/  LDL.LU.64 R132, [R1+0x30] ;  /* 0x0000300001847983 */ /* 0x002ee20000300a00 */
[----:B--2---:R-:W-:-:S03]  /*19de0*/  IMAD.MOV.U32 R2, RZ, RZ, R135 ;  /* 0x000000ffff027224 */ /* 0x004fc600078e0087 */
[----:B------:R1:W-:Y:S04]  /*19df0*/  STL [R1+0x6a0], R134 ;  /* 0x0006a08601007387 */ /* 0x0003e80000100800 */
[----:B------:R-:W-:Y:S04]  /*19e00*/  STL [R1+0x698], R248 ;  /* 0x000698f801007387 */ /* 0x000fe80000100800 */
[----:B------:R2:W-:Y:S04]  /*19e10*/  STL [R1+0x694], R2 ;  /* 0x0006940201007387 */ /* 0x0005e80000100800 */
[----:B------:R-:W-:Y:S04]  /*19e20*/  STL [R1+0x68c], R249 ;  /* 0x00068cf901007387 */ /* 0x000fe80000100800 */
[----:B------:R-:W-:Y:S04]  /*19e30*/  STL [R1+0x690], R18 ;  /* 0x0006901201007387 */ /* 0x000fe80000100800 */
[----:B------:R-:W-:Y:S04]  /*19e40*/  STL [R1+0x684], R19 ;  /* 0x0006841301007387 */ /* 0x000fe80000100800 */
[----:B------:R-:W-:Y:S01]  /*19e50*/  STL [R1+0x688], R36 ;  /* 0x0006882401007387 */ /* 0x000fe20000100800 */
[----:B-1----:R-:W-:-:S03]  /*19e60*/  IMAD.MOV.U32 R134, RZ, RZ, R136 ;  /* 0x000000ffff867224 */ /* 0x002fc600078e0088 */
[----:B------:R-:W-:Y:S01]  /*19e70*/  STL [R1+0x67c], R37 ;  /* 0x00067c2501007387 */ /* 0x000fe20000100800 */
[----:B------:R-:W-:-:S03]  /*19e80*/  IMAD.MOV.U32 R135, RZ, RZ, R137 ;  /* 0x000000ffff877224 */ /* 0x000fc600078e0089 */
[----:B------:R-:W-:Y:S01]  /*19e90*/  STL [R1+0x680], R182 ;  /* 0x000680b601007387 */ /* 0x000fe20000100800 */
[----:B------:R-:W-:-:S03]  /*19ea0*/  IMAD.MOV.U32 R136, RZ, RZ, R138 ;  /* 0x000000ffff887224 */ /* 0x000fc600078e008a */
[----:B------:R-:W-:Y:S01]  /*19eb0*/  STL [R1+0x674], R183 ;  /* 0x000674b701007387 */ /* 0x000fe20000100800 */
[----:B------:R-:W-:-:S03]  /*19ec0*/  IMAD.MOV.U32 R137, RZ, RZ, R139 ;  /* 0x000000ffff897224 */ /* 0x000fc600078e008b */
[----:B------:R-:W-:Y:S01]  /*19ed0*/  STL [R1+0x678], R200 ;  /* 0x000678c801007387 */ /* 0x000fe20000100800 */
[----:B------:R-:W-:Y:S02]  /*19ee0*/  IMAD.MOV.U32 R138, RZ, RZ, R140 ;  /* 0x000000ffff8a7224 */ /* 0x000fe400078e008c */
[----:B------:R-:W-:Y:S01]  /*19ef0*/  IMAD.MOV.U32 R139, RZ, RZ, R141 ;  /* 0x000000ffff8b7224 */ /* 0x000fe200078e008d */
[----:B------:R-:W-:Y:S01]  /*19f00*/  STL [R1+0x66c], R201 ;  /* 0x00066cc901007387 */ /* 0x000fe20000100800 */
[----:B------:R-:W-:Y:S02]  /*19f10*/  IMAD.MOV.U32 R140, RZ, RZ, R144 ;  /* 0x000000ffff8c7224 */ /* 0x000fe400078e0090 */
[----:B------:R-:W-:Y:S01]  /*19f20*/  IMAD.MOV.U32 R141, RZ, RZ, R145 ;  /* 0x000000ffff8d7224 */ /* 0x000fe200078e0091 */
[----:B------:R-:W-:Y:S01]  /*19f30*/  STL [R1+0x670], R220 ;  /* 0x000670dc01007387 */ /* 0x000fe20000100800 */
[----:B------:R-:W-:Y:S02]  /*19f40*/  IMAD.MOV.U32 R144, RZ, RZ, R146 ;  /* 0x000000ffff907224 */ /* 0x000fe400078e0092 */
[----:B------:R-:W-:Y:S01]  /*19f50*/  IMAD.MOV.U32 R145, RZ, RZ, R147 ;  /* 0x000000ffff917224 */ /* 0x000fe200078e0093 */
[----:B------:R-:W-:Y:S01]  /*19f60*/  STL [R1+0x664], R221 ;  /* 0x000664dd01007387 */ /* 0x000fe20000100800 */
[----:B------:R-:W-:-:S02]  /*19f70*/  IMAD.MOV.U32 R146, RZ, RZ, R148 ;  /* 0x000000ffff927224 */ /* 0x000fc400078e0094 */
[----:B------:R-:W-:Y:S01]  /*19f80*/  IMAD.MOV.U32 R147, RZ, RZ, R149 ;  /* 0x000000ffff937224 */ /* 0x000fe200078e0095 */
[----:B------:R-:W-:Y:S01]  /*19f90*/  STL [R1+0x668], R236 ;  /* 0x000668ec01007387 */ /* 0x000fe20000100800 */
[----:B------:R-:W-:Y:S02]  /*19fa0*/  IMAD.MOV.U32 R148, RZ, RZ, R156 ;  /* 0x000000ffff947224 */ /* 0x000fe400078e009c */
[----:B------:R-:W-:Y:S01]  /*19fb0*/  IMAD.MOV.U32 R149, RZ, RZ, R157 ;  /* 0x000000ffff957224 */ /* 0x000fe200078e009d */
[----:B------:R-:W-:Y:S04]  /*19fc0*/  STL [R1+0x65c], R237 ;  /* 0x00065ced01007387 */ /* 0x000fe80000100800 */
[----:B---3--:R1:W-:Y:S04]  /*19fd0*/  STL [R1+0x660], R132 ;  /* 0x0006608401007387 */ /* 0x0083e80000100800 */
[----:B------:R-:W3:Y:S04]  /*19fe0*/  LDL.LU.64 R156, [R1+0x468] ;  /* 0x00046800019c7983 */ /* 0x000ee80000300a00 */
[----:B------:R-:W4:Y:S01]  /*19ff0*/  LDL.LU.64 R130, [R1+0x28] ;  /* 0x0000280001827983 */ /* 0x000f220000300a00 */
[----:B--2---:R-:W-:-:S03]  /*1a000*/  IMAD.MOV.U32 R2, RZ, RZ, R133 ;  /* 0x000000ffff027224 */ /* 0x004fc600078e0085 */
        /* <DEDUP_REMOVED lines=15> */
[----:B----4-:R4:W-:Y:S04]  /*1a100*/  STL [R1+0x620], R130 ;  /* 0x0006208201007387 */ /* 0x0109e80000100800 */
[----:B-1----:R-:W3:Y:S01]  /*1a110*/  LDL.LU.64 R132, [R1+0x20] ;  /* 0x0000200001847983 */ /* 0x002ee20000300a00 */
        /* <DEDUP_REMOVED lines=16> */
[----:B---3--:R2:W-:Y:S04]  /*1a220*/  STL [R1+0x5e0], R132 ;  /* 0x0005e08401007387 */ /* 0x0085e80000100800 */
[----:B----4-:R-:W3:Y:S01]  /*1a230*/  LDL.LU.64 R130, [R1+0x18] ;  /* 0x0000180001827983 */ /* 0x010ee20000300a00 */
        /* <DEDUP_REMOVED lines=12> */
[----:B--2---:R-:W-:-:S03]  /*1a300*/  IMAD.MOV.U32 R132, RZ, RZ, R134 ;  /* 0x000000ffff847224 */ /* 0x004fc600078e0086 */
[----:B------:R-:W-:Y:S01]  /*1a310*/  STL [R1+0x5b0], R226 ;  /* 0x0005b0e201007387 */ /* 0x000fe20000100800 */
[----:B------:R-:W-:-:S03]  /*1a320*/  IMAD.MOV.U32 R133, RZ, RZ, R135 ;  /* 0x000000ffff857224 */ /* 0x000fc600078e0087 */
[----:B------:R-:W-:Y:S04]  /*1a330*/  STL [R1+0x5a4], R227 ;  /* 0x0005a4e301007387 */ /* 0x000fe80000100800 */
[----:B------:R-:W-:Y:S04]  /*1a340*/  STL [R1+0x5a8], R242 ;  /* 0x0005a8f201007387 */ /* 0x000fe80000100800 */
[----:B------:R-:W-:Y:S04]  /*1a350*/  STL [R1+0x59c], R243 ;  /* 0x00059cf301007387 */ /* 0x000fe80000100800 */
[----:B------:R-:W2:Y:S01]  /*1a360*/  LDL.LU.64 R134, [R1+0x10] ;  /* 0x0000100001867983 */ /* 0x000ea20000300a00 */
        /* <DEDUP_REMOVED lines=12> */
[----:B---3--:R-:W-:Y:S01]  /*1a430*/  IMAD.MOV.U32 R2, RZ, RZ, R131 ;  /* 0x000000ffff027224 */ /* 0x008fe200078e0083 */
[----:B------:R1:W-:Y:S04]  /*1a440*/  STL [R1+0x5a0], R130 ;  /* 0x0005a08201007387 */ /* 0x0003e80000100800 */
        /* <DEDUP_REMOVED lines=16> */
[----:B------:R-:W-:Y:S04]  /*1a550*/  STL [R1+0x55c], R245 ;  /* 0x00055cf501007387 */ /* 0x000fe80000100800 */
[----:B------:R1:W-:Y:S04]  /*1a560*/  STL [R1+0x560], R134 ;  /* 0x0005608601007387 */ /* 0x0003e80000100800 */
[----:B------:R-:W-:Y:S04]  /*1a570*/  STL [R1+0x558], R10 ;  /* 0x0005580a01007387 */ /* 0x000fe80000100800 */
[----:B------:R-:W-:Y:S04]  /*1a580*/  STL [R1+0x554], R2 ;  /* 0x0005540201007387 */ /* 0x000fe80000100800 */
[----:B------:R-:W-:Y:S04]  /*1a590*/  STL [R1+0x54c], R11 ;  /* 0x00054c0b01007387 */ /* 0x000fe80000100800 */
[----:B------:R-:W2:Y:S04]  /*1a5a0*/  LDL.LU.64 R140, [R1+0x98] ;  /* 0x00009800018c7983 */ /* 0x000ea80000300a00 */
[----:B------:R-:W-:Y:S04]  /*1a5b0*/  STL [R1+0x550], R28 ;  /* 0x0005501c01007387 */ /* 0x000fe80000100800 */
[----:B------:R-:W-:Y:S04]  /*1a5c0*/  STL [R1+0x544], R29 ;  /* 0x0005441d01007387 */ /* 0x000fe80000100800 */
[----:B------:R-:W4:Y:S01]  /*1a5d0*/  LDL.LU.64 R138, [R1+0xa0] ;  /* 0x0000a000018a7983 */ /* 0x000f220000300a00 */
[----:B-1----:R-:W-:-:S02]  /*1a5e0*/  IMAD.MOV.U32 R134, RZ, RZ, R146 ;  /* 0x000000ffff867224 */ /* 0x002fc400078e0092 */
[----:B------:R-:W-:Y:S01]  /*1a5f0*/  IMAD.MOV.U32 R135, RZ, RZ, R147 ;  /* 0x000000ffff877224 */ /* 0x000fe200078e0093 */
[----:B------:R-:W-:Y:S04]  /*1a600*/  STL [R1+0x548], R166 ;  /* 0x000548a601007387 */ /* 0x000fe80000100800 */
[----:B------:R-:W-:Y:S04]  /*1a610*/  STL [R1+0x53c], R167 ;  /* 0x00053ca701007387 */ /* 0x000fe80000100800 */
[----:B------:R-:W4:Y:S04]  /*1a620*/  LDL.LU.64 R146, [R1+0xa8] ;  /* 0x0000a80001927983 */ /* 0x000f280000300a00 */
[----:B------:R-:W-:Y:S04]  /*1a630*/  STL [R1+0x540], R192 ;  /* 0x000540c001007387 */ /* 0x000fe80000100800 */
[----:B------:R-:W4:Y:S01]  /*1a640*/  LDL.LU.64 R148, [R1+0xb0] ;  /* 0x0000b00001947983 */ /* 0x000f220000300a00 */
[----:B------:R-:W-:-:S02]  /*1a650*/  IMAD.MOV.U32 R217, RZ, RZ, R128 ;  /* 0x000000ffffd97224 */ /* 0x000fc400078e0080 */
[----:B------:R-:W-:Y:S02]  /*1a660*/  IMAD.MOV.U32 R216, RZ, RZ, R129 ;  /* 0x000000ffffd87224 */ /* 0x000fe400078e0081 */
[----:B---3--:R-:W-:Y:S02]  /*1a670*/  IMAD.MOV.U32 R215, RZ, RZ, R130 ;  /* 0x000000ffffd77224 */ /* 0x008fe400078e0082 */
[----:B------:R-:W-:Y:S02]  /*1a680*/  IMAD.MOV.U32 R214, RZ, RZ, R131 ;  /* 0x000000ffffd67224 */ /* 0x000fe400078e0083 */
[----:B------:R-:W3:Y:S04]  /*1a690*/  LDL.LU.64 R130, [R1+0xb8] ;  /* 0x0000b80001827983 */ /* 0x000ee80000300a00 */
[----:B------:R-:W3:Y:S01]  /*1a6a0*/  LDL.LU.64 R128, [R1+0xc0] ;  /* 0x0000c00001807983 */ /* 0x000ee20000300a00 */
[----:B--2---:R-:W-:-:S02]  /*1a6b0*/  IMAD.MOV.U32 R221, RZ, RZ, R140 ;  /* 0x000000ffffdd7224 */ /* 0x004fc400078e008c */
[----:B------:R-:W-:Y:S02]  /*1a6c0*/  IMAD.MOV.U32 R220, RZ, RZ, R141 ;  /* 0x000000ffffdc7224 */ /* 0x000fe400078e008d */
[----:B------:R-:W2:Y:S01]  /*1a6d0*/  LDL.LU.64 R140, [R1+0xd8] ;  /* 0x0000d800018c7983 */ /* 0x000ea20000300a00 */
[----:B----4-:R-:W-:Y:S02]  /*1a6e0*/  IMAD.MOV.U32 R223, RZ, RZ, R138 ;  /* 0x000000ffffdf7224 */ /* 0x010fe400078e008a */
[----:B------:R-:W-:Y:S02]  /*1a6f0*/  IMAD.MOV.U32 R222, RZ, RZ, R139 ;  /* 0x000000ffffde7224 */ /* 0x000fe400078e008b */
[----:B------:R-:W4:Y:S01]  /*1a700*/  LDL.LU.64 R138, [R1+0xe0] ;  /* 0x0000e000018a7983 */ /* 0x000f220000300a00 */
[----:B------:R-:W-:Y:S02]  /*1a710*/  IMAD.MOV.U32 R225, RZ, RZ, R146 ;  /* 0x000000ffffe17224 */ /* 0x000fe400078e0092 */
[----:B------:R-:W-:-:S02]  /*1a720*/  IMAD.MOV.U32 R224, RZ, RZ, R147 ;  /* 0x000000ffffe07224 */ /* 0x000fc400078e0093 */
[----:B------:R-:W4:Y:S01]  /*1a730*/  LDL.LU.64 R146, [R1+0xe8] ;  /* 0x0000e80001927983 */ /* 0x000f220000300a00 */
[----:B------:R-:W-:Y:S02]  /*1a740*/  IMAD.MOV.U32 R227, RZ, RZ, R148 ;  /* 0x000000ffffe37224 */ /* 0x000fe400078e0094 */
[----:B------:R-:W-:Y:S02]  /*1a750*/  IMAD.MOV.U32 R226, RZ, RZ, R149 ;  /* 0x000000ffffe27224 */ /* 0x000fe400078e0095 */
[----:B------:R-:W4:Y:S01]  /*1a760*/  LDL.LU.64 R148, [R1+0xf0] ;  /* 0x0000f00001947983 */ /* 0x000f220000300a00 */
[----:B------:R-:W-:Y:S02]  /*1a770*/  IMAD.MOV.U32 R235, RZ, RZ, R154 ;  /* 0x000000ffffeb7224 */ /* 0x000fe400078e009a */
[----:B------:R-:W-:Y:S02]  /*1a780*/  IMAD.MOV.U32 R234, RZ, RZ, R155 ;  /* 0x000000ffffea7224 */ /* 0x000fe400078e009b */
[----:B------:R-:W-:-:S02]  /*1a790*/  IMAD.MOV.U32 R154, RZ, RZ, R162 ;  /* 0x000000ffff9a7224 */ /* 0x000fc400078e00a2 */
[----:B------:R-:W-:Y:S02]  /*1a7a0*/  IMAD.MOV.U32 R155, RZ, RZ, R163 ;  /* 0x000000ffff9b7224 */ /* 0x000fe400078e00a3 */
[----:B---3--:R-:W-:Y:S02]  /*1a7b0*/  IMAD.MOV.U32 R229, RZ, RZ, R130 ;  /* 0x000000ffffe57224 */ /* 0x008fe400078e0082 */
[----:B------:R-:W-:Y:S02]  /*1a7c0*/  IMAD.MOV.U32 R228, RZ, RZ, R131 ;  /* 0x000000ffffe47224 */ /* 0x000fe400078e0083 */
[----:B------:R-:W3:Y:S01]  /*1a7d0*/  LDL.LU.64 R130, [R1+0xf8] ;  /* 0x0000f80001827983 */ /* 0x000ee20000300a00 */
[----:B------:R-:W-:Y:S02]  /*1a7e0*/  IMAD.MOV.U32 R231, RZ, RZ, R128 ;  /* 0x000000ffffe77224 */ /* 0x000fe400078e0080 */
        /* <DEDUP_REMOVED lines=15> */
[----:B------:R-:W-:Y:S01]  /*1a8e0*/  SHF.R.S32.HI R120, RZ, 0x1f, R252 ;  /* 0x0000001fff787819 */ /* 0x000fe200000114fc */
[----:B------:R-:W-:Y:S02]  /*1a8f0*/  IMAD.MOV.U32 R251, RZ, RZ, R134 ;  /* 0x000000fffffb7224 */ /* 0x000fe400078e0086 */
[----:B------:R-:W-:Y:S01]  /*1a900*/  IMAD.MOV.U32 R250, RZ, RZ, R135 ;  /* 0x000000fffffa7224 */ /* 0x000fe200078e0087 */
[----:B------:R-:W-:Y:S01]  /*1a910*/  LEA.HI R120, R120, R252, RZ, 0x7 ;  /* 0x000000fc78787211 */ /* 0x000fe200078f38ff */
[----:B------:R-:W-:-:S02]  /*1a920*/  IMAD.MOV.U32 R249, RZ, RZ, R132 ;  /* 0x000000fffff97224 */ /* 0x000fc400078e0084 */
[----:B------:R-:W-:Y:S02]  /*1a930*/  IMAD.MOV.U32 R248, RZ, RZ, R133 ;  /* 0x000000fffff87224 */ /* 0x000fe400078e0085 */
[----:B---3--:R-:W-:Y:S02]  /*1a940*/  IMAD.MOV.U32 R245, RZ, RZ, R130 ;  /* 0x000000fffff57224 */ /* 0x008fe400078e0082 */
[----:B------:R-:W-:Y:S02]  /*1a950*/  IMAD.MOV.U32 R244, RZ, RZ, R131 ;  /* 0x000000fffff47224 */ /* 0x000fe400078e0083 */
[----:B------:R-:W3:Y:S04]  /*1a960*/  LDL.LU.64 R130, [R1+0x140] ;  /* 0x0001400001827983 */ /* 0x000ee80000300a00 */
[----:B------:R-:W3:Y:S01]  /*1a970*/  LDL.LU.64 R134, [R1+0x170] ;  /* 0x0001700001867983 */ /* 0x000ee20000300a00 */
[----:B------:R-:W-:-:S03]  /*1a980*/  IMAD.MOV.U32 R252, RZ, RZ, R163 ;  /* 0x000000fffffc7224 */ /* 0x000fc600078e00a3 */
[----:B------:R1:W-:Y:S04]  /*1a990*/  STL [R1], R162 ;  /* 0x000000a201007387 */ /* 0x0003e80000100800 */
[----:B-1----:R-:W3:Y:S01]  /*1a9a0*/  LDL.LU.64 R162, [R1+0x180] ;  /* 0x0001800001a27983 */ /* 0x002ee20000300a00 */
[----:B--2---:R-:W-:-:S03]  /*1a9b0*/  IMAD.MOV.U32 R2, RZ, RZ, R141 ;  /* 0x000000ffff027224 */ /* 0x004fc600078e008d */
[----:B------:R1:W-:Y:S04]  /*1a9c0*/  STL [R1+0x8], R140 ;  /* 0x0000088c01007387 */ /* 0x0003e80000100800 */
[----:B-1----:R-:W2:Y:S04]  /*1a9d0*/  LDL.LU.64 R140, [R1+0x190] ;  /* 0x00019000018c7983 */ /* 0x002ea80000300a00 */
[----:B------:R1:W-:Y:S04]  /*1a9e0*/  STL [R1+0x4], R2 ;  /* 0x0000040201007387 */ /* 0x0003e80000100800 */
[----:B----4-:R4:W-:Y:S01]  /*1a9f0*/  STL [R1+0x10], R138 ;  /* 0x0000108a01007387 */ /* 0x0109e20000100800 */
[----:B-1----:R-:W-:-:S03]  /*1aa00*/  IMAD.MOV.U32 R2, RZ, RZ, R139 ;  /* 0x000000ffff027224 */ /* 0x002fc600078e008b */
[----:B----4-:R-:W4:Y:S04]  /*1aa10*/  LDL.LU.64 R138, [R1+0x1a0] ;  /* 0x0001a000018a7983 */ /* 0x010f280000300a00 */
[----:B------:R1:W-:Y:S04]  /*1aa20*/  STL [R1+0xc], R2 ;  /* 0x00000c0201007387 */ /* 0x0003e80000100800 */
[----:B------:R1:W-:Y:S02]  /*1aa30*/  STL [R1+0x18], R146 ;  /* 0x0000189201007387 */ /* 0x0003e40000100800 */
[----:B-1----:R-:W-:-:S02]  /*1aa40*/  IMAD.MOV.U32 R2, RZ, RZ, R147 ;  /* 0x000000ffff027224 */ /* 0x002fc400078e0093 */
[----:B------:R-:W4:Y:S04]  /*1aa50*/  LDL.LU.64 R146, [R1+0x1b0] ;  /* 0x0001b00001927983 */ /* 0x000f280000300a00 */
[----:B------:R1:W-:Y:S04]  /*1aa60*/  STL [R1+0x14], R2 ;  /* 0x0000140201007387 */ /* 0x0003e80000100800 */
[----:B------:R1:W-:Y:S04]  /*1aa70*/  STL [R1+0x20], R148 ;  /* 0x0000209401007387 */ /* 0x0003e80000100800 */
[----:B------:R-:W4:Y:S01]  /*1aa80*/  LDL.LU.64 R132, [R1+0x1c0] ;  /* 0x0001c00001847983 */ /* 0x000f220000300a00 */
[----:B-1----:R-:W-:-:S05]  /*1aa90*/  IMAD.MOV.U32 R2, RZ, RZ, R149 ;  /* 0x000000ffff027224 */ /* 0x002fca00078e0095 */
[----:B------:R1:W-:Y:S01]  /*1aaa0*/  STL [R1+0x1c], R2 ;  /* 0x00001c0201007387 */ /* 0x0003e20000100800 */
[----:B------:R-:W-:Y:S02]  /*1aab0*/  IMAD.MOV.U32 R148, RZ, RZ, R150 ;  /* 0x000000ffff947224 */ /* 0x000fe400078e0096 */
[----:B------:R-:W-:Y:S01]  /*1aac0*/  IMAD.MOV.U32 R149, RZ, RZ, R151 ;  /* 0x000000ffff957224 */ /* 0x000fe200078e0097 */
[----:B---3--:R-:W-:Y:S01]  /*1aad0*/  STL [R1+0x28], R130 ;  /* 0x0000288201007387 */ /* 0x008fe20000100800 */
[----:B-1----:R-:W-:-:S03]  /*1aae0*/  IMAD.MOV.U32 R2, RZ, RZ, R131 ;  /* 0x000000ffff027224 */ /* 0x002fc600078e0083 */
[----:B------:R-:W3:Y:S04]  /*1aaf0*/  LDL.LU.64 R150, [R1+0x1d8] ;  /* 0x0001d80001967983 */ /* 0x000ee80000300a00 */
[----:B------:R1:W-:Y:S04]  /*1ab00*/  STL [R1+0x24], R2 ;  /* 0x0000240201007387 */ /* 0x0003e80000100800 */
[----:B------:R1:W-:Y:S02]  /*1ab10*/  STL [R1+0x30], R152 ;  /* 0x0000309801007387 */ /* 0x0003e40000100800 */
[----:B-1----:R-:W-:-:S02]  /*1ab20*/  IMAD.MOV.U32 R2, RZ, RZ, R153 ;  /* 0x000000ffff027224 */ /* 0x002fc400078e0099 */
[----:B------:R-:W-:Y:S04]  /*1ab30*/  STL [R1+0x38], R144 ;  /* 0x0000389001007387 */ /* 0x000fe80000100800 */
[----:B------:R1:W-:Y:S04]  /*1ab40*/  STL [R1+0x2c], R2 ;  /* 0x00002c0201007387 */ /* 0x0003e80000100800 */
[----:B------:R-:W3:Y:S01]  /*1ab50*/  LDL.LU.64 R152, [R1+0x208] ;  /* 0x0002080001987983 */ /* 0x000ee20000300a00 */
[----:B-1----:R-:W-:-:S03]  /*1ab60*/  IMAD.MOV.U32 R2, RZ, RZ, R145 ;  /* 0x000000ffff027224 */ /* 0x002fc600078e0091 */
[----:B------:R-:W3:Y:S04]  /*1ab70*/  LDL.LU.64 R144, [R1+0x220] ;  /* 0x0002200001907983 */ /* 0x000ee80000300a00 */
[----:B------:R1:W-:Y:S04]  /*1ab80*/  STL [R1+0x34], R2 ;  /* 0x0000340201007387 */ /* 0x0003e80000100800 */
[----:B------:R2:W-:Y:S01]  /*1ab90*/  STL [R1+0x40], R134 ;  /* 0x0000408601007387 */ /* 0x0005e20000100800 */
[----:B-1----:R-:W-:-:S03]  /*1aba0*/  IMAD.MOV.U32 R2, RZ, RZ, R135 ;  /* 0x000000ffff027224 */ /* 0x002fc600078e0087 */
[----:B------:R-:W-:Y:S04]  /*1abb0*/  STL [R1+0x48], R162 ;  /* 0x000048a201007387 */ /* 0x000fe80000100800 */
[----:B------:R1:W-:Y:S04]  /*1abc0*/  STL [R1+0x3c], R2 ;  /* 0x00003c0201007387 */ /* 0x0003e80000100800 */
[----:B--2---:R-:W2:Y:S01]  /*1abd0*/  LDL.LU.64 R134, [R1+0x238] ;  /* 0x0002380001867983 */ /* 0x004ea20000300a00 */
[----:B-1----:R-:W-:-:S03]  /*1abe0*/  IMAD.MOV.U32 R2, RZ, RZ, R163 ;  /* 0x000000ffff027224 */ /* 0x002fc600078e00a3 */
[----:B------:R-:W2:Y:S04]  /*1abf0*/  LDL.LU.64 R162, [R1+0x250] ;  /* 0x0002500001a27983 */ /* 0x000ea80000300a00 */
[----:B------:R1:W-:Y:S04]  /*1ac00*/  STL [R1+0x44], R2 ;  /* 0x0000440201007387 */ /* 0x0003e80000100800 */
[----:B------:R4:W-:Y:S01]  /*1ac10*/  STL [R1+0x50], R140 ;  /* 0x0000508c01007387 */ /* 0x0009e20000100800 */
[----:B-1----:R-:W-:-:S03]  /*1ac20*/  IMAD.MOV.U32 R2, RZ, RZ, R141 ;  /* 0x000000ffff027224 */ /* 0x002fc600078e008d */
[----:B----4-:R-:W-:Y:S04]  /*1ac30*/  STL [R1+0x58], R138 ;  /* 0x0000588a01007387 */ /* 0x010fe80000100800 */
[----:B------:R1:W-:Y:S04]  /*1ac40*/  STL [R1+0x4c], R2 ;  /* 0x00004c0201007387 */ /* 0x0003e80000100800 */
[----:B------:R-:W4:Y:S01]  /*1ac50*/  LDL.LU.64 R140, [R1+0x268] ;  /* 0x00026800018c7983 */ /* 0x000f220000300a00 */
[----:B-1----:R-:W-:-:S05]  /*1ac60*/  IMAD.MOV.U32 R2, RZ, RZ, R139 ;  /* 0x000000ffff027224 */ /* 0x002fca00078e008b */
[----:B------:R1:W-:Y:S04]  /*1ac70*/  STL [R1+0x54], R2 ;  /* 0x0000540201007387 */ /* 0x0003e80000100800 */
[----:B------:R1:W-:Y:S04]  /*1ac80*/  STL [R1+0x60], R146 ;  /* 0x0000609201007387 */ /* 0x0003e80000100800 */
[----:B------:R-:W4:Y:S01]  /*1ac90*/  LDL.LU.64 R138, [R1+0x280] ;  /* 0x00028000018a7983 */ /* 0x000f220000300a00 */
[----:B-1----:R-:W-:-:S05]  /*1aca0*/  IMAD.MOV.U32 R2, RZ, RZ, R147 ;  /* 0x000000ffff027224 */ /* 0x002fca00078e0093 */
[----:B------:R1:W-:Y:S01]  /*1acb0*/  STL [R1+0x5c], R2 ;  /* 0x00005c0201007387 */ /* 0x0003e20000100800 */
[----:B------:R-:W-:Y:S02]  /*1acc0*/  IMAD.MOV.U32 R146, RZ, RZ, R148 ;  /* 0x000000ffff927224 */ /* 0x000fe400078e0094 */
[----:B------:R-:W-:Y:S01]  /*1acd0*/  IMAD.MOV.U32 R147, RZ, RZ, R149 ;  /* 0x000000ffff937224 */ /* 0x000fe200078e0095 */
[----:B------:R-:W-:Y:S04]  /*1ace0*/  STL [R1+0x68], R132 ;  /* 0x0000688401007387 */ /* 0x000fe80000100800 */
[----:B------:R-:W4:Y:S01]  /*1acf0*/  LDL.LU.64 R148, [R1+0x298] ;  /* 0x0002980001947983 */ /* 0x000f220000300a00 */
[----:B-1----:R-:W-:-:S03]  /*1ad00*/  IMAD.MOV.U32 R2, RZ, RZ, R133 ;  /* 0x000000ffff027224 */ /* 0x002fc600078e0085 */
[----:B---3--:R-:W-:Y:S04]  /*1ad10*/  STL [R1+0x70], R150 ;  /* 0x0000709601007387 */ /* 0x008fe80000100800 */
[----:B------:R1:W-:Y:S04]  /*1ad20*/  STL [R1+0x64], R2 ;  /* 0x0000640201007387 */ /* 0x0003e80000100800 */
[----:B------:R-:W-:Y:S01]  /*1ad30*/  STL [R1+0x78], R136 ;  /* 0x0000788801007387 */ /* 0x000fe20000100800 */
[----:B-1----:R-:W-:-:S05]  /*1ad40*/  IMAD.MOV.U32 R2, RZ, RZ, R151 ;  /* 0x000000ffff027224 */ /* 0x002fca00078e0097 */
[----:B------:R1:W-:Y:S04]  /*1ad50*/  STL [R1+0x6c], R2 ;  /* 0x00006c0201007387 */ /* 0x0003e80000100800 */
[----:B------:R-:W3:Y:S01]  /*1ad60*/  LDL.LU.64 R150, [R1+0x2c8] ;  /* 0x0002c80001967983 */ /* 0x000ee20000300a00 */
[----:B-1----:R-:W-:-:S03]  /*1ad70*/  IMAD.MOV.U32 R2, RZ, RZ, R137 ;  /* 0x000000ffff027224 */ /* 0x002fc600078e0089 */
[----:B------:R-:W-:Y:S04]  /*1ad80*/  STL [R1+0x80], R152 ;  /* 0x0000809801007387 */ /* 0x000fe80000100800 */
[----:B------:R1:W-:Y:S04]  /*1ad90*/  STL [R1+0x74], R2 ;  /* 0x0000740201007387 */ /* 0x0003e80000100800 */
[----:B------:R-:W3:Y:S01]  /*1ada0*/  LDL.LU.64 R136, [R1+0x2e0] ;  /* 0x0002e00001887983 */ /* 0x000ee20000300a00 */
[----:B-1----:R-:W-:-:S03]  /*1adb0*/  IMAD.MOV.U32 R2, RZ, RZ, R153 ;  /* 0x000000ffff027224 */ /* 0x002fc600078e0099 */
[----:B------:R-:W-:Y:S01]  /*1adc0*/  STL [R1+0x88], R144 ;  /* 0x0000889001007387 */ /* 0x000fe20000100800 */
[----:B------:R-:W-:Y:S02]  /*1add0*/  IMAD.MOV.U32 R152, RZ, RZ, R154 ;  /* 0x000000ffff987224 */ /* 0x000fe400078e009a */
[----:B------:R-:W-:Y:S01]  /*1ade0*/  IMAD.MOV.U32 R153, RZ, RZ, R155 ;  /* 0x000000ffff997224 */ /* 0x000fe200078e009b */
[----:B------:R1:W-:Y:S04]  /*1adf0*/  STL [R1+0x7c], R2 ;  /* 0x00007c0201007387 */ /* 0x0003e80000100800 */
[----:B------:R-:W3:Y:S01]  /*1ae00*/  LDL.LU.64 R154, [R1+0x2f8] ;  /* 0x0002f800019a7983 */ /* 0x000ee20000300a00 */
[----:B-1----:R-:W-:-:S03]  /*1ae10*/  IMAD.MOV.U32 R2, RZ, RZ, R145 ;  /* 0x000000ffff027224 */ /* 0x002fc600078e0091 */
[----:B--2---:R-:W-:Y:S04]  /*1ae20*/  STL [R1+0x90], R134 ;  /* 0x0000908601007387 */ /* 0x004fe80000100800 */
[----:B------:R1:W-:Y:S04]  /*1ae30*/  STL [R1+0x84], R2 ;  /* 0x0000840201007387 */ /* 0x0003e80000100800 */
[----:B------:R-:W2:Y:S01]  /*1ae40*/  LDL.LU.64 R144, [R1+0x310] ;  /* 0x0003100001907983 */ /* 0x000ea20000300a00 */
[----:B-1----:R-:W-:-:S03]  /*1ae50*/  IMAD.MOV.U32 R2, RZ, RZ, R135 ;  /* 0x000000ffff027224 */ /* 0x002fc600078e0087 */
[----:B------:R-:W-:Y:S04]  /*1ae60*/  STL [R1+0x98], R162 ;  /* 0x000098a201007387 */ /* 0x000fe80000100800 */
[----:B------:R1:W-:Y:S04]  /*1ae70*/  STL [R1+0x8c], R2 ;  /* 0x00008c0201007387 */ /* 0x0003e80000100800 */
[----:B------:R-:W2:Y:S01]  /*1ae80*/  LDL.LU.64 R134, [R1+0x328] ;  /* 0x0003280001867983 */ /* 0x000ea20000300a00 */
[----:B-1----:R-:W-:-:S03]  /*1ae90*/  IMAD.MOV.U32 R2, RZ, RZ, R163 ;  /* 0x000000ffff027224 */ /* 0x002fc600078e00a3 */
[----:B------:R-:W2:Y:S04]  /*1aea0*/  LDL.LU.64 R162, [R1+0x340] ;  /* 0x0003400001a27983 */ /* 0x000ea80000300a00 */
[----:B------:R1:W-:Y:S04]  /*1aeb0*/  STL [R1+0x94], R2 ;  /* 0x0000940201007387 */ /* 0x0003e80000100800 */
[----:B----4-:R4:W-:Y:S01]  /*1aec0*/  STL [R1+0xa0], R140 ;  /* 0x0000a08c01007387 */ /* 0x0109e20000100800 */
[----:B-1----:R-:W-:-:S03]  /*1aed0*/  IMAD.MOV.U32 R2, RZ, RZ, R141 ;  /* 0x000000ffff027224 */ /* 0x002fc600078e008d */
[----:B----4-:R-:W4:Y:S04]  /*1aee0*/  LDL.LU.64 R140, [R1+0x358] ;  /* 0x00035800018c7983 */ /* 0x010f280000300a00 */
[----:B------:R1:W-:Y:S04]  /*1aef0*/  STL [R1+0x9c], R2 ;  /* 0x00009c0201007387 */ /* 0x0003e80000100800 */
[----:B------:R1:W-:Y:S02]  /*1af00*/  STL [R1+0xa8], R138 ;  /* 0x0000a88a01007387 */ /* 0x0003e40000100800 */
[----:B-1----:R-:W-:-:S05]  /*1af10*/  IMAD.MOV.U32 R2, RZ, RZ, R139 ;  /* 0x000000ffff027224 */ /* 0x002fca00078e008b */
[----:B------:R1:W-:Y:S04]  /*1af20*/  STL [R1+0xa4], R2 ;  /* 0x0000a40201007387 */ /* 0x0003e80000100800 */
[----:B------:R1:W-:Y:S04]  /*1af30*/  STL [R1+0xb0], R148 ;  /* 0x0000b09401007387 */ /* 0x0003e80000100800 */
[----:B------:R-:W4:Y:S01]  /*1af40*/  LDL.LU.64 R138, [R1+0x388] ;  /* 0x00038800018a7983 */ /* 0x000f220000300a00 */
[----:B-1----:R-:W-:-:S05]  /*1af50*/  IMAD.MOV.U32 R2, RZ, RZ, R149 ;  /* 0x000000ffff027224 */ /* 0x002fca00078e0095 */
[----:B------:R1:W-:Y:S04]  /*1af60*/  STL [R1+0xac], R2 ;  /* 0x0000ac0201007387 */ /* 0x0003e80000100800 */
[----:B------:R-:W-:Y:S04]  /*1af70*/  STL [R1+0xb8], R142 ;  /* 0x0000b88e01007387 */ /* 0x000fe80000100800 */
[----:B------:R-:W4:Y:S01]  /*1af80*/  LDL.LU.64 R148, [R1+0x3a0] ;  /* 0x0003a00001947983 */ /* 0x000f220000300a00 */
[----:B-1----:R-:W-:-:S05]  /*1af90*/  IMAD.MOV.U32 R2, RZ, RZ, R143 ;  /* 0x000000ffff027224 */ /* 0x002fca00078e008f */
[----:B------:R3:W-:Y:S02]  /*1afa0*/  STL [R1+0xb4], R2 ;  /* 0x0000b40201007387 */ /* 0x0007e40000100800 */
[----:B---3--:R-:W-:Y:S02]  /*1afb0*/  IMAD.MOV.U32 R2, RZ, RZ, R151 ;  /* 0x000000ffff027224 */ /* 0x008fe400078e0097 */
[----:B------:R1:W-:Y:S04]  /*1afc0*/  STL [R1+0xc0], R150 ;  /* 0x0000c09601007387 */ /* 0x0003e80000100800 */
[----:B-1----:R-:W3:Y:S04]  /*1afd0*/  LDL.LU.64 R150, [R1+0x3b8] ;  /* 0x0003b80001967983 */ /* 0x002ee80000300a00 */
[----:B------:R1:W-:Y:S04]  /*1afe0*/  STL [R1+0xbc], R2 ;  /* 0x0000bc0201007387 */ /* 0x0003e80000100800 */
[----:B------:R1:W-:Y:S04]  /*1aff0*/  STL [R1+0xc8], R136 ;  /* 0x0000c88801007387 */ /* 0x0003e80000100800 */
[----:B------:R-:W3:Y:S01]  /*1b000*/  LDL.LU.64 R142, [R1+0x3d0] ;  /* 0x0003d000018e7983 */ /* 0x000ee20000300a00 */
[----:B-1----:R-:W-:-:S05]  /*1b010*/  IMAD.MOV.U32 R2, RZ, RZ, R137 ;  /* 0x000000ffff027224 */ /* 0x002fca00078e0089 */
[----:B------:R1:W-:Y:S04]  /*1b020*/  STL [R1+0xc4], R2 ;  /* 0x0000c40201007387 */ /* 0x0003e80000100800 */
[----:B------:R2:W-:Y:S04]  /*1b030*/  STL [R1+0xd0], R154 ;  /* 0x0000d09a01007387 */ /* 0x0005e80000100800 */
[----:B------:R-:W3:Y:S01]  /*1b040*/  LDL.LU.64 R136, [R1+0x3e8] ;  /* 0x0003e80001887983 */ /* 0x000ee20000300a00 */
[----:B-1----:R-:W-:-:S05]  /*1b050*/  IMAD.MOV.U32 R2, RZ, RZ, R155 ;  /* 0x000000ffff027224 */ /* 0x002fca00078e009b */
[----:B------:R1:W-:Y:S04]  /*1b060*/  STL [R1+0xcc], R2 ;  /* 0x0000cc0201007387 */ /* 0x0003e80000100800 */
[----:B--2---:R2:W-:Y:S04]  /*1b070*/  STL [R1+0xd8], R144 ;  /* 0x0000d89001007387 */ /* 0x0045e80000100800 */
[----:B------:R-:W3:Y:S01]  /*1b080*/  LDL.LU.64 R154, [R1+0x400] ;  /* 0x00040000019a7983 */ /* 0x000ee20000300a00 */
[----:B-1----:R-:W-:-:S05]  /*1b090*/  IMAD.MOV.U32 R2, RZ, RZ, R145 ;  /* 0x000000ffff027224 */ /* 0x002fca00078e0091 */
[----:B------:R1:W-:Y:S01]  /*1b0a0*/  STL [R1+0xd4], R2 ;  /* 0x0000d40201007387 */ /* 0x0003e20000100800 */
[----:B--2---:R-:W-:Y:S02]  /*1b0b0*/  IMAD.MOV.U32 R144, RZ, RZ, R156 ;  /* 0x000000ffff907224 */ /* 0x004fe400078e009c */
[----:B------:R-:W-:Y:S01]  /*1b0c0*/  IMAD.MOV.U32 R145, RZ, RZ, R157 ;  /* 0x000000ffff917224 */ /* 0x000fe200078e009d */
[----:B------:R-:W-:Y:S04]  /*1b0d0*/  STL [R1+0xe0], R134 ;  /* 0x0000e08601007387 */ /* 0x000fe80000100800 */
[----:B------:R-:W2:Y:S01]  /*1b0e0*/  LDL.LU.64 R156, [R1+0x420] ;  /* 0x00042000019c7983 */ /* 0x000ea20000300a00 */
[----:B-1----:R-:W-:-:S03]  /*1b0f0*/  IMAD.MOV.U32 R2, RZ, RZ, R135 ;  /* 0x000000ffff027224 */ /* 0x002fc600078e0087 */
[----:B------:R-:W-:Y:S04]  /*1b100*/  STL [R1+0xe8], R162 ;  /* 0x0000e8a201007387 */ /* 0x000fe80000100800 */
[----:B------:R1:W-:Y:S02]  /*1b110*/  STL [R1+0xdc], R2 ;  /* 0x0000dc0201007387 */ /* 0x0003e40000100800 */
[----:B-1----:R-:W-:Y:S02]  /*1b120*/  IMAD.MOV.U32 R2, RZ, RZ, R163 ;  /* 0x000000ffff027224 */ /* 0x002fe400078e00a3 */
[----:B----4-:R-:W-:Y:S04]  /*1b130*/  STL [R1+0xf0], R140 ;  /* 0x0000f08c01007387 */ /* 0x010fe80000100800 */
        /* <DEDUP_REMOVED lines=13> */
[----:B-1----:R-:W-:Y:S02]  /*1b210*/  IMAD.MOV.U32 R2, RZ, RZ, R149 ;  /* 0x000000ffff027224 */ /* 0x002fe400078e0095 */
[----:B------:R-:W2:Y:S04]  /*1b220*/  LDL.LU.64 R148, [R1+0x448] ;  /* 0x0004480001947983 */ /* 0x000ea80000300a00 */
[----:B------:R1:W-:Y:S04]  /*1b230*/  STL [R1+0x104], R2 ;  /* 0x0001040201007387 */ /* 0x0003e80000100800 */
[----:B---3--:R3:W-:Y:S01]  /*1b240*/  STL [R1+0x110], R150 ;  /* 0x0001109601007387 */ /* 0x0087e20000100800 */
[----:B-1----:R-:W-:-:S03]  /*1b250*/  IMAD.MOV.U32 R2, RZ, RZ, R151 ;  /* 0x000000ffff027224 */ /* 0x002fc600078e0097 */
[----:B------:R-:W4:Y:S04]  /*1b260*/  LDL.LU.64 R138, [R1+0x450] ;  /* 0x00045000018a7983 */ /* 0x000f280000300a00 */
[----:B------:R1:W-:Y:S04]  /*1b270*/  STL [R1+0x10c], R2 ;  /* 0x00010c0201007387 */ /* 0x0003e80000100800 */
[----:B------:R3:W-:Y:S02]  /*1b280*/  STL [R1+0x118], R142 ;  /* 0x0001188e01007387 */ /* 0x0007e40000100800 */
[----:B---3--:R-:W-:-:S02]  /*1b290*/  IMAD.MOV.U32 R150, RZ, RZ, R152 ;  /* 0x000000ffff967224 */ /* 0x008fc400078e0098 */
[----:B------:R-:W-:Y:S02]  /*1b2a0*/  IMAD.MOV.U32 R151, RZ, RZ, R153 ;  /* 0x000000ffff977224 */ /* 0x000fe400078e0099 */
[----:B------:R-:W3:Y:S01]  /*1b2b0*/  LDL.LU.64 R152, [R1+0x458] ;  /* 0x0004580001987983 */ /* 0x000ee20000300a00 */
[----:B-1----:R-:W-:-:S03]  /*1b2c0*/  IMAD.MOV.U32 R2, RZ, RZ, R143 ;  /* 0x000000ffff027224 */ /* 0x002fc600078e008f */
[----:B------:R-:W-:Y:S04]  /*1b2d0*/  STL [R1+0x120], R136 ;  /* 0x0001208801007387 */ /* 0x000fe80000100800 */
[----:B------:R1:W-:Y:S04]  /*1b2e0*/  STL [R1+0x114], R2 ;  /* 0x0001140201007387 */ /* 0x0003e80000100800 */
[----:B------:R-:W3:Y:S01]  /*1b2f0*/  LDL.LU.64 R142, [R1+0x460] ;  /* 0x00046000018e7983 */ /* 0x000ee20000300a00 */
[----:B-1----:R-:W-:-:S03]  /*1b300*/  IMAD.MOV.U32 R2, RZ, RZ, R137 ;  /* 0x000000ffff027224 */ /* 0x002fc600078e0089 */
[----:B------:R-:W-:Y:S04]  /*1b310*/  STL [R1+0x128], R154 ;  /* 0x0001289a01007387 */ /* 0x000fe80000100800 */
[----:B------:R1:W-:Y:S02]  /*1b320*/  STL [R1+0x11c], R2 ;  /* 0x00011c0201007387 */ /* 0x0003e40000100800 */
[----:B-1----:R-:W-:Y:S02]  /*1b330*/  IMAD.MOV.U32 R2, RZ, RZ, R155 ;  /* 0x000000ffff027224 */ /* 0x002fe400078e009b */
        /* <DEDUP_REMOVED lines=16> */
[----:B------:R1:W-:Y:S04]  /*1b440*/  STL [R1+0x150], R146 ;  /* 0x0001509201007387 */ /* 0x0003e80000100800 */
[----:B------:R1:W-:Y:S04]  /*1b450*/  STL [R1+0x144], R2 ;  /* 0x0001440201007387 */ /* 0x0003e80000100800 */
[----:B------:R-:W2:Y:S01]  /*1b460*/  LDL.LU.64 R140, [R1+0x490] ;  /* 0x00049000018c7983 */ /* 0x000ea20000300a00 */
[----:B-1----:R-:W-:Y:S02]  /*1b470*/  IMAD.MOV.U32 R146, RZ, RZ, R160 ;  /* 0x000000ffff927224 */ /* 0x002fe400078e00a0 */
[----:B------:R-:W-:-:S02]  /*1b480*/  IMAD.MOV.U32 R2, RZ, RZ, R147 ;  /* 0x000000ffff027224 */ /* 0x000fc400078e0093 */
[----:B------:R-:W-:Y:S02]  /*1b490*/  IMAD.MOV.U32 R147, RZ, RZ, R161 ;  /* 0x000000ffff937224 */ /* 0x000fe400078e00a1 */
[----:B------:R-:W2:Y:S04]  /*1b4a0*/  LDL.LU.64 R160, [R1+0x498] ;  /* 0x0004980001a07983 */ /* 0x000ea80000300a00 */
[----:B------:R1:W-:Y:S04]  /*1b4b0*/  STL [R1+0x14c], R2 ;  /* 0x00014c0201007387 */ /* 0x0003e80000100800 */
[----:B------:R1:W-:Y:S02]  /*1b4c0*/  STL [R1+0x158], R148 ;  /* 0x0001589401007387 */ /* 0x0003e40000100800 */
[----:B-1----:R-:W-:-:S02]  /*1b4d0*/  IMAD.MOV.U32 R2, RZ, RZ, R149 ;  /* 0x000000ffff027224 */ /* 0x002fc400078e0095 */
[----:B------:R-:W2:Y:S04]  /*1b4e0*/  LDL.LU.64 R148, [R1+0x4a0] ;  /* 0x0004a00001947983 */ /* 0x000ea80000300a00 */
[----:B------:R4:W-:Y:S02]  /*1b4f0*/  STL [R1+0x154], R2 ;  /* 0x0001540201007387 */ /* 0x0009e40000100800 */
[----:B----4-:R-:W-:Y:S02]  /*1b500*/  IMAD.MOV.U32 R2, RZ, RZ, R139 ;  /* 0x000000ffff027224 */ /* 0x010fe400078e008b */
[----:B------:R-:W-:Y:S04]  /*1b510*/  STL [R1+0x160], R138 ;  /* 0x0001608a01007387 */ /* 0x000fe80000100800 */
[----:B------:R1:W-:Y:S04]  /*1b520*/  STL [R1+0x15c], R2 ;  /* 0x00015c0201007387 */ /* 0x0003e80000100800 */
[----:B---3--:R3:W-:Y:S01]  /*1b530*/  STL [R1+0x168], R152 ;  /* 0x0001689801007387 */ /* 0x0087e20000100800 */
[----:B-1----:R-:W-:-:S03]  /*1b540*/  IMAD.MOV.U32 R2, RZ, RZ, R153 ;  /* 0x000000ffff027224 */ /* 0x002fc600078e0099 */
[----:B---3--:R-:W3:Y:S04]  /*1b550*/  LDL.LU.64 R152, [R1+0x4b0] ;  /* 0x0004b00001987983 */ /* 0x008ee80000300a00 */
[----:B------:R1:W-:Y:S04]  /*1b560*/  STL [R1+0x164], R2 ;  /* 0x0001640201007387 */ /* 0x0003e80000100800 */
[----:B------:R4:W-:Y:S01]  /*1b570*/  STL [R1+0x170], R142 ;  /* 0x0001708e01007387 */ /* 0x0009e20000100800 */
[----:B-1----:R-:W-:-:S03]  /*1b580*/  IMAD.MOV.U32 R2, RZ, RZ, R143 ;  /* 0x000000ffff027224 */ /* 0x002fc600078e008f */
[----:B----4-:R-:W4:Y:S04]  /*1b590*/  LDL.LU.64 R142, [R1+0x4b8] ;  /* 0x0004b800018e7983 */ /* 0x010f280000300a00 */
[----:B------:R1:W-:Y:S04]  /*1b5a0*/  STL [R1+0x16c], R2 ;  /* 0x00016c0201007387 */ /* 0x0003e80000100800 */
[----:B------:R1:W-:Y:S02]  /*1b5b0*/  STL [R1+0x178], R144 ;  /* 0x0001789001007387 */ /* 0x0003e40000100800 */
[----:B-1----:R-:W-:-:S02]  /*1b5c0*/  IMAD.MOV.U32 R2, RZ, RZ, R145 ;  /* 0x000000ffff027224 */ /* 0x002fc400078e0091 */
[----:B------:R-:W4:Y:S04]  /*1b5d0*/  LDL.LU.64 R144, [R1+0x4c0] ;  /* 0x0004c00001907983 */ /* 0x000f280000300a00 */
[----:B------:R1:W-:Y:S04]  /*1b5e0*/  STL [R1+0x174], R2 ;  /* 0x0001740201007387 */ /* 0x0003e80000100800 */
[----:B--2---:R2:W-:Y:S01]  /*1b5f0*/  STL [R1+0x180], R154 ;  /* 0x0001809a01007387 */ /* 0x0045e20000100800 */
[----:B-1----:R-:W-:-:S03]  /*1b600*/  IMAD.MOV.U32 R2, RZ, RZ, R155 ;  /* 0x000000ffff027224 */ /* 0x002fc600078e009b */
[----:B--2---:R-:W2:Y:S04]  /*1b610*/  LDL.LU.64 R154, [R1+0x4c8] ;  /* 0x0004c800019a7983 */ /* 0x004ea80000300a00 */
[----:B------:R1:W-:Y:S04]  /*1b620*/  STL [R1+0x17c], R2 ;  /* 0x00017c0201007387 */ /* 0x0003e80000100800 */
[----:B------:R1:W-:Y:S02]  /*1b630*/  STL [R1+0x188], R156 ;  /* 0x0001889c01007387 */ /* 0x0003e40000100800 */
[----:B-1----:R-:W-:-:S02]  /*1b640*/  IMAD.MOV.U32 R2, RZ, RZ, R157 ;  /* 0x000000ffff027224 */ /* 0x002fc400078e009d */
[----:B------:R-:W2:Y:S04]  /*1b650*/  LDL.LU.64 R156, [R1+0x4d0] ;  /* 0x0004d000019c7983 */ /* 0x000ea80000300a00 */
        /* <DEDUP_REMOVED lines=9> */
[----:B------:R-:W-:Y:S01]  /*1b6f0*/  STL [R1+0x1a0], R140 ;  /* 0x0001a08c01007387 */ /* 0x000fe20000100800 */
[----:B-1----:R-:W-:-:S05]  /*1b700*/  IMAD.MOV.U32 R2, RZ, RZ, R141 ;  /* 0x000000ffff027224 */ /* 0x002fca00078e008d */
[----:B------:R1:W-:Y:S04]  /*1b710*/  STL [R1+0x19c], R2 ;  /* 0x00019c0201007387 */ /* 0x0003e80000100800 */
[----:B------:R1:W-:Y:S02]  /*1b720*/  STL [R1+0x1a8], R160 ;  /* 0x0001a8a001007387 */ /* 0x0003e40000100800 */
[----:B-1----:R-:W-:Y:S02]  /*1b730*/  IMAD.MOV.U32 R2, RZ, RZ, R161 ;  /* 0x000000ffff027224 */ /* 0x002fe400078e00a1 */
        /* <DEDUP_REMOVED lines=10> */
[----:B---3--:R3:W-:Y:S01]  /*1b7e0*/  STL [R1+0x1c0], R152 ;  /* 0x0001c09801007387 */ /* 0x0087e20000100800 */
[----:B-1----:R-:W-:-:S03]  /*1b7f0*/  IMAD.MOV.U32 R2, RZ, RZ, R153 ;  /* 0x000000ffff027224 */ /* 0x002fc600078e0099 */
[----:B---3--:R-:W3:Y:S04]  /*1b800*/  LDL.LU.64 R152, [R1+0x508] ;  /* 0x0005080001987983 */ /* 0x008ee80000300a00 */
        /* <DEDUP_REMOVED lines=23> */
[----:B------:R-:W2:Y:S04]  /*1b980*/  LDL.64 R162, [R1+0x968] ;  /* 0x0009680001a27983 */ /* 0x000ea80000100a00 */
        /* <DEDUP_REMOVED lines=157> */
[----:B------:R-:W-:Y:S04]  /*1c360*/  STL [R1+0x330], R144 ;  /* 0x0003309001007387 */ /* 0x000fe80000100800 */
[----:B------:R-:W4:Y:S01]  /*1c370*/  LDL.LU.64 R140, [R1+0xaa8] ;  /* 0x000aa800018c7983 */ /* 0x000f220000300a00 */
[----:B-1----:R-:W-:-:S05]  /*1c380*/  IMAD.MOV.U32 R2, RZ, RZ, R145 ;  /* 0x000000ffff027224 */ /* 0x002fca00078e0091 */
        /* <DEDUP_REMOVED lines=17> */
[----:B------:R-:W-:Y:S04]  /*1c4a0*/  STL [R1+0x358], R146 ;  /* 0x0003589201007387 */ /* 0x000fe80000100800 */
[----:B------:R-:W2:Y:S01]  /*1c4b0*/  LDL.LU.64 R144, [R1+0xad0] ;  /* 0x000ad00001907983 */ /* 0x000ea20000300a00 */
[----:B-1----:R-:W-:-:S05]  /*1c4c0*/  IMAD.MOV.U32 R2, RZ, RZ, R147 ;  /* 0x000000ffff027224 */ /* 0x002fca00078e0093 */
[----:B------:R1:W-:Y:S02]  /*1c4d0*/  STL [R1+0x354], R2 ;  /* 0x0003540201007387 */ /* 0x0003e40000100800 */
[----:B-1----:R-:W-:Y:S02]  /*1c4e0*/  IMAD.MOV.U32 R2, RZ, RZ, R161 ;  /* 0x000000ffff027224 */ /* 0x002fe400078e00a1 */
[----:B------:R1:W-:Y:S04]  /*1c4f0*/  STL [R1+0x360], R160 ;  /* 0x000360a001007387 */ /* 0x0003e80000100800 */
[----:B-1----:R-:W2:Y:S04]  /*1c500*/  LDL.LU.64 R160, [R1+0xad8] ;  /* 0x000ad80001a07983 */ /* 0x002ea80000300a00 */
[----:B------:R1:W-:Y:S04]  /*1c510*/  STL [R1+0x35c], R2 ;  /* 0x00035c0201007387 */ /* 0x0003e80000100800 */
[----:B------:R1:W-:Y:S04]  /*1c520*/  STL [R1+0x368], R148 ;  /* 0x0003689401007387 */ /* 0x0003e80000100800 */
[----:B------:R-:W2:Y:S01]  /*1c530*/  LDL.LU.64 R146, [R1+0xaf0] ;  /* 0x000af00001927983 */ /* 0x000ea20000300a00 */
[----:B-1----:R-:W-:-:S03]  /*1c540*/  IMAD.MOV.U32 R2, RZ, RZ, R149 ;  /* 0x000000ffff027224 */ /* 0x002fc600078e0095 */
[----:B------:R-:W-:Y:S04]  /*1c550*/  STL [R1+0x370], R150 ;  /* 0x0003709601007387 */ /* 0x000fe80000100800 */
[----:B------:R1:W-:Y:S04]  /*1c560*/  STL [R1+0x364], R2 ;  /* 0x0003640201007387 */ /* 0x0003e80000100800 */
[----:B------:R-:W2:Y:S01]  /*1c570*/  LDL.LU.64 R148, [R1+0xae8] ;  /* 0x000ae80001947983 */ /* 0x000ea20000300a00 */
[----:B-1----:R-:W-:-:S03]  /*1c580*/  IMAD.MOV.U32 R2, RZ, RZ, R151 ;  /* 0x000000ffff027224 */ /* 0x002fc600078e0097 */
[----:B---3--:R-:W-:Y:S04]  /*1c590*/  STL [R1+0x378], R152 ;  /* 0x0003789801007387 */ /* 0x008fe80000100800 */
        /* <DEDUP_REMOVED lines=9> */
[----:B------:R-:W4:Y:S01]  /*1c630*/  LDL.LU.64 R142, [R1+0xb00] ;  /* 0x000b0000018e7983 */ /* 0x000f220000300a00 */
[----:B-1----:R-:W-:-:S03]  /*1c640*/  IMAD.MOV.U32 R2, RZ, RZ, R141 ;  /* 0x000000ffff027224 */ /* 0x002fc600078e008d */
[----:B--2---:R-:W-:Y:S04]  /*1c650*/  STL [R1+0x390], R154 ;  /* 0x0003909a01007387 */ /* 0x004fe80000100800 */
        /* <DEDUP_REMOVED lines=40> */
[----:B------:R-:W4:Y:S04]  /*1c8e0*/  LDL.LU.64 R152, [R1+0xb50] ;  /* 0x000b500001987983 */ /* 0x000f280000300a00 */
        /* <DEDUP_REMOVED lines=73> */
[----:B------:R-:W-:Y:S04]  /*1cd80*/  STL [R1+0x478], R146 ;  /* 0x0004789201007387 */ /* 0x000fe80000100800 */
[----:B------:R-:W2:Y:S01]  /*1cd90*/  LDL.LU.64 R132, [R1+0xbe0] ;  /* 0x000be00001847983 */ /* 0x000ea20000300a00 */
[----:B-1----:R-:W-:-:S05]  /*1cda0*/  IMAD.MOV.U32 R2, RZ, RZ, R147 ;  /* 0x000000ffff027224 */ /* 0x002fca00078e0093 */
[----:B------:R1:W-:Y:S04]  /*1cdb0*/  STL [R1+0x474], R2 ;  /* 0x0004740201007387 */ /* 0x0003e80000100800 */
[----:B---3--:R-:W-:Y:S01]  /*1cdc0*/  STL [R1+0x480], R148 ;  /* 0x0004809401007387 */ /* 0x008fe20000100800 */
[----:B-1----:R-:W-:-:S03]  /*1cdd0*/  IMAD.MOV.U32 R2, RZ, RZ, R149 ;  /* 0x000000ffff027224 */ /* 0x002fc600078e0095 */
[----:B------:R-:W3:Y:S04]  /*1cde0*/  LDL.LU.64 R134, [R1+0xbf0] ;  /* 0x000bf00001867983 */ /* 0x000ee80000300a00 */
[----:B------:R1:W-:Y:S04]  /*1cdf0*/  STL [R1+0x47c], R2 ;  /* 0x00047c0201007387 */ /* 0x0003e80000100800 */
[----:B----4-:R-:W-:Y:S04]  /*1ce00*/  STL [R1+0x488], R150 ;  /* 0x0004889601007387 */ /* 0x010fe80000100800 */
[----:B------:R-:W4:Y:S01]  /*1ce10*/  LDL.LU.64 R136, [R1+0xbe8] ;  /* 0x000be80001887983 */ /* 0x000f220000300a00 */
[----:B-1----:R-:W-:-:S03]  /*1ce20*/  IMAD.MOV.U32 R2, RZ, RZ, R151 ;  /* 0x000000ffff027224 */ /* 0x002fc600078e0097 */
[----:B------:R-:W4:Y:S04]  /*1ce30*/  LDL.LU.64 R138, [R1+0xbf8] ;  /* 0x000bf800018a7983 */ /* 0x000f280000300a00 */
[----:B------:R1:W-:Y:S04]  /*1ce40*/  STL [R1+0x484], R2 ;  /* 0x0004840201007387 */ /* 0x0003e80000100800 */
[----:B------:R-:W-:Y:S04]  /*1ce50*/  STL [R1+0x490], R152 ;  /* 0x0004909801007387 */ /* 0x000fe80000100800 */
[----:B------:R-:W4:Y:S01]  /*1ce60*/  LDL.LU.64 R140, [R1+0xc00] ;  /* 0x000c0000018c7983 */ /* 0x000f220000300a00 */
[----:B-1----:R-:W-:-:S03]  /*1ce70*/  IMAD.MOV.U32 R2, RZ, RZ, R153 ;  /* 0x000000ffff027224 */ /* 0x002fc600078e0099 */
[----:B------:R-:W4:Y:S04]  /*1ce80*/  LDL.LU.64 R142, [R1+0xc08] ;  /* 0x000c0800018e7983 */ /* 0x000f280000300a00 */
[----:B------:R1:W-:Y:S04]  /*1ce90*/  STL [R1+0x48c], R2 ;  /* 0x00048c0201007387 */ /* 0x0003e80000100800 */
[----:B--2---:R-:W-:Y:S04]  /*1cea0*/  STL [R1+0x498], R154 ;  /* 0x0004989a01007387 */ /* 0x004fe80000100800 */
[----:B------:R-:W2:Y:S01]  /*1ceb0*/  LDL.LU.64 R144, [R1+0xc10] ;  /* 0x000c100001907983 */ /* 0x000ea20000300a00 */
[----:B-1----:R-:W-:-:S03]  /*1cec0*/  IMAD.MOV.U32 R2, RZ, RZ, R155 ;  /* 0x000000ffff027224 */ /* 0x002fc600078e009b */
[----:B------:R-:W2:Y:S04]  /*1ced0*/  LDL.LU.64 R146, [R1+0xc18] ;  /* 0x000c180001927983 */ /* 0x000ea80000300a00 */
[----:B------:R1:W-:Y:S04]  /*1cee0*/  STL [R1+0x494], R2 ;  /* 0x0004940201007387 */ /* 0x0003e80000100800 */
[----:B------:R-:W-:Y:S04]  /*1cef0*/  STL [R1+0x4a0], R156 ;  /* 0x0004a09c01007387 */ /* 0x000fe80000100800 */
        /* <DEDUP_REMOVED lines=14> */
[----:B------:R1:W-:Y:S02]  /*1cfe0*/  STL [R1+0x4b8], R160 ;  /* 0x0004b8a001007387 */ /* 0x0003e40000100800 */
[----:B-1----:R-:W-:-:S02]  /*1cff0*/  IMAD.MOV.U32 R2, RZ, RZ, R161 ;  /* 0x000000ffff027224 */ /* 0x002fc400078e00a1 */
[----:B------:R-:W2:Y:S04]  /*1d000*/  LDL.LU.64 R162, [R1+0xc50] ;  /* 0x000c500001a27983 */ /* 0x000ea80000300a00 */
[----:B------:R-:W-:Y:S04]  /*1d010*/  STL [R1+0x4c0], R132 ;  /* 0x0004c08401007387 */ /* 0x000fe80000100800 */
[----:B------:R1:W-:Y:S04]  /*1d020*/  STL [R1+0x4b4], R2 ;  /* 0x0004b40201007387 */ /* 0x0003e80000100800 */
[----:B------:R-:W2:Y:S01]  /*1d030*/  LDL.LU.64 R160, [R1+0xc58] ;  /* 0x000c580001a07983 */ /* 0x000ea20000300a00 */
[----:B-1----:R-:W-:Y:S01]  /*1d040*/  IMAD.MOV.U32 R2, RZ, RZ, R133 ;  /* 0x000000ffff027224 */ /* 0x002fe200078e0085 */
[----:B------:R-:W-:Y:S01]  /*1d050*/  ULDC UR4, c[0x0][0x18c] ;  /* 0x0000630000047ab9 */ /* 0x000fe20000000800 */
[----:B------:R-:W-:Y:S01]  /*1d060*/  IMAD R0, R46, 0x120, R45 ;  /* 0x000001202e007824 */ /* 0x000fe200078e022d */
[----:B------:R-:W-:Y:S01]  /*1d070*/  USHF.L.U32 UR4, UR4, 0x7, URZ ;  /* 0x0000000704047899 */ /* 0x000fe2000800063f */
[----:B------:R-:W-:Y:S01]  /*1d080*/  SHF.R.S32.HI R4, RZ, 0x7, R120 ;  /* 0x00000007ff047819 */ /* 0x000fe20000011478 */
[----:B---3--:R-:W-:Y:S04]  /*1d090*/  STL [R1+0x4c8], R134 ;  /* 0x0004c88601007387 */ /* 0x008fe80000100800 */
[----:B------:R1:W-:Y:S02]  /*1d0a0*/  STL [R1+0x4bc], R2 ;  /* 0x0004bc0201007387 */ /* 0x0003e40000100800 */
[----:B-1----:R-:W-:-:S02]  /*1d0b0*/  IMAD.MOV.U32 R2, RZ, RZ, R135 ;  /* 0x000000ffff027224 */ /* 0x002fc400078e0087 */
[----:B----4-:R-:W-:Y:S04]  /*1d0c0*/  STL [R1+0x4d0], R136 ;  /* 0x0004d08801007387 */ /* 0x010fe80000100800 */
[----:B------:R1:W-:Y:S04]  /*1d0d0*/  STL [R1+0x4c4], R2 ;  /* 0x0004c40201007387 */ /* 0x0003e80000100800 */
[----:B------:R-:W-:Y:S01]  /*1d0e0*/  STL [R1+0x4d8], R138 ;  /* 0x0004d88a01007387 */ /* 0x000fe20000100800 */
[----:B-1----:R-:W-:-:S05]  /*1d0f0*/  IMAD.MOV.U32 R2, RZ, RZ, R137 ;  /* 0x000000ffff027224 */ /* 0x002fca00078e0089 */
[----:B------:R1:W-:Y:S04]  /*1d100*/  STL [R1+0x4cc], R2 ;  /* 0x0004cc0201007387 */ /* 0x0003e80000100800 */
[----:B------:R-:W-:Y:S01]  /*1d110*/  STL [R1+0x4e0], R140 ;  /* 0x0004e08c01007387 */ /* 0x000fe20000100800 */
[----:B-1----:R-:W-:-:S05]  /*1d120*/  IMAD.MOV.U32 R2, RZ, RZ, R139 ;  /* 0x000000ffff027224 */ /* 0x002fca00078e008b */
[----:B------:R1:W-:Y:S04]  /*1d130*/  STL [R1+0x4d4], R2 ;  /* 0x0004d40201007387 */ /* 0x0003e80000100800 */
[----:B------:R-:W-:Y:S01]  /*1d140*/  STL [R1+0x4e8], R142 ;  /* 0x0004e88e01007387 */ /* 0x000fe20000100800 */
[----:B-1----:R-:W-:-:S05]  /*1d150*/  IMAD.MOV.U32 R2, RZ, RZ, R141 ;  /* 0x000000ffff027224 */ /* 0x002fca00078e008d */
[----:B------:R1:W-:Y:S02]  /*1d160*/  STL [R1+0x4dc], R2 ;  /* 0x0004dc0201007387 */ /* 0x0003e40000100800 */
[----:B-1----:R-:W-:Y:S02]  /*1d170*/  IMAD.MOV.U32 R2, RZ, RZ, R143 ;  /* 0x000000ffff027224 */ /* 0x002fe400078e008f */
[----:B--2---:R-:W-:Y:S04]  /*1d180*/  STL [R1+0x4f0], R144 ;  /* 0x0004f09001007387 */ /* 0x004fe80000100800 */
        /* <DEDUP_REMOVED lines=26> */
[----:B------:R-:W-:-:S03]  /*1d330*/  IMAD.MOV.U32 R163, RZ, RZ, c[0x0][0x188] ;  /* 0x00006200ffa37624 */ /* 0x000fc600078e00ff */
[----:B------:R1:W-:Y:S01]  /*1d340*/  STL [R1+0x52c], R2 ;  /* 0x00052c0201007387 */ /* 0x0003e20000100800 */
[----:B------:R-:W-:-:S03]  /*1d350*/  IMAD.SHL.U32 R212, R163, 0x80, RZ ;  /* 0x00000080a3d47824 */ /* 0x000fc600078e00ff */
[----:B------:R-:W-:Y:S01]  /*1d360*/  STL [R1+0x538], R160 ;  /* 0x000538a001007387 */ /* 0x000fe20000100800 */
[----:B-1----:R-:W-:Y:S01]  /*1d370*/  IMAD.MOV.U32 R2, RZ, RZ, R161 ;  /* 0x000000ffff027224 */ /* 0x002fe200078e00a1 */
[----:B------:R-:W-:-:S04]  /*1d380*/  USHF.R.S32.HI UR5, URZ, 0x1f, UR4 ;  /* 0x0000001f3f057899 */ /* 0x000fc80008011404 */
[----:B------:R1:W-:Y:S01]  /*1d390*/  STL [R1+0x534], R2 ;  /* 0x0005340201007387 */ /* 0x0003e20000100800 */
[----:B------:R-:W-:Y:S01]  /*1d3a0*/  LOP3.LUT R5, R0, 0x20, RZ, 0x3c, !PT ;  /* 0x0000002000057812 */ /* 0x000fe200078e3cff */
[----:B------:R-:W-:Y:S01]  /*1d3b0*/  IMAD.MOV.U32 R219, RZ, RZ, R124 ;  /* 0x000000ffffdb7224 */ /* 0x000fe200078e007c */
[----:B------:R-:W-:Y:S01]  /*1d3c0*/  IADD3 R5, R4, -0x1, RZ ;  /* 0xffffffff04057810 */ /* 0x000fe20007ffe0ff */
[----:B------:R-:W-:Y:S01]  /*1d3d0*/  IMAD.MOV.U32 R218, RZ, RZ, R125 ;  /* 0x000000ffffda7224 */ /* 0x000fe200078e007d */
[----:B------:R-:W-:Y:S01]  /*1d3e0*/  CS2R R176, SRZ ;  /* 0x0000000000b07805 */ /* 0x000fe2000001ff00 */
[----:B------:R-:W-:Y:S01]  /*1d3f0*/  IMAD.MOV.U32 R233, RZ, RZ, R126 ;  /* 0x000000ffffe97224 */ /* 0x000fe200078e007e */
[----:B-1----:R-:W-:Y:S01]  /*1d400*/  SHF.R.S32.HI R2, RZ, 0x1f, R212 ;  /* 0x0000001fff027819 */ /* 0x002fe200000114d4 */
[----:B------:R-:W-:Y:S01]  /*1d410*/  IMAD.MOV.U32 R232, RZ, RZ, R127 ;  /* 0x000000ffffe87224 */ /* 0x000fe200078e007f */
[----:B------:R-:W-:Y:S01]  /*1d420*/  CS2R R178, SRZ ;  /* 0x0000000000b27805 */ /* 0x000fe2000001ff00 */
[----:B------:R-:W-:Y:S01]  /*1d430*/  IMAD.MOV.U32 R247, RZ, RZ, R128 ;  /* 0x000000fffff77224 */ /* 0x000fe200078e0080 */
[C---:B------:R-:W-:Y:S01]  /*1d440*/  SHF.L.U64.HI R2, R212.reuse, 0x2, R2 ;  /* 0x00000002d4027819 */ /* 0x040fe20000010202 */
[----:B------:R-:W-:Y:S01]  /*1d450*/  IMAD.MOV.U32 R246, RZ, RZ, R129 ;  /* 0x000000fffff67224 */ /* 0x000fe200078e0081 */
[----:B------:R-:W-:Y:S01]  /*1d460*/  CS2R R172, SRZ ;  /* 0x0000000000ac7805 */ /* 0x000fe2000001ff00 */
[----:B------:R-:W-:Y:S01]  /*1d470*/  IMAD.MOV.U32 R213, RZ, RZ, R193 ;  /* 0x000000ffffd57224 */ /* 0x000fe200078e00c1 */
        /* <DEDUP_REMOVED lines=39> */
[----:B------:R-:W-:Y:S01]  /*1d6f0*/  IMAD.SHL.U32 R212, R212, 0x4, RZ ;  /* 0x00000004d4d47824 */ /* 0x000fe200078e00ff */
        /* <DEDUP_REMOVED lines=22> */
[----:B------:R-:W-:-:S02]  /*1d860*/  LOP3.LUT R7, R0, 0x40, RZ, 0x3c, !PT ;  /* 0x0000004000077812 */ /* 0x000fc400078e3cff */
[----:B------:R-:W-:Y:S02]  /*1d870*/  LOP3.LUT R6, R0, 0x60, RZ, 0x3c, !PT ;  /* 0x0000006000067812 */ /* 0x000fe400078e3cff */
[----:B------:R-:W-:Y:S01]  /*1d880*/  LOP3.LUT R4, R3, 0x40, RZ, 0x3c, !PT ;  /* 0x0000004003047812 */ /* 0x000fe200078e3cff */
[----:B------:R-:W-:Y:S02]  /*1d890*/  USHF.L.U32 UR9, UR4, 0x2, URZ ;  /* 0x0000000204097899 */ /* 0x000fe4000800063f */
[----:B------:R-:W-:-:S03]  /*1d8a0*/  USHF.L.U64.HI UR7, UR4, 0x2, UR5 ;  /* 0x0000000204077899 */ /* 0x000fc60008010205 */
[----:B------:R-:W-:Y:S02]  /*1d8b0*/  UMOV UR4, URZ ;  /* 0x0000003f00047c82 */ /* 0x000fe40008000000 */
.L_x_1:
[----:B------:R-:W-:-:S04]  /*1d8c0*/  DEPBAR.LE SB0, 0x0 ;  /* 0x000080000000791a */ /* 0x000fc80000000000 */
[----:B------:R-:W-:Y:S01]  /*1d8d0*/  BAR.SYNC.DEFER_BLOCKING 0x0 ;  /* 0x0000000000007b1d */ /* 0x000fe20000010000 */
[C---:B------:R-:W-:Y:S02]  /*1d8e0*/  LOP3.LUT R194, R0.reuse, 0x20, RZ, 0x3c, !PT ;  /* 0x0000002000c27812 */ /* 0x040fe400078e3cff */
[C---:B------:R-:W-:Y:S02]  /*1d8f0*/  LOP3.LUT R193, R0.reuse, 0x40, RZ, 0x3c, !PT ;  /* 0x0000004000c17812 */ /* 0x040fe400078e3cff */
[C---:B------:R-:W-:Y:S02]  /*1d900*/  LOP3.LUT R192, R0.reuse, 0x60, RZ, 0x3c, !PT ;  /* 0x0000006000c07812 */ /* 0x040fe400078e3cff */
[----:B------:R-:W-:Y:S01]  /*1d910*/  LOP3.LUT R195, R3, 0x40, RZ, 0x3c, !PT ;  /* 0x0000004003c37812 */ /* 0x000fe200078e3cff */
[----:B------:R-:W-:Y:S04]  /*1d920*/  LDS R168, [R0+0x20000] ;  /* 0x0200000000a87984 */ /* 0x000fe80000000800 */
[----:B------:R-:W-:Y:S04]  /*1d930*/  LDS R170, [R0+0x20400] ;  /* 0x0204000000aa7984 */ /* 0x000fe80000000800 */
[----:B------:R-:W-:Y:S04]  /*1d940*/  LDS R169, [R194+0x20000] ;  /* 0x02000000c2a97984 */ /* 0x000fe80000000800 */
[----:B------:R-:W-:Y:S04]  /*1d950*/  LDS R171, [R194+0x20400] ;  /* 0x02040000c2ab7984 */ /* 0x000fe80000000800 */
[----:B------:R-:W-:Y:S04]  /*1d960*/  LDS R164, [R193+0x20000] ;  /* 0x02000000c1a47984 */ /* 0x000fe80000000800 */
[----:B------:R-:W-:Y:S04]  /*1d970*/  LDS R166, [R193+0x20400] ;  /* 0x02040000c1a67984 */ /* 0x000fe80000000800 */
[----:B------:R-:W-:Y:S04]  /*1d980*/  LDS R165, [R192+0x20000] ;  /* 0x02000000c0a57984 */ /* 0x000fe80000000800 */
[----:B------:R-:W-:Y:S04]  /*1d990*/  LDS R167, [R192+0x20400] ;  /* 0x02040000c0a77984 */ /* 0x000fe80000000800 */
[----:B------:R-:W1:Y:S04]  /*1d9a0*/  LDSM.16.M88.4 R4, [R3] ;  /* 0x000000000304783b */ /* 0x000e680000000200 */
[----:B------:R-:W2:Y:S04]  /*1d9b0*/  LDSM.16.M88.4 R40, [R3+0x4000] ;  /* 0x004000000328783b */ /* 0x000ea80000000200 */
[----:B------:R-:W3:Y:S04]  /*1d9c0*/  LDSM.16.M88.4 R36, [R3+0x8000] ;  /* 0x008000000324783b */ /* 0x000ee80000000200 */
[----:B------:R-:W4:Y:S04]  /*1d9d0*/  LDSM.16.M88.4 R32, [R3+0xc000] ;  /* 0x00c000000320783b */ /* 0x000f280000000200 */
[----:B------:R-:W3:Y:S04]  /*1d9e0*/  LDSM.16.M88.4 R28, [R3+0x10000] ;  /* 0x01000000031c783b */ /* 0x000ee80000000200 */
[----:B------:R-:W4:Y:S04]  /*1d9f0*/  LDSM.16.M88.4 R24, [R3+0x14000] ;  /* 0x014000000318783b */ /* 0x000f280000000200 */
[----:B------:R-:W4:Y:S04]  /*1da00*/  LDSM.16.M88.4 R20, [R3+0x18000] ;  /* 0x018000000314783b */ /* 0x000f280000000200 */
[----:B------:R-:W4:Y:S04]  /*1da10*/  LDSM.16.M88.4 R16, [R3+0x1c000] ;  /* 0x01c000000310783b */ /* 0x000f280000000200 */
[----:B------:R-:W-:Y:S04]  /*1da20*/  LDS R188, [R0+0x20800] ;  /* 0x0208000000bc7984 */ /* 0x000fe80000000800 */
[----:B------:R-:W-:Y:S01]  /*1da30*/  LDS R190, [R0+0x20c00] ;  /* 0x020c000000be7984 */ /* 0x000fe20000000800 */
[C---:B-1----:R-:W-:Y:S03]  /*1da40*/  HMMA.1688.F32.TF32 R12, R168.reuse, R4, R176 ;  /* 0x00000004a80c723c */ /* 0x042fe600000810b0 */
[----:B------:R-:W-:Y:S04]  /*1da50*/  LDS R189, [R194+0x20800] ;  /* 0x02080000c2bd7984 */ /* 0x000fe80000000800 */
[----:B------:R-:W-:Y:S01]  /*1da60*/  LDS R191, [R194+0x20c00] ;  /* 0x020c0000c2bf7984 */ /* 0x000fe20000000800 */
[C---:B--2---:R-:W-:Y:S03]  /*1da70*/  HMMA.1688.F32.TF32 R8, R168.reuse, R40, R172 ;  /* 0x00000028a808723c */ /* 0x044fe600000810ac */
[----:B------:R-:W-:Y:S04]  /*1da80*/  LDS R184, [R193+0x20800] ;  /* 0x02080000c1b87984 */ /* 0x000fe80000000800 */
[----:B------:R-:W-:Y:S01]  /*1da90*/  LDS R186, [R193+0x20c00] ;  /* 0x020c0000c1ba7984 */ /* 0x000fe20000000800 */
[C---:B---3--:R-:W-:Y:S03]  /*1daa0*/  HMMA.1688.F32.TF32 R44, R168.reuse, R36, R44 ;  /* 0x00000024a82c723c */ /* 0x048fe6000008102c */
[----:B------:R-:W-:Y:S04]  /*1dab0*/  LDS R185, [R192+0x20800] ;  /* 0x02080000c0b97984 */ /* 0x000fe80000000800 */
[----:B------:R-:W-:Y:S01]  /*1dac0*/  LDS R187, [R192+0x20c00] ;  /* 0x020c0000c0bb7984 */ /* 0x000fe20000000800 */
[C---:B----4-:R-:W-:Y:S03]  /*1dad0*/  HMMA.1688.F32.TF32 R48, R168.reuse, R32, R48 ;  /* 0x00000020a830723c */ /* 0x050fe60000081030 */
[----:B------:R-:W-:Y:S04]  /*1dae0*/  LDS R208, [R193+0x21800] ;  /* 0x02180000c1d07984 */ /* 0x000fe80000000800 */
[----:B------:R-:W-:Y:S01]  /*1daf0*/  LDS R210, [R193+0x21c00] ;  /* 0x021c0000c1d27984 */ /* 0x000fe20000000800 */
[C---:B------:R-:W-:Y:S03]  /*1db00*/  HMMA.1688.F32.TF32 R52, R168.reuse, R28, R52 ;  /* 0x0000001ca834723c */ /* 0x040fe60000081034 */
[----:B------:R-:W-:Y:S04]  /*1db10*/  LDS R209, [R192+0x21800] ;  /* 0x02180000c0d17984 */ /* 0x000fe80000000800 */
[----:B------:R-:W-:Y:S01]  /*1db20*/  LDS R211, [R192+0x21c00] ;  /* 0x021c0000c0d37984 */ /* 0x000fe20000000800 */
[C---:B------:R-:W-:Y:S08]  /*1db30*/  HMMA.1688.F32.TF32 R56, R168.reuse, R24, R56 ;  /* 0x00000018a838723c */ /* 0x040ff00000081038 */
[C---:B------:R-:W-:Y:S08]  /*1db40*/  HMMA.1688.F32.TF32 R60, R168.reuse, R20, R60 ;  /* 0x00000014a83c723c */ /* 0x040ff0000008103c */
[----:B------:R-:W-:Y:S01]  /*1db50*/  HMMA.1688.F32.TF32 R64, R168, R16, R64 ;  /* 0x00000010a840723c */ /* 0x000fe20000081040 */
[----:B------:R-:W-:Y:S04]  /*1db60*/  LDS R168, [R0+0x20080] ;  /* 0x0200800000a87984 */ /* 0x000fe80000000800 */
[----:B------:R-:W-:Y:S03]  /*1db70*/  LDS R170, [R0+0x20480] ;  /* 0x0204800000aa7984 */ /* 0x000fe60000000800 */
[C---:B------:R-:W-:Y:S01]  /*1db80*/  HMMA.1688.F32.TF32 R68, R164.reuse, R4, R68 ;  /* 0x00000004a444723c */ /* 0x040fe20000081044 */
[----:B------:R-:W-:Y:S04]  /*1db90*/  LDS R169, [R194+0x20080] ;  /* 0x02008000c2a97984 */ /* 0x000fe80000000800 */
[----:B------:R-:W1:Y:S03]  /*1dba0*/  LDS R171, [R194+0x20480] ;  /* 0x02048000c2ab7984 */ /* 0x000e660000000800 */
[C---:B------:R-:W-:Y:S08]  /*1dbb0*/  HMMA.1688.F32.TF32 R72, R164.reuse, R40, R72 ;  /* 0x00000028a448723c */ /* 0x040ff00000081048 */
[C---:B------:R-:W-:Y:S08]  /*1dbc0*/  HMMA.1688.F32.TF32 R76, R164.reuse, R36, R76 ;  /* 0x00000024a44c723c */ /* 0x040ff0000008104c */
[C---:B------:R-:W-:Y:S08]  /*1dbd0*/  HMMA.1688.F32.TF32 R80, R164.reuse, R32, R80 ;  /* 0x00000020a450723c */ /* 0x040ff00000081050 */
[C---:B------:R-:W-:Y:S08]  /*1dbe0*/  HMMA.1688.F32.TF32 R84, R164.reuse, R28, R84 ;  /* 0x0000001ca454723c */ /* 0x040ff00000081054 */
[C---:B------:R-:W-:Y:S08]  /*1dbf0*/  HMMA.1688.F32.TF32 R88, R164.reuse, R24, R88 ;  /* 0x00000018a458723c */ /* 0x040ff00000081058 */
[C---:B------:R-:W-:Y:S08]  /*1dc00*/  HMMA.1688.F32.TF32 R92, R164.reuse, R20, R92 ;  /* 0x00000014a45c723c */ /* 0x040ff0000008105c */
[----:B------:R-:W-:Y:S01]  /*1dc10*/  HMMA.1688.F32.TF32 R96, R164, R16, R96 ;  /* 0x00000010a460723c */ /* 0x000fe20000081060 */
[----:B------:R-:W-:Y:S04]  /*1dc20*/  LDS R164, [R193+0x20080] ;  /* 0x02008000c1a47984 */ /* 0x000fe80000000800 */
[----:B------:R-:W-:Y:S03]  /*1dc30*/  LDS R166, [R193+0x20480] ;  /* 0x02048000c1a67984 */ /* 0x000fe60000000800 */
[C---:B-1----:R-:W-:Y:S01]  /*1dc40*/  HMMA.1688.F32.TF32 R100, R168.reuse, R4, R100 ;  /* 0x00000004a864723c */ /* 0x042fe20000081064 */
        /* <DEDUP_REMOVED lines=23> */
[C---:B------:R-:W-:Y:S01]  /*1ddc0*/  HMMA.1688.F32.TF32 R180, R188.reuse, R6, R12 ;  /* 0x00000006bcb4723c */ /* 0x040fe2000008100c */
[----:B------:R-:W-:Y:S04]  /*1ddd0*/  LDS R161, [R192+0x20880] ;  /* 0x02088000c0a17984 */ /* 0x000fe80000000800 */
[----:B------:R-:W2:Y:S03]  /*1dde0*/  LDS R163, [R192+0x20c80] ;  /* 0x020c8000c0a37984 */ /* 0x000ea60000000800 */
[C---:B------:R-:W-:Y:S08]  /*1ddf0*/  HMMA.1688.F32.TF32 R12, R188.reuse, R34, R48 ;  /* 0x00000022bc0c723c */ /* 0x040ff00000081030 */
[C---:B------:R-:W-:Y:S08]  /*1de00*/  HMMA.1688.F32.TF32 R176, R188.reuse, R38, R44 ;  /* 0x00000026bcb0723c */ /* 0x040ff0000008102c */
[----:B------:R-:W-:Y:S08]  /*1de10*/  HMMA.1688.F32.TF32 R48, R188, R18, R64 ;  /* 0x00000012bc30723c */ /* 0x000ff00000081040 */
[C---:B-1----:R-:W-:Y:S08]  /*1de20*/  HMMA.1688.F32.TF32 R100, R168.reuse, R6, R100 ;  /* 0x00000006a864723c */ /* 0x042ff00000081064 */
[C---:B------:R-:W-:Y:S08]  /*1de30*/  HMMA.1688.F32.TF32 R104, R168.reuse, R42, R104 ;  /* 0x0000002aa868723c */ /* 0x040ff00000081068 */
[C---:B------:R-:W-:Y:S08]  /*1de40*/  HMMA.1688.F32.TF32 R108, R168.reuse, R38, R108 ;  /* 0x00000026a86c723c */ /* 0x040ff0000008106c */
[C---:B------:R-:W-:Y:S08]  /*1de50*/  HMMA.1688.F32.TF32 R112, R168.reuse, R34, R112 ;  /* 0x00000022a870723c */ /* 0x040ff00000081070 */
[C---:B------:R-:W-:Y:S08]  /*1de60*/  HMMA.1688.F32.TF32 R116, R168.reuse, R30, R116 ;  /* 0x0000001ea874723c */ /* 0x040ff00000081074 */
[C---:B------:R-:W-:Y:S08]  /*1de70*/  HMMA.1688.F32.TF32 R120, R168.reuse, R26, R120 ;  /* 0x0000001aa878723c */ /* 0x040ff00000081078 */
[C---:B------:R-:W-:Y:S08]  /*1de80*/  HMMA.1688.F32.TF32 R124, R168.reuse, R22, R124 ;  /* 0x00000016a87c723c */ /* 0x040ff0000008107c */
[----:B------:R-:W-:Y:S08]  /*1de90*/  HMMA.1688.F32.TF32 R128, R168, R18, R128 ;  /* 0x00000012a880723c */ /* 0x000ff00000081080 */
        /* <DEDUP_REMOVED lines=8> */
[----:B------:R-:W-:Y:S03]  /*1df20*/  LDS R191, [R194+0x21c80] ;  /* 0x021c8000c2bf7984 */ /* 0x000fe60000000800 */
[C---:B------:R-:W-:Y:S08]  /*1df30*/  HMMA.1688.F32.TF32 R72, R184.reuse, R42, R72 ;  /* 0x0000002ab848723c */ /* 0x040ff00000081048 */
[C---:B------:R-:W-:Y:S08]  /*1df40*/  HMMA.1688.F32.TF32 R76, R184.reuse, R38, R76 ;  /* 0x00000026b84c723c */ /* 0x040ff0000008104c */
[C---:B------:R-:W-:Y:S08]  /*1df50*/  HMMA.1688.F32.TF32 R80, R184.reuse, R34, R80 ;  /* 0x00000022b850723c */ /* 0x040ff00000081050 */
[C---:B------:R-:W-:Y:S08]  /*1df60*/  HMMA.1688.F32.TF32 R84, R184.reuse, R30, R84 ;  /* 0x0000001eb854723c */ /* 0x040ff00000081054 */
[C---:B------:R-:W-:Y:S08]  /*1df70*/  HMMA.1688.F32.TF32 R88, R184.reuse, R26, R88 ;  /* 0x0000001ab858723c */ /* 0x040ff00000081058 */
[C---:B------:R-:W-:Y:S08]  /*1df80*/  HMMA.1688.F32.TF32 R92, R184.reuse, R22, R92 ;  /* 0x00000016b85c723c */ /* 0x040ff0000008105c */
[----:B------:R-:W-:Y:S08]  /*1df90*/  HMMA.1688.F32.TF32 R96, R184, R18, R96 ;  /* 0x00000012b860723c */ /* 0x000ff00000081060 */
[C---:B--2---:R-:W-:Y:S01]  /*1dfa0*/  HMMA.1688.F32.TF32 R132, R160.reuse, R6, R132 ;  /* 0x00000006a084723c */ /* 0x044fe20000081084 */
[----:B------:R-:W-:Y:S07]  /*1dfb0*/  LDSM.16.M88.4 R4, [R195+0x1c000] ;  /* 0x01c00000c304783b */ /* 0x000fee0000000200 */
[C---:B------:R-:W-:Y:S01]  /*1dfc0*/  HMMA.1688.F32.TF32 R136, R160.reuse, R42, R136 ;  /* 0x0000002aa088723c */ /* 0x040fe20000081088 */
[----:B------:R-:W-:Y:S07]  /*1dfd0*/  LDSM.16.M88.4 R40, [R195] ;  /* 0x00000000c328783b */ /* 0x000fee0000000200 */
[C---:B------:R-:W-:Y:S01]  /*1dfe0*/  HMMA.1688.F32.TF32 R140, R160.reuse, R38, R140 ;  /* 0x00000026a08c723c */ /* 0x040fe2000008108c */
[----:B------:R-:W-:Y:S07]  /*1dff0*/  LDSM.16.M88.4 R36, [R195+0x4000] ;  /* 0x00400000c324783b */ /* 0x000fee0000000200 */
        /* <DEDUP_REMOVED lines=8> */
[----:B------:R-:W-:Y:S01]  /*1e080*/  HMMA.1688.F32.TF32 R168, R160, R18, R164 ;  /* 0x00000012a0a8723c */ /* 0x000fe200000810a4 */
[----:B------:R-:W-:Y:S04]  /*1e090*/  LDS R160, [R193+0x21000] ;  /* 0x02100000c1a07984 */ /* 0x000fe80000000800 */
[----:B------:R-:W-:Y:S04]  /*1e0a0*/  LDS R162, [R193+0x21400] ;  /* 0x02140000c1a27984 */ /* 0x000fe80000000800 */
[----:B------:R-:W-:Y:S04]  /*1e0b0*/  LDS R161, [R192+0x21000] ;  /* 0x02100000c0a17984 */ /* 0x000fe80000000800 */
[----:B------:R-:W1:Y:S04]  /*1e0c0*/  LDS R163, [R192+0x21400] ;  /* 0x02140000c0a37984 */ /* 0x000e680000000800 */
[----:B------:R-:W2:Y:S04]  /*1e0d0*/  LDSM.16.M88.4 R16, [R195+0x18000] ;  /* 0x01800000c310783b */ /* 0x000ea80000000200 */
[----:B------:R-:W-:Y:S04]  /*1e0e0*/  LDS R164, [R0+0x21000] ;  /* 0x0210000000a47984 */ /* 0x000fe80000000800 */
[----:B------:R-:W-:Y:S04]  /*1e0f0*/  LDS R166, [R0+0x21400] ;  /* 0x0214000000a67984 */ /* 0x000fe80000000800 */
[----:B------:R-:W-:Y:S04]  /*1e100*/  LDS R165, [R194+0x21000] ;  /* 0x02100000c2a57984 */ /* 0x000fe80000000800 */
[----:B------:R-:W3:Y:S01]  /*1e110*/  LDS R167, [R194+0x21400] ;  /* 0x02140000c2a77984 */ /* 0x000ee20000000800 */
[C---:B-1----:R-:W-:Y:S08]  /*1e120*/  HMMA.1688.F32.TF32 R64, R160.reuse, R40, R64 ;  /* 0x00000028a040723c */ /* 0x042ff00000081040 */
[C---:B------:R-:W-:Y:S08]  /*1e130*/  HMMA.1688.F32.TF32 R72, R160.reuse, R36, R72 ;  /* 0x00000024a048723c */ /* 0x040ff00000081048 */
[C---:B------:R-:W-:Y:S08]  /*1e140*/  HMMA.1688.F32.TF32 R76, R160.reuse, R32, R76 ;  /* 0x00000020a04c723c */ /* 0x040ff0000008104c */
[C---:B------:R-:W-:Y:S08]  /*1e150*/  HMMA.1688.F32.TF32 R80, R160.reuse, R28, R80 ;  /* 0x0000001ca050723c */ /* 0x040ff00000081050 */
[C---:B------:R-:W-:Y:S08]  /*1e160*/  HMMA.1688.F32.TF32 R84, R160.reuse, R24, R84 ;  /* 0x00000018a054723c */ /* 0x040ff00000081054 */
[C---:B------:R-:W-:Y:S08]  /*1e170*/  HMMA.1688.F32.TF32 R88, R160.reuse, R20, R88 ;  /* 0x00000014a058723c */ /* 0x040ff00000081058 */
[C---:B--2---:R-:W-:Y:S08]  /*1e180*/  HMMA.1688.F32.TF32 R92, R160.reuse, R16, R92 ;  /* 0x00000010a05c723c */ /* 0x044ff0000008105c */
[----:B------:R-:W-:Y:S01]  /*1e190*/  HMMA.1688.F32.TF32 R96, R160, R4, R96 ;  /* 0x00000004a060723c */ /* 0x000fe20000081060 */
[----:B------:R-:W-:Y:S04]  /*1e1a0*/  LDS R160, [R0+0x21080] ;  /* 0x0210800000a07984 */ /* 0x000fe80000000800 */
[----:B------:R-:W-:Y:S03]  /*1e1b0*/  LDS R162, [R0+0x21480] ;  /* 0x0214800000a27984 */ /* 0x000fe60000000800 */
[C---:B---3--:R-:W-:Y:S01]  /*1e1c0*/  HMMA.1688.F32.TF32 R56, R164.reuse, R24, R172 ;  /* 0x00000018a438723c */ /* 0x048fe200000810ac */
[----:B------:R-:W-:Y:S04]  /*1e1d0*/  LDS R161, [R194+0x21080] ;  /* 0x02108000c2a17984 */ /* 0x000fe80000000800 */
[----:B------:R-:W1:Y:S03]  /*1e1e0*/  LDS R163, [R194+0x21480] ;  /* 0x02148000c2a37984 */ /* 0x000e660000000800 */
[C---:B------:R-:W-:Y:S01]  /*1e1f0*/  HMMA.1688.F32.TF32 R68, R164.reuse, R40, R180 ;  /* 0x00000028a444723c */ /* 0x040fe200000810b4 */
        /* <DEDUP_REMOVED lines=16> */
[C---:B--2---:R-:W-:Y:S08]  /*1e300*/  HMMA.1688.F32.TF32 R160, R172.reuse, R40, R132 ;  /* 0x00000028aca0723c */ /* 0x044ff00000081084 */
[----:B------:R-:W-:Y:S01]  /*1e310*/  HMMA.1688.F32.TF32 R132, R172, R4, R168 ;  /* 0x00000004ac84723c */ /* 0x000fe200000810a8 */
[----:B------:R-:W-:Y:S04]  /*1e320*/  LDS R168, [R0+0x21800] ;  /* 0x0218000000a87984 */ /* 0x000fe80000000800 */
[----:B------:R-:W-:Y:S03]  /*1e330*/  LDS R170, [R0+0x21c00] ;  /* 0x021c000000aa7984 */ /* 0x000fe60000000800 */
[C---:B------:R-:W-:Y:S01]  /*1e340*/  HMMA.1688.F32.TF32 R60, R164.reuse, R16, R60 ;  /* 0x00000010a43c723c */ /* 0x040fe2000008103c */
[----:B------:R-:W-:Y:S04]  /*1e350*/  LDS R169, [R194+0x21800] ;  /* 0x02180000c2a97984 */ /* 0x000fe80000000800 */
[----:B------:R-:W1:Y:S03]  /*1e360*/  LDS R171, [R194+0x21c00] ;  /* 0x021c0000c2ab7984 */ /* 0x000e660000000800 */
[----:B------:R-:W-:Y:S08]  /*1e370*/  HMMA.1688.F32.TF32 R48, R164, R4, R48 ;  /* 0x00000004a430723c */ /* 0x000ff00000081030 */
[----:B------:R-:W-:Y:S01]  /*1e380*/  HMMA.1688.F32.TF32 R164, R172, R36, R136 ;  /* 0x00000024aca4723c */ /* 0x000fe20000081088 */
[----:B------:R-:W-:Y:S04]  /*1e390*/  LDS R136, [R193+0x21880] ;  /* 0x02188000c1887984 */ /* 0x000fe80000000800 */
[----:B------:R-:W-:Y:S03]  /*1e3a0*/  LDS R138, [R193+0x21c80] ;  /* 0x021c8000c18a7984 */ /* 0x000fe60000000800 */
[C---:B------:R-:W-:Y:S01]  /*1e3b0*/  HMMA.1688.F32.TF32 R100, R188.reuse, R42, R100 ;  /* 0x0000002abc64723c */ /* 0x040fe20000081064 */
[----:B------:R-:W-:Y:S04]  /*1e3c0*/  LDS R137, [R192+0x21880] ;  /* 0x02188000c0897984 */ /* 0x000fe80000000800 */
[----:B------:R-:W2:Y:S03]  /*1e3d0*/  LDS R139, [R192+0x21c80] ;  /* 0x021c8000c08b7984 */ /* 0x000ea60000000800 */
[C---:B------:R-:W-:Y:S08]  /*1e3e0*/  HMMA.1688.F32.TF32 R104, R188.reuse, R38, R104 ;  /* 0x00000026bc68723c */ /* 0x040ff00000081068 */
[----:B------:R-:W-:Y:S08]  /*1e3f0*/  HMMA.1688.F32.TF32 R108, R188, R34, R108 ;  /* 0x00000022bc6c723c */ /* 0x000ff0000008106c */
[C---:B-1----:R-:W-:Y:S07]  /*1e400*/  HMMA.1688.F32.TF32 R200, R168.reuse, R42, R68 ;  /* 0x0000002aa8c8723c */ /* 0x042fee0000081044 */
[C---:B------:R-:W-:Y:S01]  /*1e410*/  LOP3.LUT R69, R0.reuse, 0x20, RZ, 0x3c, !PT ;  /* 0x0000002000457812 */ /* 0x040fe200078e3cff */
[----:B------:R-:W-:Y:S01]  /*1e420*/  HMMA.1688.F32.TF32 R184, R168, R30, R12 ;  /* 0x0000001ea8b8723c */ /* 0x000fe2000008100c */
[----:B------:R-:W-:-:S02]  /*1e430*/  LOP3.LUT R70, R0, 0x40, RZ, 0x3c, !PT ;  /* 0x0000004000467812 */ /* 0x000fc400078e3cff */
[----:B------:R-:W-:-:S05]  /*1e440*/  LOP3.LUT R71, R0, 0x60, RZ, 0x3c, !PT ;  /* 0x0000006000477812 */ /* 0x000fca00078e3cff */
[----:B------:R-:W-:Y:S01]  /*1e450*/  HMMA.1688.F32.TF32 R12, R208, R42, R64 ;  /* 0x0000002ad00c723c */ /* 0x000fe20000081040 */
[----:B------:R-:W-:Y:S07]  /*1e460*/  LDSM.16.M88.4 R64, [R3+0x4080] ;  /* 0x004080000340783b */ /* 0x000fee0000000200 */
[C---:B------:R-:W-:Y:S08]  /*1e470*/  HMMA.1688.F32.TF32 R112, R188.reuse, R30, R112 ;  /* 0x0000001ebc70723c */ /* 0x040ff00000081070 */
[C---:B------:R-:W-:Y:S08]  /*1e480*/  HMMA.1688.F32.TF32 R116, R188.reuse, R26, R116 ;  /* 0x0000001abc74723c */ /* 0x040ff00000081074 */
[C---:B------:R-:W-:Y:S08]  /*1e490*/  HMMA.1688.F32.TF32 R120, R188.reuse, R22, R120 ;  /* 0x00000016bc78723c */ /* 0x040ff00000081078 */
[C---:B------:R-:W-:Y:S08]  /*1e4a0*/  HMMA.1688.F32.TF32 R124, R188.reuse, R18, R124 ;  /* 0x00000012bc7c723c */ /* 0x040ff0000008107c */
[----:B------:R-:W-:Y:S01]  /*1e4b0*/  HMMA.1688.F32.TF32 R128, R188, R6, R128 ;  /* 0x00000006bc80723c */ /* 0x000fe20000081080 */
[----:B------:R-:W-:Y:S04]  /*1e4c0*/  LDS R188, [R70+0x22000] ;  /* 0x0220000046bc7984 */ /* 0x000fe80000000800 */
[----:B------:R-:W-:Y:S03]  /*1e4d0*/  LDS R190, [R70+0x22400] ;  /* 0x0224000046be7984 */ /* 0x000fe60000000800 */
[----:B--2---:R-:W-:Y:S01]  /*1e4e0*/  HMMA.1688.F32.TF32 R40, R136, R42, R160 ;  /* 0x0000002a8828723c */ /* 0x004fe200000810a0 */
[----:B------:R-:W-:Y:S04]  /*1e4f0*/  LDS R161, [R69+0x22000] ;  /* 0x0220000045a17984 */ /* 0x000fe80000000800 */
[----:B------:R-:W-:Y:S03]  /*1e500*/  LDS R163, [R69+0x22400] ;  /* 0x0224000045a37984 */ /* 0x000fe60000000800 */
[C---:B------:R-:W-:Y:S01]  /*1e510*/  HMMA.1688.F32.TF32 R140, R172.reuse, R32, R140 ;  /* 0x00000020ac8c723c */ /* 0x040fe2000008108c */
[----:B------:R-:W-:Y:S04]  /*1e520*/  LDS R189, [R71+0x22000] ;  /* 0x0220000047bd7984 */ /* 0x000fe80000000800 */
[----:B------:R-:W-:Y:S03]  /*1e530*/  LDS R191, [R71+0x22400] ;  /* 0x0224000047bf7984 */ /* 0x000fe60000000800 */
[C---:B------:R-:W-:Y:S01]  /*1e540*/  HMMA.1688.F32.TF32 R144, R172.reuse, R28, R144 ;  /* 0x0000001cac90723c */ /* 0x040fe20000081090 */
[----:B------:R-:W-:Y:S04]  /*1e550*/  LDS R160, [R0+0x22000] ;  /* 0x0220000000a07984 */ /* 0x000fe80000000800 */
[----:B------:R-:W-:Y:S03]  /*1e560*/  LDS R162, [R0+0x22400] ;  /* 0x0224000000a27984 */ /* 0x000fe60000000800 */
[C---:B------:R-:W-:Y:S01]  /*1e570*/  HMMA.1688.F32.TF32 R148, R172.reuse, R24, R148 ;  /* 0x00000018ac94723c */ /* 0x040fe20000081094 */
[----:B------:R-:W1:Y:S07]  /*1e580*/  LDSM.16.M88.4 R68, [R3+0x80] ;  /* 0x000080000344783b */ /* 0x000e6e0000000200 */
[C---:B------:R-:W-:Y:S08]  /*1e590*/  HMMA.1688.F32.TF32 R152, R172.reuse, R20, R152 ;  /* 0x00000014ac98723c */ /* 0x040ff00000081098 */
[----:B------:R-:W-:Y:S08]  /*1e5a0*/  HMMA.1688.F32.TF32 R156, R172, R16, R156 ;  /* 0x00000010ac9c723c */ /* 0x000ff0000008109c */
        /* <DEDUP_REMOVED lines=9> */
[----:B------:R-:W2:Y:S07]  /*1e640*/  LDSM.16.M88.4 R60, [R3+0x8080] ;  /* 0x00808000033c783b */ /* 0x000eae0000000200 */
[-C--:B------:R-:W-:Y:S01]  /*1e650*/  HMMA.1688.F32.TF32 R168, R168, R6.reuse, R48 ;  /* 0x00000006a8a8723c */ /* 0x080fe20000081030 */
[----:B------:R-:W3:Y:S07]  /*1e660*/  LDSM.16.M88.4 R48, [R3+0x14080] ;  /* 0x014080000330783b */ /* 0x000eee0000000200 */
[-C--:B------:R-:W-:Y:S08]  /*1e670*/  HMMA.1688.F32.TF32 R96, R208, R6.reuse, R96 ;  /* 0x00000006d060723c */ /* 0x080ff00000081060 */
[----:B------:R-:W-:Y:S08]  /*1e680*/  HMMA.1688.F32.TF32 R4, R136, R6, R132 ;  /* 0x000000068804723c */ /* 0x000ff00000081084 */
[----:B-1----:R-:W-:Y:S07]  /*1e690*/  HMMA.1688.F32.TF32 R132, R160, R68, R200 ;  /* 0x00000044a084723c */ /* 0x002fee00000810c8 */
[C---:B------:R-:W-:Y:S01]  /*1e6a0*/  LOP3.LUT R201, R0.reuse, 0x20, RZ, 0x3c, !PT ;  /* 0x0000002000c97812 */ /* 0x040fe200078e3cff */
[----:B------:R-:W-:Y:S01]  /*1e6b0*/  HMMA.1688.F32.TF32 R72, R208, R38, R72 ;  /* 0x00000026d048723c */ /* 0x000fe20000081048 */
[----:B------:R-:W-:-:S02]  /*1e6c0*/  LOP3.LUT R202, R0, 0x40, RZ, 0x3c, !PT ;  /* 0x0000004000ca7812 */ /* 0x000fc400078e3cff */
[----:B------:R-:W-:-:S05]  /*1e6d0*/  LOP3.LUT R203, R0, 0x60, RZ, 0x3c, !PT ;  /* 0x0000006000cb7812 */ /* 0x000fca00078e3cff */
[C---:B------:R-:W-:Y:S08]  /*1e6e0*/  HMMA.1688.F32.TF32 R76, R208.reuse, R34, R76 ;  /* 0x00000022d04c723c */ /* 0x040ff0000008104c */
[C---:B------:R-:W-:Y:S08]  /*1e6f0*/  HMMA.1688.F32.TF32 R80, R208.reuse, R30, R80 ;  /* 0x0000001ed050723c */ /* 0x040ff00000081050 */
[C---:B------:R-:W-:Y:S08]  /*1e700*/  HMMA.1688.F32.TF32 R84, R208.reuse, R26, R84 ;  /* 0x0000001ad054723c */ /* 0x040ff00000081054 */
[C---:B------:R-:W-:Y:S08]  /*1e710*/  HMMA.1688.F32.TF32 R88, R208.reuse, R22, R88 ;  /* 0x00000016d058723c */ /* 0x040ff00000081058 */
[----:B------:R-:W-:Y:S01]  /*1e720*/  HMMA.1688.F32.TF32 R92, R208, R18, R92 ;  /* 0x00000012d05c723c */ /* 0x000fe2000008105c */
[----:B------:R-:W-:Y:S04]  /*1e730*/  LDS R208, [R202+0x25800] ;  /* 0x02580000cad07984 */ /* 0x000fe80000000800 */
[----:B------:R-:W-:Y:S02]  /*1e740*/  LDS R210, [R202+0x25c00] ;  /* 0x025c0000cad27984 */ /* 0x000fe40000000800 */
[----:B------:R-:W-:Y:S01]  /*1e750*/  LOP3.LUT R211, R3, 0x40, RZ, 0x3c, !PT ;  /* 0x0000004003d37812 */ /* 0x000fe200078e3cff */
[C---:B------:R-:W-:Y:S01]  /*1e760*/  HMMA.1688.F32.TF32 R36, R136.reuse, R38, R164 ;  /* 0x000000268824723c */ /* 0x040fe200000810a4 */
[----:B------:R-:W-:Y:S07]  /*1e770*/  LDS R209, [R203+0x25800] ;  /* 0x02580000cbd17984 */ /* 0x000fee0000000800 */
[C---:B------:R-:W-:Y:S08]  /*1e780*/  HMMA.1688.F32.TF32 R32, R136.reuse, R34, R140 ;  /* 0x000000228820723c */ /* 0x040ff0000008108c */
[C---:B------:R-:W-:Y:S08]  /*1e790*/  HMMA.1688.F32.TF32 R28, R136.reuse, R30, R144 ;  /* 0x0000001e881c723c */ /* 0x040ff00000081090 */
[C---:B------:R-:W-:Y:S08]  /*1e7a0*/  HMMA.1688.F32.TF32 R24, R136.reuse, R26, R148 ;  /* 0x0000001a8818723c */ /* 0x040ff00000081094 */
[C---:B------:R-:W-:Y:S08]  /*1e7b0*/  HMMA.1688.F32.TF32 R20, R136.reuse, R22, R152 ;  /* 0x000000168814723c */ /* 0x040ff00000081098 */
[----:B------:R-:W-:Y:S08]  /*1e7c0*/  HMMA.1688.F32.TF32 R16, R136, R18, R156 ;  /* 0x000000128810723c */ /* 0x000ff0000008109c */
[C---:B------:R-:W-:Y:S08]  /*1e7d0*/  HMMA.1688.F32.TF32 R136, R160.reuse, R64, R196 ;  /* 0x00000040a088723c */ /* 0x040ff000000810c4 */
[C---:B--2---:R-:W-:Y:S08]  /*1e7e0*/  HMMA.1688.F32.TF32 R140, R160.reuse, R60, R192 ;  /* 0x0000003ca08c723c */ /* 0x044ff000000810c0 */
[C---:B------:R-:W-:Y:S08]  /*1e7f0*/  HMMA.1688.F32.TF32 R144, R160.reuse, R56, R184 ;  /* 0x00000038a090723c */ /* 0x040ff000000810b8 */
[C---:B------:R-:W-:Y:S08]  /*1e800*/  HMMA.1688.F32.TF32 R148, R160.reuse, R52, R180 ;  /* 0x00000034a094723c */ /* 0x040ff000000810b4 */
[C---:B---3--:R-:W-:Y:S01]  /*1e810*/  HMMA.1688.F32.TF32 R152, R160.reuse, R48, R176 ;  /* 0x00000030a098723c */ /* 0x048fe200000810b0 */
[----:B------:R-:W-:Y:S04]  /*1e820*/  LDS R176, [R0+0x22800] ;  /* 0x0228000000b07984 */ /* 0x000fe80000000800 */
[----:B------:R-:W-:Y:S03]  /*1e830*/  LDS R178, [R0+0x22c00] ;  /* 0x022c000000b27984 */ /* 0x000fe60000000800 */
[C---:B------:R-:W-:Y:S01]  /*1e840*/  HMMA.1688.F32.TF32 R156, R160.reuse, R44, R172 ;  /* 0x0000002ca09c723c */ /* 0x040fe200000810ac */
[----:B------:R-:W-:Y:S04]  /*1e850*/  LDS R177, [R201+0x22800] ;  /* 0x02280000c9b17984 */ /* 0x000fe80000000800 */
[----:B------:R-:W-:Y:S03]  /*1e860*/  LDS R179, [R201+0x22c00] ;  /* 0x022c0000c9b37984 */ /* 0x000fe60000000800 */
[----:B------:R-:W-:Y:S01]  /*1e870*/  HMMA.1688.F32.TF32 R160, R160, R8, R168 ;  /* 0x00000008a0a0723c */ /* 0x000fe200000810a8 */
[----:B------:R-:W-:Y:S04]  /*1e880*/  LDS R168, [R0+0x22080] ;  /* 0x0220800000a87984 */ /* 0x000fe80000000800 */
[----:B------:R-:W-:Y:S03]  /*1e890*/  LDS R170, [R0+0x22480] ;  /* 0x0224800000aa7984 */ /* 0x000fe60000000800 */
[C---:B------:R-:W-:Y:S01]  /*1e8a0*/  HMMA.1688.F32.TF32 R164, R188.reuse, R68, R12 ;  /* 0x00000044bca4723c */ /* 0x040fe2000008100c */
        /* <DEDUP_REMOVED lines=8> */
[C---:B------:R-:W-:Y:S01]  /*1e930*/  HMMA.1688.F32.TF32 R80, R188.reuse, R56, R80 ;  /* 0x00000038bc50723c */ /* 0x040fe20000081050 */
[----:B------:R-:W-:Y:S04]  /*1e940*/  LDS R172, [R202+0x22800] ;  /* 0x02280000caac7984 */ /* 0x000fe80000000800 */
[----:B------:R-:W-:Y:S03]  /*1e950*/  LDS R174, [R202+0x22c00] ;  /* 0x022c0000caae7984 */ /* 0x000fe60000000800 */
[C---:B------:R-:W-:Y:S01]  /*1e960*/  HMMA.1688.F32.TF32 R84, R188.reuse, R52, R84 ;  /* 0x00000034bc54723c */ /* 0x040fe20000081054 */
[----:B------:R-:W-:Y:S04]  /*1e970*/  LDS R173, [R203+0x22800] ;  /* 0x02280000cbad7984 */ /* 0x000fe80000000800 */
[----:B------:R-:W3:Y:S03]  /*1e980*/  LDS R175, [R203+0x22c00] ;  /* 0x022c0000cbaf7984 */ /* 0x000ee60000000800 */
        /* <DEDUP_REMOVED lines=11> */
[C---:B--2---:R-:W-:Y:S01]  /*1ea40*/  HMMA.1688.F32.TF32 R40, R12.reuse, R68, R40 ;  /* 0x000000440c28723c */ /* 0x044fe20000081028 */
        /* <DEDUP_REMOVED lines=29> */
[C---:B---3--:R-:W-:Y:S01]  /*1ec20*/  HMMA.1688.F32.TF32 R164, R172.reuse, R70, R164 ;  /* 0x00000046aca4723c */ /* 0x048fe200000810a4 */
        /* <DEDUP_REMOVED lines=25> */
[----:B------:R-:W-:Y:S03]  /*1edc0*/  LDS R171, [R201+0x23400] ;  /* 0x02340000c9ab7984 */ /* 0x000fe60000000800 */
[C---:B------:R-:W-:Y:S01]  /*1edd0*/  HMMA.1688.F32.TF32 R64, R12.reuse, R66, R36 ;  /* 0x000000420c40723c */ /* 0x040fe20000081024 */
[----:B------:R-:W1:Y:S04]  /*1ede0*/  LDSM.16.M88.4 R40, [R211+0x80] ;  /* 0x00008000d328783b */ /* 0x000e680000000200 */
[----:B------:R-:W2:Y:S03]  /*1edf0*/  LDSM.16.M88.4 R36, [R211+0x4080] ;  /* 0x00408000d324783b */ /* 0x000ea60000000200 */
[C---:B------:R-:W-:Y:S01]  /*1ee00*/  HMMA.1688.F32.TF32 R60, R12.reuse, R62, R32 ;  /* 0x0000003e0c3c723c */ /* 0x040fe20000081020 */
[----:B------:R-:W3:Y:S07]  /*1ee10*/  LDSM.16.M88.4 R32, [R211+0x8080] ;  /* 0x00808000d320783b */ /* 0x000eee0000000200 */
[C---:B------:R-:W-:Y:S01]  /*1ee20*/  HMMA.1688.F32.TF32 R56, R12.reuse, R58, R28 ;  /* 0x0000003a0c38723c */ /* 0x040fe2000008101c */
[----:B------:R-:W4:Y:S07]  /*1ee30*/  LDSM.16.M88.4 R28, [R211+0xc080] ;  /* 0x00c08000d31c783b */ /* 0x000f2e0000000200 */
[C---:B------:R-:W-:Y:S01]  /*1ee40*/  HMMA.1688.F32.TF32 R52, R12.reuse, R54, R24 ;  /* 0x000000360c34723c */ /* 0x040fe20000081018 */
[----:B------:R-:W3:Y:S07]  /*1ee50*/  LDSM.16.M88.4 R24, [R211+0x10080] ;  /* 0x01008000d318783b */ /* 0x000eee0000000200 */
[C---:B------:R-:W-:Y:S01]  /*1ee60*/  HMMA.1688.F32.TF32 R48, R12.reuse, R50, R20 ;  /* 0x000000320c30723c */ /* 0x040fe20000081014 */
[----:B------:R-:W4:Y:S07]  /*1ee70*/  LDSM.16.M88.4 R20, [R211+0x14080] ;  /* 0x01408000d314783b */ /* 0x000f2e0000000200 */
[C---:B------:R-:W-:Y:S01]  /*1ee80*/  HMMA.1688.F32.TF32 R44, R12.reuse, R46, R16 ;  /* 0x0000002e0c2c723c */ /* 0x040fe20000081010 */
[----:B------:R-:W4:Y:S07]  /*1ee90*/  LDSM.16.M88.4 R16, [R211+0x18080] ;  /* 0x01808000d310783b */ /* 0x000f2e0000000200 */
[----:B------:R-:W-:Y:S01]  /*1eea0*/  HMMA.1688.F32.TF32 R8, R12, R10, R4 ;  /* 0x0000000a0c08723c */ /* 0x000fe20000081004 */
[----:B------:R-:W4:Y:S04]  /*1eeb0*/  LDSM.16.M88.4 R4, [R211+0x1c080] ;  /* 0x01c08000d304783b */ /* 0x000f280000000200 */
[----:B------:R-:W-:Y:S03]  /*1eec0*/  LDS R12, [R202+0x23000] ;  /* 0x02300000ca0c7984 */ /* 0x000fe60000000800 */
[C---:B-1----:R-:W-:Y:S01]  /*1eed0*/  HMMA.1688.F32.TF32 R132, R168.reuse, R40, R132 ;  /* 0x00000028a884723c */ /* 0x042fe20000081084 */
[----:B------:R-:W-:Y:S04]  /*1eee0*/  LDS R14, [R202+0x23400] ;  /* 0x02340000ca0e7984 */ /* 0x000fe80000000800 */
[----:B------:R-:W-:Y:S03]  /*1eef0*/  LDS R13, [R203+0x23000] ;  /* 0x02300000cb0d7984 */ /* 0x000fe60000000800 */
[C---:B--2---:R-:W-:Y:S01]  /*1ef00*/  HMMA.1688.F32.TF32 R136, R168.reuse, R36, R136 ;  /* 0x00000024a888723c */ /* 0x044fe20000081088 */
[----:B------:R-:W1:Y:S07]  /*1ef10*/  LDS R15, [R203+0x23400] ;  /* 0x02340000cb0f7984 */ /* 0x000e6e0000000800 */
[C---:B---3--:R-:W-:Y:S08]  /*1ef20*/  HMMA.1688.F32.TF32 R140, R168.reuse, R32, R140 ;  /* 0x00000020a88c723c */ /* 0x048ff0000008108c */
[C---:B----4-:R-:W-:Y:S08]  /*1ef30*/  HMMA.1688.F32.TF32 R144, R168.reuse, R28, R144 ;  /* 0x0000001ca890723c */ /* 0x050ff00000081090 */
        /* <DEDUP_REMOVED lines=159> */
[C---:B------:R-:W-:Y:S08]  /*1f930*/  HMMA.1688.F32.TF32 R80, R172.reuse, R58, R80 ;  /* 0x0000003aac50723c */ /* 0x040ff00000081050 */
[C---:B------:R-:W-:Y:S08]  /*1f940*/  HMMA.1688.F32.TF32 R84, R172.reuse, R54, R84 ;  /* 0x00000036ac54723c */ /* 0x040ff00000081054 */
        /* <DEDUP_REMOVED lines=18> */
[----:B------:R-:W-:Y:S03]  /*1fa70*/  LDS R40, [R202+0x25000] ;  /* 0x02500000ca287984 */ /* 0x000fe60000000800 */
[C---:B------:R-:W-:Y:S01]  /*1fa80*/  HMMA.1688.F32.TF32 R60, R12.reuse, R62, R32 ;  /* 0x0000003e0c3c723c */ /* 0x040fe20000081020 */
[----:B------:R-:W2:Y:S04]  /*1fa90*/  LDSM.16.M88.4 R32, [R211+0x4100] ;  /* 0x00410000d320783b */ /* 0x000ea80000000200 */
[----:B------:R-:W-:Y:S03]  /*1faa0*/  LDS R42, [R202+0x25400] ;  /* 0x02540000ca2a7984 */ /* 0x000fe60000000800 */
[C---:B------:R-:W-:Y:S01]  /*1fab0*/  HMMA.1688.F32.TF32 R56, R12.reuse, R58, R28 ;  /* 0x0000003a0c38723c */ /* 0x040fe2000008101c */
[----:B------:R-:W3:Y:S04]  /*1fac0*/  LDSM.16.M88.4 R28, [R211+0x8100] ;  /* 0x00810000d31c783b */ /* 0x000ee80000000200 */
[----:B------:R-:W-:Y:S03]  /*1fad0*/  LDS R41, [R203+0x25000] ;  /* 0x02500000cb297984 */ /* 0x000fe60000000800 */
[C---:B------:R-:W-:Y:S01]  /*1fae0*/  HMMA.1688.F32.TF32 R52, R12.reuse, R54, R24 ;  /* 0x000000360c34723c */ /* 0x040fe20000081018 */
[----:B------:R-:W4:Y:S04]  /*1faf0*/  LDSM.16.M88.4 R24, [R211+0xc100] ;  /* 0x00c10000d318783b */ /* 0x000f280000000200 */
[----:B------:R-:W-:Y:S03]  /*1fb00*/  LDS R43, [R203+0x25400] ;  /* 0x02540000cb2b7984 */ /* 0x000fe60000000800 */
[C---:B------:R-:W-:Y:S01]  /*1fb10*/  HMMA.1688.F32.TF32 R48, R12.reuse, R50, R20 ;  /* 0x000000320c30723c */ /* 0x040fe20000081014 */
[----:B------:R-:W4:Y:S07]  /*1fb20*/  LDSM.16.M88.4 R20, [R211+0x10100] ;  /* 0x01010000d314783b */ /* 0x000f2e0000000200 */
[C---:B------:R-:W-:Y:S01]  /*1fb30*/  HMMA.1688.F32.TF32 R44, R12.reuse, R46, R16 ;  /* 0x0000002e0c2c723c */ /* 0x040fe20000081010 */
[----:B------:R-:W4:Y:S07]  /*1fb40*/  LDSM.16.M88.4 R16, [R211+0x14100] ;  /* 0x01410000d310783b */ /* 0x000f2e0000000200 */
[----:B------:R-:W-:Y:S01]  /*1fb50*/  HMMA.1688.F32.TF32 R8, R12, R10, R4 ;  /* 0x0000000a0c08723c */ /* 0x000fe20000081004 */
[----:B------:R-:W4:Y:S04]  /*1fb60*/  LDSM.16.M88.4 R12, [R211+0x18100] ;  /* 0x01810000d30c783b */ /* 0x000f280000000200 */
[----:B------:R-:W4:Y:S03]  /*1fb70*/  LDSM.16.M88.4 R4, [R211+0x1c100] ;  /* 0x01c10000d304783b */ /* 0x000f260000000200 */
[C---:B-1----:R-:W-:Y:S01]  /*1fb80*/  HMMA.1688.F32.TF32 R132, R168.reuse, R36, R132 ;  /* 0x00000024a884723c */ /* 0x042fe20000081084 */
[----:B------:R-:W-:Y:S07]  /*1fb90*/  LDS R211, [R203+0x25c00] ;  /* 0x025c0000cbd37984 */ /* 0x000fee0000000800 */
[C---:B--2---:R-:W-:Y:S08]  /*1fba0*/  HMMA.1688.F32.TF32 R136, R168.reuse, R32, R136 ;  /* 0x00000020a888723c */ /* 0x044ff00000081088 */
        /* <DEDUP_REMOVED lines=46> */
[----:B------:R1:W2:Y:S03]  /*1fe90*/  LDS R43, [R203+0x25c80] ;  /* 0x025c8000cb2b7984 */ /* 0x0002a60000000800 */
[C---:B------:R-:W-:Y:S08]  /*1fea0*/  HMMA.1688.F32.TF32 R72, R208.reuse, R34, R72 ;  /* 0x00000022d048723c */ /* 0x040ff00000081048 */
[C---:B------:R-:W-:Y:S08]  /*1feb0*/  HMMA.1688.F32.TF32 R76, R208.reuse, R30, R76 ;  /* 0x0000001ed04c723c */ /* 0x040ff0000008104c */
[C---:B------:R-:W-:Y:S08]  /*1fec0*/  HMMA.1688.F32.TF32 R80, R208.reuse, R26, R80 ;  /* 0x0000001ad050723c */ /* 0x040ff00000081050 */
[C---:B------:R-:W-:Y:S08]  /*1fed0*/  HMMA.1688.F32.TF32 R84, R208.reuse, R22, R84 ;  /* 0x00000016d054723c */ /* 0x040ff00000081054 */
[C---:B------:R-:W-:Y:S08]  /*1fee0*/  HMMA.1688.F32.TF32 R88, R208.reuse, R18, R88 ;  /* 0x00000012d058723c */ /* 0x040ff00000081058 */
[C---:B------:R-:W-:Y:S08]  /*1fef0*/  HMMA.1688.F32.TF32 R92, R208.reuse, R14, R92 ;  /* 0x0000000ed05c723c */ /* 0x040ff0000008105c */
[----:B------:R-:W-:Y:S07]  /*1ff00*/  HMMA.1688.F32.TF32 R96, R208, R6, R96 ;  /* 0x00000006d060723c */ /* 0x000fee0000081060 */
[C---:B------:R-:W-:Y:S01]  /*1ff10*/  LOP3.LUT R209, R0.reuse, 0x20, RZ, 0x3c, !PT ;  /* 0x0000002000d17812 */ /* 0x040fe200078e3cff */
[----:B-1----:R-:W-:Y:S01]  /*1ff20*/  HMMA.1688.F32.TF32 R200, R168, R38, R132 ;  /* 0x00000026a8c8723c */ /* 0x002fe20000081084 */
[C---:B------:R-:W-:Y:S01]  /*1ff30*/  LOP3.LUT R210, R0.reuse, 0x40, RZ, 0x3c, !PT ;  /* 0x0000004000d27812 */ /* 0x040fe200078e3cff */
[----:B------:R-:W-:Y:S01]  /*1ff40*/  LDSM.16.M88.4 R132, [R3+0x180] ;  /* 0x000180000384783b */ /* 0x000fe20000000200 */
[----:B------:R-:W-:-:S02]  /*1ff50*/  LOP3.LUT R211, R0, 0x60, RZ, 0x3c, !PT ;  /* 0x0000006000d37812 */ /* 0x000fc400078e3cff */
[----:B------:R-:W-:-:S03]  /*1ff60*/  LOP3.LUT R208, R3, 0x40, RZ, 0x3c, !PT ;  /* 0x0000004003d07812 */ /* 0x000fc600078e3cff */
        /* <DEDUP_REMOVED lines=12> */
[----:B------:R-:W-:Y:S07]  /*20030*/  LDSM.16.M88.4 R156, [R3+0x18180] ;  /* 0x01818000039c783b */ /* 0x000fee0000000200 */
[----:B--2---:R-:W-:Y:S01]  /*20040*/  HMMA.1688.F32.TF32 R36, R40, R38, R68 ;  /* 0x000000262824723c */ /* 0x004fe20000081044 */
[----:B------:R-:W-:Y:S04]  /*20050*/  LDS R68, [R0+0x26000] ;  /* 0x0260000000447984 */ /* 0x000fe80000000800 */
[----:B------:R-:W-:Y:S03]  /*20060*/  LDS R70, [R0+0x26400] ;  /* 0x0264000000467984 */ /* 0x000fe60000000800 */
[-C--:B------:R-:W-:Y:S01]  /*20070*/  HMMA.1688.F32.TF32 R168, R168, R6.reuse, R160 ;  /* 0x00000006a8a8723c */ /* 0x080fe200000810a0 */
[----:B------:R-:W-:Y:S04]  /*20080*/  LDS R69, [R209+0x26000] ;  /* 0x02600000d1457984 */ /* 0x000fe80000000800 */
[----:B------:R-:W1:Y:S03]  /*20090*/  LDS R71, [R209+0x26400] ;  /* 0x02640000d1477984 */ /* 0x000e660000000800 */
[-C--:B------:R-:W-:Y:S01]  /*200a0*/  HMMA.1688.F32.TF32 R128, R188, R6.reuse, R128 ;  /* 0x00000006bc80723c */ /* 0x080fe20000081080 */
[----:B------:R-:W2:Y:S07]  /*200b0*/  LDSM.16.M88.4 R160, [R3+0x1c180] ;  /* 0x01c1800003a0783b */ /* 0x000eae0000000200 */
[----:B------:R-:W-:Y:S01]  /*200c0*/  HMMA.1688.F32.TF32 R4, R40, R6, R8 ;  /* 0x000000062804723c */ /* 0x000fe20000081008 */
[----:B------:R-:W-:Y:S04]  /*200d0*/  LDS R8, [R210+0x26000] ;  /* 0x02600000d2087984 */ /* 0x000fe80000000800 */
[----:B------:R-:W-:Y:S03]  /*200e0*/  LDS R10, [R210+0x26400] ;  /* 0x02640000d20a7984 */ /* 0x000fe60000000800 */
[C---:B------:R-:W-:Y:S01]  /*200f0*/  HMMA.1688.F32.TF32 R104, R188.reuse, R34, R104 ;  /* 0x00000022bc68723c */ /* 0x040fe20000081068 */
[----:B------:R-:W-:Y:S04]  /*20100*/  LDS R9, [R211+0x26000] ;  /* 0x02600000d3097984 */ /* 0x000fe80000000800 */
[----:B------:R-:W3:Y:S03]  /*20110*/  LDS R11, [R211+0x26400] ;  /* 0x02640000d30b7984 */ /* 0x000ee60000000800 */
        /* <DEDUP_REMOVED lines=14> */
[C---:B------:R-:W-:Y:S01]  /*20200*/  HMMA.1688.F32.TF32 R52, R68.reuse, R144, R184 ;  /* 0x000000904434723c */ /* 0x040fe200000810b8 */
        /* <DEDUP_REMOVED lines=11> */
[----:B--2---:R-:W-:Y:S01]  /*202c0*/  HMMA.1688.F32.TF32 R68, R68, R160, R168 ;  /* 0x000000a04444723c */ /* 0x004fe200000810a8 */
        /* <DEDUP_REMOVED lines=82> */
[----:B------:R-:W-:Y:S07]  /*207f0*/  LDSM.16.M88.4 R32, [R208+0x1c180] ;  /* 0x01c18000d020783b */ /* 0x000fee0000000200 */
[C---:B------:R-:W-:Y:S01]  /*20800*/  HMMA.1688.F32.TF32 R140, R8.reuse, R142, R28 ;  /* 0x0000008e088c723c */ /* 0x040fe2000008101c */
[----:B------:R-:W1:Y:S07]  /*20810*/  LDSM.16.M88.4 R28, [R208+0x18180] ;  /* 0x01818000d01c783b */ /* 0x000e6e0000000200 */
[C---:B------:R-:W-:Y:S01]  /*20820*/  HMMA.1688.F32.TF32 R144, R8.reuse, R146, R24 ;  /* 0x000000920890723c */ /* 0x040fe20000081018 */
[----:B------:R-:W2:Y:S07]  /*20830*/  LDSM.16.M88.4 R24, [R208+0x14180] ;  /* 0x01418000d018783b */ /* 0x000eae0000000200 */
        /* <DEDUP_REMOVED lines=8> */
[----:B------:R-:W4:Y:S03]  /*208c0*/  LDSM.16.M88.4 R8, [R208+0x4180] ;  /* 0x00418000d008783b */ /* 0x000f260000000200 */
[C---:B-1----:R-:W-:Y:S08]  /*208d0*/  HMMA.1688.F32.TF32 R60, R168.reuse, R28, R60 ;  /* 0x0000001ca83c723c */ /* 0x042ff0000008103c */
        /* <DEDUP_REMOVED lines=28> */
[----:B------:R-:W-:Y:S08]  /*20aa0*/  HMMA.1688.F32.TF32 R120, R168, R24, R120 ;  /* 0x00000018a878723c */ /* 0x000ff00000081078 */
[C---:B-1----:R-:W-:Y:S01]  /*20ab0*/  HMMA.1688.F32.TF32 R140, R164.reuse, R12, R140 ;  /* 0x0000000ca48c723c */ /* 0x042fe2000008108c */
[----:B------:R-:W2:Y:S07]  /*20ac0*/  LDL.LU R13, [R1+0x784] ;  /* 0x00078400010d7983 */ /* 0x000eae0000300800 */
[----:B------:R-:W-:Y:S01]  /*20ad0*/  HMMA.1688.F32.TF32 R132, R164, R4, R132 ;  /* 0x00000004a484723c */ /* 0x000fe20000081084 */
[----:B------:R-:W3:Y:S07]  /*20ae0*/  LDL.LU R5, [R1+0x788] ;  /* 0x0007880001057983 */ /* 0x000eee0000300800 */
[C---:B------:R-:W-:Y:S08]  /*20af0*/  HMMA.1688.F32.TF32 R124, R168.reuse, R28, R124 ;  /* 0x0000001ca87c723c */ /* 0x040ff0000008107c */
[----:B------:R-:W-:Y:S01]  /*20b00*/  HMMA.1688.F32.TF32 R128, R168, R32, R128 ;  /* 0x00000020a880723c */ /* 0x000fe20000081080 */
[----:B------:R-:W-:Y:S04]  /*20b10*/  LDS R169, [R211+0x27880] ;  /* 0x02788000d3a97984 */ /* 0x000fe80000000800 */
[----:B------:R1:W-:Y:S03]  /*20b20*/  LDS R171, [R211+0x27c80] ;  /* 0x027c8000d3ab7984 */ /* 0x0003e60000000800 */
[----:B------:R-:W-:Y:S01]  /*20b30*/  HMMA.1688.F32.TF32 R144, R164, R16, R144 ;  /* 0x00000010a490723c */ /* 0x000fe20000081090 */
[----:B------:R-:W4:Y:S04]  /*20b40*/  LDL.LU R16, [R1+0x794] ;  /* 0x0007940001107983 */ /* 0x000f280000300800 */
[----:B------:R-:W4:Y:S01]  /*20b50*/  LDL.LU R12, [R1+0x798] ;  /* 0x00079800010c7983 */ /* 0x000f220000300800 */
[----:B-1----:R-:W-:-:S02]  /*20b60*/  IMAD.MOV.U32 R211, RZ, RZ, 0x7f ;  /* 0x0000007fffd37424 */ /* 0x002fc400078e00ff */
[C---:B------:R-:W-:Y:S01]  /*20b70*/  HMMA.1688.F32.TF32 R136, R164.reuse, R8, R136 ;  /* 0x00000008a488723c */ /* 0x040fe20000081088 */
[----:B------:R-:W-:Y:S02]  /*20b80*/  LDS R168, [R210+0x27880] ;  /* 0x02788000d2a87984 */ /* 0x000fe40000000800 */
[----:B------:R-:W-:Y:S02]  /*20b90*/  IADD3 R211, R211, c[0x0][0x180], RZ ;  /* 0x00006000d3d37a10 */ /* 0x000fe40007ffe0ff */
[----:B------:R-:W-:Y:S03]  /*20ba0*/  LDS R170, [R210+0x27c80] ;  /* 0x027c8000d2aa7984 */ /* 0x000fe60000000800 */
[C---:B------:R-:W-:Y:S01]  /*20bb0*/  HMMA.1688.F32.TF32 R148, R164.reuse, R20, R148 ;  /* 0x00000014a494723c */ /* 0x040fe20000081094 */
[----:B------:R-:W4:Y:S04]  /*20bc0*/  LDL.LU R9, [R1+0x7a4] ;  /* 0x0007a40001097983 */ /* 0x000f280000300800 */
[----:B------:R-:W4:Y:S03]  /*20bd0*/  LDL.LU R8, [R1+0x7a8] ;  /* 0x0007a80001087983 */ /* 0x000f260000300800 */
[----:B------:R-:W-:Y:S01]  /*20be0*/  HMMA.1688.F32.TF32 R152, R164, R24, R152 ;  /* 0x00000018a498723c */ /* 0x000fe20000081098 */
[----:B------:R-:W-:-:S07]  /*20bf0*/  SHF.R.S32.HI R4, RZ, 0x1f, R211 ;  /* 0x0000001fff047819 */ /* 0x000fce00000114d3 */
[C---:B------:R-:W-:Y:S08]  /*20c00*/  HMMA.1688.F32.TF32 R156, R164.reuse, R28, R156 ;  /* 0x0000001ca49c723c */ /* 0x040ff0000008109c */
[----:B------:R-:W-:Y:S01]  /*20c10*/  HMMA.1688.F32.TF32 R160, R164, R32, R160 ;  /* 0x00000020a4a0723c */ /* 0x000fe200000810a0 */
[----:B------:R-:W-:Y:S04]  /*20c20*/  LDS R164, [R0+0x27880] ;  /* 0x0278800000a47984 */ /* 0x000fe80000000800 */
[----:B------:R-:W-:Y:S04]  /*20c30*/  LDS R166, [R0+0x27c80] ;  /* 0x027c800000a67984 */ /* 0x000fe80000000800 */
[----:B------:R-:W-:Y:S04]  /*20c40*/  LDS R165, [R209+0x27880] ;  /* 0x02788000d1a57984 */ /* 0x000fe80000000800 */
[----:B------:R-:W1:Y:S01]  /*20c50*/  LDS R167, [R209+0x27c80] ;  /* 0x027c8000d1a77984 */ /* 0x000e620000000800 */
[----:B------:R-:W-:Y:S01]  /*20c60*/  UIADD3 UR5, UR4, 0x1, URZ ;  /* 0x0000000104057890 */ /* 0x000fe2000fffe03f */
[----:B------:R-:W-:Y:S01]  /*20c70*/  LEA.HI R4, R4, R211, RZ, 0x7 ;  /* 0x000000d304047211 */ /* 0x000fe200078f38ff */
[----:B------:R-:W-:-:S02]  /*20c80*/  UMOV UR6, 0xffffff80 ;  /* 0xffffff8000067882 */ /* 0x000fc40000000000 */
[----:B------:R-:W-:Y:S01]  /*20c90*/  ULDC UR8, c[0x0][0x180] ;  /* 0x0000600000087ab9 */ /* 0x000fe20000000800 */
[----:B------:R-:W-:Y:S01]  /*20ca0*/  SHF.R.S32.HI R4, RZ, 0x7, R4 ;  /* 0x00000007ff047819 */ /* 0x000fe20000011404 */
[----:B------:R-:W-:-:S03]  /*20cb0*/  UIMAD UR6, UR5, UR6, UR8 ;  /* 0x00000006050672a4 */ /* 0x000fc6000f8e0208 */
[----:B------:R-:W-:-:S03]  /*20cc0*/  IADD3 R4, R4, -0x1, RZ ;  /* 0xffffffff04047810 */ /* 0x000fc60007ffe0ff */
[----:B-----5:R-:W-:Y:S02]  /*20cd0*/  ISETP.GE.AND P1, PT, R207, UR6, PT ;  /* 0x00000006cf007c0c */ /* 0x020fe4000bf26270 */
[----:B------:R-:W-:Y:S02]  /*20ce0*/  ISETP.LE.AND P0, PT, R4, UR4, PT ;  /* 0x0000000404007c0c */ /* 0x000fe4000bf03270 */
[----:B------:R-:W-:-:S04]  /*20cf0*/  SEL R4, RZ, 0x4, P1 ;  /* 0x00000004ff047807 */ /* 0x000fc80000800000 */
[----:B------:R-:W-:-:S04]  /*20d00*/  SEL R4, R4, RZ, !P0 ;  /* 0x000000ff04047207 */ /* 0x000fc80004000000 */
[----:B------:R-:W-:Y:S01]  /*20d10*/  ISETP.NE.U32.AND P1, PT, R4, RZ, PT ;  /* 0x000000ff0400720c */ /* 0x000fe20003f25070 */
[-C--:B------:R-:W-:Y:S08]  /*20d20*/  HMMA.1688.F32.TF32 R172, R184, R10.reuse, R40 ;  /* 0x0000000ab8ac723c */ /* 0x080ff00000081028 */
[-C--:B------:R-:W-:Y:S08]  /*20d30*/  HMMA.1688.F32.TF32 R72, R180, R10.reuse, R72 ;  /* 0x0000000ab448723c */ /* 0x080ff00000081048 */
[-C--:B-1----:R-:W-:Y:S08]  /*20d40*/  HMMA.1688.F32.TF32 R104, R164, R10.reuse, R104 ;  /* 0x0000000aa468723c */ /* 0x082ff00000081068 */
[----:B------:R-:W-:Y:S08]  /*20d50*/  HMMA.1688.F32.TF32 R136, R168, R10, R136 ;  /* 0x0000000aa888723c */ /* 0x000ff00000081088 */
[-C--:B------:R-:W-:Y:S08]  /*20d60*/  HMMA.1688.F32.TF32 R176, R184, R6.reuse, R36 ;  /* 0x00000006b8b0723c */ /* 0x080ff00000081024 */
[-C--:B------:R-:W-:Y:S08]  /*20d70*/  HMMA.1688.F32.TF32 R68, R180, R6.reuse, R68 ;  /* 0x00000006b444723c */ /* 0x080ff00000081044 */
[-C--:B------:R-:W-:Y:S08]  /*20d80*/  HMMA.1688.F32.TF32 R100, R164, R6.reuse, R100 ;  /* 0x00000006a464723c */ /* 0x080ff00000081064 */
[----:B------:R-:W-:Y:S01]  /*20d90*/  HMMA.1688.F32.TF32 R132, R168, R6, R132 ;  /* 0x00000006a884723c */ /* 0x000fe20000081084 */
[----:B---3--:R-:W-:-:S05]  /*20da0*/  IADD3 R5, P2, R5, R212, RZ ;  /* 0x000000d405057210 */ /* 0x008fca0007f5e0ff */
[----:B--2---:R-:W-:Y:S01]  /*20db0*/  IMAD.X R13, R13, 0x1, R2, P2 ;  /* 0x000000010d0d7824 */ /* 0x004fe200010e0602 */
[----:B------:R1:W-:Y:S01]  /*20dc0*/  STL [R1+0x788], R5 ;  /* 0x0007880501007387 */ /* 0x0003e20000100800 */
[----:B------:R-:W-:-:S03]  /*20dd0*/  IMAD.MOV.U32 R4, RZ, RZ, R5 ;  /* 0x000000ffff047224 */ /* 0x000fc600078e0005 */
[----:B------:R2:W-:Y:S04]  /*20de0*/  STL [R1+0x784], R13 ;  /* 0x0007840d01007387 */ /* 0x0005e80000100800 */
[----:B------:R-:W3:Y:S01]  /*20df0*/  LDL.LU R11, [R1+0x7b8] ;  /* 0x0007b800010b7983 */ /* 0x000ee20000300800 */
[----:B-1----:R-:W-:-:S03]  /*20e00*/  IMAD.MOV.U32 R5, RZ, RZ, R13 ;  /* 0x000000ffff057224 */ /* 0x002fc600078e000d */
[----:B------:R-:W-:Y:S01]  /*20e10*/  BAR.SYNC.DEFER_BLOCKING 0x0 ;  /* 0x0000000000007b1d */ /* 0x000fe20000010000 */
[----:B--2---:R-:W-:-:S05]  /*20e20*/  LOP3.LUT R13, R207, 0x4, RZ, 0xfc, !PT ;  /* 0x00000004cf0d7812 */ /* 0x004fca00078efcff */
[----:B------:R-:W2:Y:S04]  /*20e30*/  LDL.LU R6, [R1+0x7c8] ;  /* 0x0007c80001067983 */ /* 0x000ea80000300800 */
[----:B------:R-:W-:Y:S01]  /*20e40*/  @!PT LDS RZ, [RZ] ;  /* 0x00000000fffff984 */ /* 0x000fe20000000800 */
[----:B------:R-:W-:Y:S01]  /*20e50*/  @!PT LDS RZ, [RZ] ;  /* 0x00000000fffff984 */ /* 0x000fe20000000800 */
[----:B------:R-:W-:Y:S01]  /*20e60*/  @!PT LDS RZ, [RZ] ;  /* 0x00000000fffff984 */ /* 0x000fe20000000800 */
[----:B------:R1:W-:Y:S01]  /*20e70*/  LDGSTS.E [R204+0x20000], [R4.64], P1 ;  /* 0x2000000004cc7fae */ /* 0x0003e2000892184a */
[----:B------:R-:W-:-:S03]  /*20e80*/  ISETP.GE.AND P1, PT, R13, UR6, PT ;  /* 0x000000060d007c0c */ /* 0x000fc6000bf26270 */
[----:B------:R-:W2:Y:S04]  /*20e90*/  LDL.LU R13, [R1+0x7b4] ;  /* 0x0007b400010d7983 */ /* 0x000ea80000300800 */
[----:B------:R-:W2:Y:S01]  /*20ea0*/  LDL.LU R10, [R1+0x7c4] ;  /* 0x0007c400010a7983 */ /* 0x000ea20000300800 */
[----:B------:R-:W-:Y:S02]  /*20eb0*/  LOP3.LUT R17, R207, 0x8, RZ, 0xfc, !PT ;  /* 0x00000008cf117812 */ /* 0x000fe400078efcff */
[----:B-1----:R-:W-:Y:S02]  /*20ec0*/  SEL R4, RZ, 0x4, P1 ;  /* 0x00000004ff047807 */ /* 0x002fe40000800000 */
[----:B------:R-:W-:Y:S02]  /*20ed0*/  ISETP.GE.AND P1, PT, R17, UR6, PT ;  /* 0x0000000611007c0c */ /* 0x000fe4000bf26270 */
[----:B------:R-:W-:-:S02]  /*20ee0*/  SEL R4, R4, RZ, !P0 ;  /* 0x000000ff04047207 */ /* 0x000fc40004000000 */
[-C--:B----4-:R-:W-:Y:S02]  /*20ef0*/  IADD3 R12, P3, R12, R212.reuse, RZ ;  /* 0x000000d40c0c7210 */ /* 0x090fe40007f7e0ff */
[----:B------:R-:W-:Y:S02]  /*20f00*/  ISETP.NE.U32.AND P2, PT, R4, RZ, PT ;  /* 0x000000ff0400720c */ /* 0x000fe40003f45070 */
[----:B------:R-:W-:Y:S01]  /*20f10*/  SEL R4, RZ, 0x4, P1 ;  /* 0x00000004ff047807 */ /* 0x000fe20000800000 */
[----:B------:R-:W-:Y:S01]  /*20f20*/  IMAD.X R16, R16, 0x1, R2, P3 ;  /* 0x0000000110107824 */ /* 0x000fe200018e0602 */
[----:B------:R-:W-:Y:S02]  /*20f30*/  IADD3 R8, P4, R8, R212, RZ ;  /* 0x000000d408087210 */ /* 0x000fe40007f9e0ff */
[----:B------:R-:W-:Y:S01]  /*20f40*/  SEL R4, R4, RZ, !P0 ;  /* 0x000000ff04047207 */ /* 0x000fe20004000000 */
[----:B------:R-:W-:-:S03]  /*20f50*/  IMAD.MOV.U32 R5, RZ, RZ, R16 ;  /* 0x000000ffff057224 */ /* 0x000fc600078e0010 */
[----:B------:R-:W-:Y:S01]  /*20f60*/  ISETP.NE.U32.AND P1, PT, R4, RZ, PT ;  /* 0x000000ff0400720c */ /* 0x000fe20003f25070 */
[----:B------:R-:W-:Y:S02]  /*20f70*/  IMAD.MOV.U32 R4, RZ, RZ, R12 ;  /* 0x000000ffff047224 */ /* 0x000fe400078e000c */
[----:B------:R-:W-:Y:S01]  /*20f80*/  IMAD.X R9, R9, 0x1, R2, P4 ;  /* 0x0000000109097824 */ /* 0x000fe200020e0602 */
[----:B------:R-:W-:Y:S04]  /*20f90*/  STL [R1+0x798], R12 ;  /* 0x0007980c01007387 */ /* 0x000fe80000100800 */
[----:B------:R-:W-:Y:S04]  /*20fa0*/  STL [R1+0x794], R16 ;  /* 0x0007941001007387 */ /* 0x000fe80000100800 */
[----:B------:R-:W-:Y:S04]  /*20fb0*/  STL [R1+0x7a8], R8 ;  /* 0x0007a80801007387 */ /* 0x000fe80000100800 */
[----:B------:R1:W-:Y:S04]  /*20fc0*/  LDGSTS.E [R204+0x20400], [R4.64], P2 ;  /* 0x2040000004cc7fae */ /* 0x0003e8000912184a */
[----:B------:R4:W-:Y:S01]  /*20fd0*/  STL [R1+0x7a4], R9 ;  /* 0x0007a40901007387 */ /* 0x0009e20000100800 */
[----:B-1----:R-:W-:-:S02]  /*20fe0*/  IMAD.MOV.U32 R5, RZ, RZ, R9 ;  /* 0x000000ffff057224 */ /* 0x002fc400078e0009 */
[----:B------:R-:W-:Y:S01]  /*20ff0*/  IMAD.MOV.U32 R4, RZ, RZ, R8 ;  /* 0x000000ffff047224 */ /* 0x000fe200078e0008 */
[----:B----4-:R-:W4:Y:S01]  /*21000*/  LDL.LU R9, [R1+0x7d8] ;  /* 0x0007d80001097983 */ /* 0x010f220000300800 */
[----:B------:R-:W-:-:S03]  /*21010*/  LOP3.LUT R8, R207, 0xc, RZ, 0xfc, !PT ;  /* 0x0000000ccf087812 */ /* 0x000fc600078efcff */
[----:B------:R-:W4:Y:S04]  /*21020*/  LDL.LU R7, [R1+0x7e8] ;  /* 0x0007e80001077983 */ /* 0x000f280000300800 */
[----:B------:R1:W-:Y:S01]  /*21030*/  LDGSTS.E [R204+0x20800], [R4.64], P1 ;  /* 0x2080000004cc7fae */ /* 0x0003e2000892184a */
[----:B------:R-:W-:-:S03]  /*21040*/  ISETP.GE.AND P1, PT, R8, UR6, PT ;  /* 0x0000000608007c0c */ /* 0x000fc6000bf26270 */
[----:B------:R-:W4:Y:S04]  /*21050*/  LDL.LU R12, [R1+0x7d4] ;  /* 0x0007d400010c7983 */ /* 0x000f280000300800 */
[----:B------:R-:W4:Y:S01]  /*21060*/  LDL.LU R8, [R1+0x7e4] ;  /* 0x0007e40001087983 */ /* 0x000f220000300800 */
[----:B------:R-:W-:Y:S01]  /*21070*/  HMMA.1688.F32.TF32 R44, R184, R14, R44 ;  /* 0x0000000eb82c723c */ /* 0x000fe2000008102c */
[----:B-1----:R-:W-:-:S07]  /*21080*/  SEL R4, RZ, 0x4, P1 ;  /* 0x00000004ff047807 */ /* 0x002fce0000800000 */
[----:B------:R-:W-:Y:S01]  /*21090*/  HMMA.1688.F32.TF32 R76, R180, R14, R76 ;  /* 0x0000000eb44c723c */ /* 0x000fe2000008104c */
[----:B------:R-:W-:-:S07]  /*210a0*/  SEL R4, R4, RZ, !P0 ;  /* 0x000000ff04047207 */ /* 0x000fce0004000000 */
[-C--:B------:R-:W-:Y:S08]  /*210b0*/  HMMA.1688.F32.TF32 R108, R164, R14.reuse, R108 ;  /* 0x0000000ea46c723c */ /* 0x080ff0000008106c */
[----:B------:R-:W-:Y:S07]  /*210c0*/  HMMA.1688.F32.TF32 R140, R168, R14, R140 ;  /* 0x0000000ea88c723c */ /* 0x000fee000008108c */
[----:B------:R-:W-:-:S04]  /*210d0*/  LOP3.LUT R14, R207, 0x10, RZ, 0xfc, !PT ;  /* 0x00000010cf0e7812 */ /* 0x000fc800078efcff */
[----:B------:R-:W-:Y:S02]  /*210e0*/  ISETP.GE.AND P1, PT, R14, UR6, PT ;  /* 0x000000060e007c0c */ /* 0x000fe4000bf26270 */
[----:B------:R-:W-:Y:S02]  /*210f0*/  ISETP.NE.U32.AND P2, PT, R4, RZ, PT ;  /* 0x000000ff0400720c */ /* 0x000fe40003f45070 */
[----:B------:R-:W-:-:S04]  /*21100*/  SEL R4, RZ, 0x4, P1 ;  /* 0x00000004ff047807 */ /* 0x000fc80000800000 */
[----:B------:R-:W-:-:S04]  /*21110*/  SEL R4, R4, RZ, !P0 ;  /* 0x000000ff04047207 */ /* 0x000fc80004000000 */
[----:B------:R-:W-:Y:S02]  /*21120*/  ISETP.NE.U32.AND P1, PT, R4, RZ, PT ;  /* 0x000000ff0400720c */ /* 0x000fe40003f25070 */
[-C--:B---3--:R-:W-:Y:S02]  /*21130*/  IADD3 R11, P3, R11, R212.reuse, RZ ;  /* 0x000000d40b0b7210 */ /* 0x088fe40007f7e0ff */
[----:B--2---:R-:W-:-:S03]  /*21140*/  IADD3 R6, P4, R6, R212, RZ ;  /* 0x000000d406067210 */ /* 0x004fc60007f9e0ff */
[----:B------:R1:W-:Y:S01]  /*21150*/  STL [R1+0x7b8], R11 ;  /* 0x0007b80b01007387 */ /* 0x0003e20000100800 */
[----:B------:R-:W-:Y:S02]  /*21160*/  IMAD.MOV.U32 R4, RZ, RZ, R11 ;  /* 0x000000ffff047224 */ /* 0x000fe400078e000b */
[--C-:B------:R-:W-:Y:S02]  /*21170*/  IMAD.X R13, R13, 0x1, R2.reuse, P3 ;  /* 0x000000010d0d7824 */ /* 0x100fe400018e0602 */
[----:B------:R-:W-:-:S03]  /*21180*/  IMAD.X R10, R10, 0x1, R2, P4 ;  /* 0x000000010a0a7824 */ /* 0x000fc600020e0602 */
[----:B------:R-:W-:Y:S01]  /*21190*/  STL [R1+0x7b4], R13 ;  /* 0x0007b40d01007387 */ /* 0x000fe20000100800 */
[----:B------:R-:W-:-:S03]  /*211a0*/  IMAD.MOV.U32 R5, RZ, RZ, R13 ;  /* 0x000000ffff057224 */ /* 0x000fc600078e000d */
[----:B------:R-:W-:Y:S04]  /*211b0*/  STL [R1+0x7c8], R6 ;  /* 0x0007c80601007387 */ /* 0x000fe80000100800 */
[----:B------:R2:W-:Y:S04]  /*211c0*/  STL [R1+0x7c4], R10 ;  /* 0x0007c40a01007387 */ /* 0x0005e80000100800 */
[----:B-1----:R-:W3:Y:S04]  /*211d0*/  LDL.LU R11, [R1+0x7f8] ;  /* 0x0007f800010b7983 */ /* 0x002ee80000300800 */
[----:B------:R1:W-:Y:S02]  /*211e0*/  LDGSTS.E [R204+0x20c00], [R4.64], P2 ;  /* 0x20c0000004cc7fae */ /* 0x0003e4000912184a */
[----:B-1----:R-:W-:-:S02]  /*211f0*/  IMAD.MOV.U32 R4, RZ, RZ, R6 ;  /* 0x000000ffff047224 */ /* 0x002fc400078e0006 */
[----:B------:R-:W-:Y:S01]  /*21200*/  IMAD.MOV.U32 R5, RZ, RZ, R10 ;  /* 0x000000ffff057224 */ /* 0x000fe200078e000a */
[----:B--2---:R-:W-:Y:S01]  /*21210*/  LOP3.LUT R10, R207, 0x14, RZ, 0xfc, !PT ;  /* 0x00000014cf0a7812 */ /* 0x004fe200078efcff */
[----:B------:R-:W2:Y:S04]  /*21220*/  LDL.LU R6, [R1+0x808] ;  /* 0x0008080001067983 */ /* 0x000ea80000300800 */
[----:B------:R-:W2:Y:S04]  /*21230*/  LDL.LU R13, [R1+0x7f4] ;  /* 0x0007f400010d7983 */ /* 0x000ea80000300800 */
[----:B------:R1:W-:Y:S01]  /*21240*/  LDGSTS.E [R204+0x21000], [R4.64], P1 ;  /* 0x2100000004cc7fae */ /* 0x0003e2000892184a */
[----:B------:R-:W-:-:S03]  /*21250*/  ISETP.GE.AND P1, PT, R10, UR6, PT ;  /* 0x000000060a007c0c */ /* 0x000fc6000bf26270 */
[----:B------:R-:W2:Y:S01]  /*21260*/  LDL.LU R10, [R1+0x804] ;  /* 0x00080400010a7983 */ /* 0x000ea20000300800 */
[----:B------:R-:W-:Y:S02]  /*21270*/  LOP3.LUT R14, R207, 0x18, RZ, 0xfc, !PT ;  /* 0x00000018cf0e7812 */ /* 0x000fe400078efcff */
[----:B-1----:R-:W-:Y:S02]  /*21280*/  SEL R4, RZ, 0x4, P1 ;  /* 0x00000004ff047807 */ /* 0x002fe40000800000 */
[----:B------:R-:W-:Y:S02]  /*21290*/  ISETP.GE.AND P1, PT, R14, UR6, PT ;  /* 0x000000060e007c0c */ /* 0x000fe4000bf26270 */
[----:B------:R-:W-:Y:S02]  /*212a0*/  SEL R4, R4, RZ, !P0 ;  /* 0x000000ff04047207 */ /* 0x000fe40004000000 */
[----:B----4-:R-:W-:Y:S02]  /*212b0*/  IADD3 R9, P3, R9, R212, RZ ;  /* 0x000000d409097210 */ /* 0x010fe40007f7e0ff */
[----:B------:R-:W-:-:S02]  /*212c0*/  ISETP.NE.U32.AND P2, PT, R4, RZ, PT ;  /* 0x000000ff0400720c */ /* 0x000fc40003f45070 */
[----:B------:R-:W-:Y:S02]  /*212d0*/  SEL R4, RZ, 0x4, P1 ;  /* 0x00000004ff047807 */ /* 0x000fe40000800000 */
[----:B------:R-:W-:Y:S02]  /*212e0*/  IADD3 R7, P4, R7, R212, RZ ;  /* 0x000000d407077210 */ /* 0x000fe40007f9e0ff */
[----:B------:R-:W-:Y:S01]  /*212f0*/  SEL R4, R4, RZ, !P0 ;  /* 0x000000ff04047207 */ /* 0x000fe20004000000 */
[--C-:B------:R-:W-:Y:S02]  /*21300*/  IMAD.X R12, R12, 0x1, R2.reuse, P3 ;  /* 0x000000010c0c7824 */ /* 0x100fe400018e0602 */
[----:B------:R-:W-:Y:S01]  /*21310*/  IMAD.X R8, R8, 0x1, R2, P4 ;  /* 0x0000000108087824 */ /* 0x000fe200020e0602 */
[----:B------:R-:W-:Y:S01]  /*21320*/  ISETP.NE.U32.AND P1, PT, R4, RZ, PT ;  /* 0x000000ff0400720c */ /* 0x000fe20003f25070 */
[----:B------:R1:W-:Y:S01]  /*21330*/  STL [R1+0x7d8], R9 ;  /* 0x0007d80901007387 */ /* 0x0003e20000100800 */
[----:B------:R-:W-:-:S02]  /*21340*/  IMAD.MOV.U32 R4, RZ, RZ, R9 ;  /* 0x000000ffff047224 */ /* 0x000fc400078e0009 */
[----:B------:R-:W-:Y:S01]  /*21350*/  IMAD.MOV.U32 R5, RZ, RZ, R12 ;  /* 0x000000ffff057224 */ /* 0x000fe200078e000c */
[----:B------:R-:W-:Y:S04]  /*21360*/  STL [R1+0x7d4], R12 ;  /* 0x0007d40c01007387 */ /* 0x000fe80000100800 */
[----:B------:R-:W-:Y:S04]  /*21370*/  STL [R1+0x7e8], R7 ;  /* 0x0007e80701007387 */ /* 0x000fe80000100800 */
[----:B------:R4:W-:Y:S04]  /*21380*/  STL [R1+0x7e4], R8 ;  /* 0x0007e40801007387 */ /* 0x0009e80000100800 */
[----:B-1----:R-:W2:Y:S04]  /*21390*/  LDL.LU R9, [R1+0x818] ;  /* 0x0008180001097983 */ /* 0x002ea80000300800 */
[----:B------:R1:W-:Y:S02]  /*213a0*/  LDGSTS.E [R204+0x21400], [R4.64], P2 ;  /* 0x2140000004cc7fae */ /* 0x0003e4000912184a */
[----:B-1----:R-:W-:-:S02]  /*213b0*/  IMAD.MOV.U32 R4, RZ, RZ, R7 ;  /* 0x000000ffff047224 */ /* 0x002fc400078e0007 */
[----:B------:R-:W-:Y:S01]  /*213c0*/  IMAD.MOV.U32 R5, RZ, RZ, R8 ;  /* 0x000000ffff057224 */ /* 0x000fe200078e0008 */
[----:B----4-:R-:W-:Y:S01]  /*213d0*/  LOP3.LUT R8, R207, 0x1c, RZ, 0xfc, !PT ;  /* 0x0000001ccf087812 */ /* 0x010fe200078efcff */
        /* <DEDUP_REMOVED lines=8> */
[----:B------:R-:W-:-:S04]  /*21460*/  SEL R4, R4, RZ, !P0 ;  /* 0x000000ff04047207 */ /* 0x000fc80004000000 */
[----:B------:R-:W-:Y:S02]  /*21470*/  ISETP.NE.U32.AND P2, PT, R4, RZ, PT ;  /* 0x000000ff0400720c */ /* 0x000fe40003f45070 */
[----:B------:R-:W-:-:S04]  /*21480*/  SEL R4, RZ, 0x4, P1 ;  /* 0x00000004ff047807 */ /* 0x000fc80000800000 */
[----:B------:R-:W-:-:S04]  /*21490*/  SEL R4, R4, RZ, !P0 ;  /* 0x000000ff04047207 */ /* 0x000fc80004000000 */
[----:B------:R-:W-:Y:S02]  /*214a0*/  ISETP.NE.U32.AND P1, PT, R4, RZ, PT ;  /* 0x000000ff0400720c */ /* 0x000fe40003f25070 */
[----:B---3--:R-:W-:-:S05]  /*214b0*/  IADD3 R11, P3, R11, R212, RZ ;  /* 0x000000d40b0b7210 */ /* 0x008fca0007f7e0ff */
[----:B------:R-:W-:Y:S01]  /*214c0*/  IMAD.MOV.U32 R4, RZ, RZ, R11 ;  /* 0x000000ffff047224 */ /* 0x000fe200078e000b */
[----:B------:R1:W-:Y:S01]  /*214d0*/  STL [R1+0x7f8], R11 ;  /* 0x0007f80b01007387 */ /* 0x0003e20000100800 */
[----:B--2---:R-:W-:Y:S01]  /*214e0*/  IADD3 R6, P4, R6, R212, RZ ;  /* 0x000000d406067210 */ /* 0x004fe20007f9e0ff */
[----:B------:R-:W-:-:S04]  /*214f0*/  IMAD.X R13, R13, 0x1, R2, P3 ;  /* 0x000000010d0d7824 */ /* 0x000fc800018e0602 */
[----:B------:R-:W-:Y:S01]  /*21500*/  IMAD.MOV.U32 R5, RZ, RZ, R13 ;  /* 0x000000ffff057224 */ /* 0x000fe200078e000d */
[----:B------:R-:W-:Y:S01]  /*21510*/  STL [R1+0x7f4], R13 ;  /* 0x0007f40d01007387 */ /* 0x000fe20000100800 */
[----:B------:R-:W-:-:S03]  /*21520*/  IMAD.X R10, R10, 0x1, R2, P4 ;  /* 0x000000010a0a7824 */ /* 0x000fc600020e0602 */
[----:B------:R-:W-:Y:S04]  /*21530*/  STL [R1+0x808], R6 ;  /* 0x0008080601007387 */ /* 0x000fe80000100800 */
[----:B------:R2:W-:Y:S04]  /*21540*/  LDGSTS.E [R204+0x21c00], [R4.64], P2 ;  /* 0x21c0000004cc7fae */ /* 0x0005e8000912184a */
[----:B------:R3:W-:Y:S04]  /*21550*/  STL [R1+0x804], R10 ;  /* 0x0008040a01007387 */ /* 0x0007e80000100800 */
[----:B-1----:R-:W4:Y:S01]  /*21560*/  LDL.LU R11, [R1+0x838] ;  /* 0x00083800010b7983 */ /* 0x002f220000300800 */
[----:B--2---:R-:W-:-:S02]  /*21570*/  IMAD.MOV.U32 R4, RZ, RZ, R6 ;  /* 0x000000ffff047224 */ /* 0x004fc400078e0006 */
[----:B------:R-:W-:Y:S01]  /*21580*/  IMAD.MOV.U32 R5, RZ, RZ, R10 ;  /* 0x000000ffff057224 */ /* 0x000fe200078e000a */
[----:B---3--:R-:W-:Y:S01]  /*21590*/  LOP3.LUT R10, R207, 0x24, RZ, 0xfc, !PT ;  /* 0x00000024cf0a7812 */ /* 0x008fe200078efcff */
[----:B------:R-:W2:Y:S04]  /*215a0*/  LDL.LU R6, [R1+0x848] ;  /* 0x0008480001067983 */ /* 0x000ea80000300800 */
[----:B------:R1:W-:Y:S01]  /*215b0*/  LDGSTS.E [R204+0x22000], [R4.64], P1 ;  /* 0x2200000004cc7fae */ /* 0x0003e2000892184a */
[----:B------:R-:W-:-:S03]  /*215c0*/  ISETP.GE.AND P1, PT, R10, UR6, PT ;  /* 0x000000060a007c0c */ /* 0x000fc6000bf26270 */
[----:B------:R-:W3:Y:S04]  /*215d0*/  LDL.LU R13, [R1+0x834] ;  /* 0x00083400010d7983 */ /* 0x000ee80000300800 */
[----:B------:R-:W3:Y:S01]  /*215e0*/  LDL.LU R10, [R1+0x844] ;  /* 0x00084400010a7983 */ /* 0x000ee20000300800 */
[----:B------:R-:W-:Y:S02]  /*215f0*/  LOP3.LUT R14, R207, 0x28, RZ, 0xfc, !PT ;  /* 0x00000028cf0e7812 */ /* 0x000fe400078efcff */
[----:B-1----:R-:W-:Y:S02]  /*21600*/  SEL R4, RZ, 0x4, P1 ;  /* 0x00000004ff047807 */ /* 0x002fe40000800000 */
[----:B------:R-:W-:Y:S02]  /*21610*/  ISETP.GE.AND P1, PT, R14, UR6, PT ;  /* 0x000000060e007c0c */ /* 0x000fe4000bf26270 */
[----:B------:R-:W-:-:S02]  /*21620*/  SEL R4, R4, RZ, !P0 ;  /* 0x000000ff04047207 */ /* 0x000fc40004000000 */
[----:B------:R-:W-:Y:S02]  /*21630*/  IADD3 R9, P3, R9, R212, RZ ;  /* 0x000000d409097210 */ /* 0x000fe40007f7e0ff */
[----:B------:R-:W-:Y:S02]  /*21640*/  ISETP.NE.U32.AND P2, PT, R4, RZ, PT ;  /* 0x000000ff0400720c */ /* 0x000fe40003f45070 */
[----:B------:R-:W-:-:S04]  /*21650*/  SEL R4, RZ, 0x4, P1 ;  /* 0x00000004ff047807 */ /* 0x000fc80000800000 */
[----:B------:R-:W-:-:S04]  /*21660*/  SEL R4, R4, RZ, !P0 ;  /* 0x000000ff04047207 */ /* 0x000fc80004000000 */
[----:B------:R-:W-:Y:S01]  /*21670*/  ISETP.NE.U32.AND P1, PT, R4, RZ, PT ;  /* 0x000000ff0400720c */ /* 0x000fe20003f25070 */
[----:B------:R-:W-:Y:S01]  /*21680*/  IMAD.MOV.U32 R4, RZ, RZ, R9 ;  /* 0x000000ffff047224 */ /* 0x000fe200078e0009 */
[----:B------:R-:W-:Y:S01]  /*21690*/  IADD3 R7, P4, R7, R212, RZ ;  /* 0x000000d407077210 */ /* 0x000fe20007f9e0ff */
[----:B------:R-:W-:Y:S01]  /*216a0*/  IMAD.X R12, R12, 0x1, R2, P3 ;  /* 0x000000010c0c7824 */ /* 0x000fe200018e0602 */
[----:B------:R1:W-:Y:S03]  /*216b0*/  STL [R1+0x818], R9 ;  /* 0x0008180901007387 */ /* 0x0003e60000100800 */
[----:B------:R-:W-:Y:S01]  /*216c0*/  IMAD.MOV.U32 R5, RZ, RZ, R12 ;  /* 0x000000ffff057224 */ /* 0x000fe200078e000c */
[----:B------:R-:W-:Y:S01]  /*216d0*/  STL [R1+0x814], R12 ;  /* 0x0008140c01007387 */ /* 0x000fe20000100800 */
[----:B------:R-:W-:-:S03]  /*216e0*/  IMAD.X R8, R8, 0x1, R2, P4 ;  /* 0x0000000108087824 */ /* 0x000fc600020e0602 */
[----:B------:R-:W-:Y:S04]  /*216f0*/  STL [R1+0x828], R7 ;  /* 0x0008280701007387 */ /* 0x000fe80000100800 */
[----:B------:R1:W-:Y:S04]  /*21700*/  LDGSTS.E [R204+0x22400], [R4.64], P2 ;  /* 0x2240000004cc7fae */ /* 0x0003e8000912184a */
[----:B------:R1:W-:Y:S04]  /*21710*/  STL [R1+0x824], R8 ;  /* 0x0008240801007387 */ /* 0x0003e80000100800 */
[----:B-1----:R-:W3:Y:S01]  /*21720*/  LDL.LU R9, [R1+0x858] ;  /* 0x0008580001097983 */ /* 0x002ee20000300800 */
[----:B------:R-:W-:-:S02]  /*21730*/  IMAD.MOV.U32 R4, RZ, RZ, R7 ;  /* 0x000000ffff047224 */ /* 0x000fc400078e0007 */
[----:B------:R-:W-:Y:S01]  /*21740*/  IMAD.MOV.U32 R5, RZ, RZ, R8 ;  /* 0x000000ffff057224 */ /* 0x000fe200078e0008 */
[----:B------:R-:W-:Y:S01]  /*21750*/  LOP3.LUT R8, R207, 0x2c, RZ, 0xfc, !PT ;  /* 0x0000002ccf087812 */ /* 0x000fe200078efcff */
[----:B------:R-:W3:Y:S04]  /*21760*/  LDL.LU R7, [R1+0x868] ;  /* 0x0008680001077983 */ /* 0x000ee80000300800 */
[----:B------:R1:W-:Y:S01]  /*21770*/  LDGSTS.E [R204+0x22800], [R4.64], P1 ;  /* 0x2280000004cc7fae */ /* 0x0003e2000892184a */
[----:B------:R-:W-:-:S03]  /*21780*/  ISETP.GE.AND P1, PT, R8, UR6, PT ;  /* 0x0000000608007c0c */ /* 0x000fc6000bf26270 */
[----:B------:R-:W3:Y:S04]  /*21790*/  LDL.LU R12, [R1+0x854] ;  /* 0x00085400010c7983 */ /* 0x000ee80000300800 */
[----:B------:R-:W3:Y:S01]  /*217a0*/  LDL.LU R8, [R1+0x864] ;  /* 0x0008640001087983 */ /* 0x000ee20000300800 */
        /* <DEDUP_REMOVED lines=8> */
[-C--:B----4-:R-:W-:Y:S02]  /*21830*/  IADD3 R11, P3, R11, R212.reuse, RZ ;  /* 0x000000d40b0b7210 */ /* 0x090fe40007f7e0ff */
[----:B--2---:R-:W-:-:S03]  /*21840*/  IADD3 R6, P4, R6, R212, RZ ;  /* 0x000000d406067210 */ /* 0x004fc60007f9e0ff */
[----:B------:R1:W-:Y:S01]  /*21850*/  STL [R1+0x838], R11 ;  /* 0x0008380b01007387 */ /* 0x0003e20000100800 */
[----:B------:R-:W-:Y:S02]  /*21860*/  IMAD.MOV.U32 R4, RZ, RZ, R11 ;  /* 0x000000ffff047224 */ /* 0x000fe400078e000b */
[--C-:B---3--:R-:W-:Y:S02]  /*21870*/  IMAD.X R13, R13, 0x1, R2.reuse, P3 ;  /* 0x000000010d0d7824 */ /* 0x108fe400018e0602 */
        /* <DEDUP_REMOVED lines=11> */
[----:B------:R-:W4:Y:S04]  /*21930*/  LDL.LU R13, [R1+0x874] ;  /* 0x00087400010d7983 */ /* 0x000f280000300800 */
[----:B------:R1:W-:Y:S01]  /*21940*/  LDGSTS.E [R204+0x23000], [R4.64], P1 ;  /* 0x2300000004cc7fae */ /* 0x0003e2000892184a */
[----:B------:R-:W-:-:S03]  /*21950*/  ISETP.GE.AND P1, PT, R10, UR6, PT ;  /* 0x000000060a007c0c */ /* 0x000fc6000bf26270 */
[----:B------:R-:W4:Y:S01]  /*21960*/  LDL.LU R10, [R1+0x884] ;  /* 0x00088400010a7983 */ /* 0x000f220000300800 */
[----:B------:R-:W-:Y:S02]  /*21970*/  LOP3.LUT R14, R207, 0x38, RZ, 0xfc, !PT ;  /* 0x00000038cf0e7812 */ /* 0x000fe400078efcff */
[----:B-1----:R-:W-:Y:S02]  /*21980*/  SEL R4, RZ, 0x4, P1 ;  /* 0x00000004ff047807 */ /* 0x002fe40000800000 */
[----:B------:R-:W-:Y:S02]  /*21990*/  ISETP.GE.AND P1, PT, R14, UR6, PT ;  /* 0x000000060e007c0c */ /* 0x000fe4000bf26270 */
[----:B------:R-:W-:Y:S02]  /*219a0*/  SEL R4, R4, RZ, !P0 ;  /* 0x000000ff04047207 */ /* 0x000fe40004000000 */
[----:B------:R-:W-:Y:S02]  /*219b0*/  IADD3 R9, P3, R9, R212, RZ ;  /* 0x000000d409097210 */ /* 0x000fe40007f7e0ff */
[----:B------:R-:W-:-:S02]  /*219c0*/  ISETP.NE.U32.AND P2, PT, R4, RZ, PT ;  /* 0x000000ff0400720c */ /* 0x000fc40003f45070 */
[----:B------:R-:W-:Y:S02]  /*219d0*/  SEL R4, RZ, 0x4, P1 ;  /* 0x00000004ff047807 */ /* 0x000fe40000800000 */
[----:B------:R-:W-:Y:S02]  /*219e0*/  IADD3 R7, P4, R7, R212, RZ ;  /* 0x000000d407077210 */ /* 0x000fe40007f9e0ff */
[----:B------:R-:W-:Y:S01]  /*219f0*/  SEL R4, R4, RZ, !P0 ;  /* 0x000000ff04047207 */ /* 0x000fe20004000000 */
[----:B------:R-:W-:-:S03]  /*21a00*/  IMAD.X R12, R12, 0x1, R2, P3 ;  /* 0x000000010c0c7824 */ /* 0x000fc600018e0602 */
[----:B------:R-:W-:Y:S01]  /*21a10*/  ISETP.NE.U32.AND P1, PT, R4, RZ, PT ;  /* 0x000000ff0400720c */ /* 0x000fe20003f25070 */
[----:B------:R1:W-:Y:S01]  /*21a20*/  STL [R1+0x858], R9 ;  /* 0x0008580901007387 */ /* 0x0003e20000100800 */
[----:B------:R-:W-:Y:S02]  /*21a30*/  IMAD.X R8, R8, 0x1, R2, P4 ;  /* 0x0000000108087824 */ /* 0x000fe400020e0602 */
[----:B------:R-:W-:Y:S01]  /*21a40*/  IMAD.MOV.U32 R4, RZ, RZ, R9 ;  /* 0x000000ffff047224 */ /* 0x000fe200078e0009 */
[----:B------:R-:W-:Y:S01]  /*21a50*/  STL [R1+0x854], R12 ;  /* 0x0008540c01007387 */ /* 0x000fe20000100800 */
[----:B------:R-:W-:-:S03]  /*21a60*/  IMAD.MOV.U32 R5, RZ, RZ, R12 ;  /* 0x000000ffff057224 */ /* 0x000fc600078e000c */
[----:B------:R-:W-:Y:S04]  /*21a70*/  STL [R1+0x868], R7 ;  /* 0x0008680701007387 */ /* 0x000fe80000100800 */
[----:B------:R1:W-:Y:S04]  /*21a80*/  STL [R1+0x864], R8 ;  /* 0x0008640801007387 */ /* 0x0003e80000100800 */
[----:B-1----:R-:W4:Y:S04]  /*21a90*/  LDL.LU R9, [R1+0x898] ;  /* 0x0008980001097983 */ /* 0x002f280000300800 */
[----:B------:R1:W-:Y:S02]  /*21aa0*/  LDGSTS.E [R204+0x23400], [R4.64], P2 ;  /* 0x2340000004cc7fae */ /* 0x0003e4000912184a */
[----:B-1----:R-:W-:-:S02]  /*21ab0*/  IMAD.MOV.U32 R4, RZ, RZ, R7 ;  /* 0x000000ffff047224 */ /* 0x002fc400078e0007 */
[----:B------:R-:W-:Y:S01]  /*21ac0*/  IMAD.MOV.U32 R5, RZ, RZ, R8 ;  /* 0x000000ffff057224 */ /* 0x000fe200078e0008 */
[----:B------:R-:W-:Y:S01]  /*21ad0*/  LOP3.LUT R8, R207, 0x3c, RZ, 0xfc, !PT ;  /* 0x0000003ccf087812 */ /* 0x000fe200078efcff */
[----:B------:R-:W4:Y:S04]  /*21ae0*/  LDL.LU R7, [R1+0x8a8] ;  /* 0x0008a80001077983 */ /* 0x000f280000300800 */
[----:B------:R-:W4:Y:S04]  /*21af0*/  LDL.LU R12, [R1+0x894] ;  /* 0x00089400010c7983 */ /* 0x000f280000300800 */
[----:B------:R1:W-:Y:S01]  /*21b00*/  LDGSTS.E [R204+0x23800], [R4.64], P1 ;  /* 0x2380000004cc7fae */ /* 0x0003e2000892184a */
[----:B------:R-:W-:-:S03]  /*21b10*/  ISETP.GE.AND P1, PT, R8, UR6, PT ;  /* 0x0000000608007c0c */ /* 0x000fc6000bf26270 */
[----:B------:R-:W4:Y:S01]  /*21b20*/  LDL.LU R8, [R1+0x8a4] ;  /* 0x0008a40001087983 */ /* 0x000f220000300800 */
        /* <DEDUP_REMOVED lines=12> */
[----:B----4-:R-:W-:-:S04]  /*21bf0*/  IMAD.X R13, R13, 0x1, R2, P3 ;  /* 0x000000010d0d7824 */ /* 0x010fc800018e0602 */
        /* <DEDUP_REMOVED lines=20> */
[----:B------:R-:W-:Y:S02]  /*21d40*/  SEL R4, RZ, 0x4, P1 ;  /* 0x00000004ff047807 */ /* 0x000fe40000800000 */
[----:B------:R-:W-:Y:S02]  /*21d50*/  IADD3 R9, P3, R9, R212, RZ ;  /* 0x000000d409097210 */ /* 0x000fe40007f7e0ff */
[----:B------:R-:W-:-:S04]  /*21d60*/  SEL R4, R4, RZ, !P0 ;  /* 0x000000ff04047207 */ /* 0x000fc80004000000 */
[----:B------:R-:W-:Y:S01]  /*21d70*/  ISETP.NE.U32.AND P1, PT, R4, RZ, PT ;  /* 0x000000ff0400720c */ /* 0x000fe20003f25070 */
[----:B------:R-:W-:Y:S01]  /*21d80*/  IMAD.MOV.U32 R4, RZ, RZ, R9 ;  /* 0x000000ffff047224 */ /* 0x000fe200078e0009 */
[----:B------:R1:W-:Y:S01]  /*21d90*/  STL [R1+0x898], R9 ;  /* 0x0008980901007387 */ /* 0x0003e20000100800 */
[----:B------:R-:W-:Y:S01]  /*21da0*/  IADD3 R7, P4, R7, R212, RZ ;  /* 0x000000d407077210 */ /* 0x000fe20007f9e0ff */
[----:B------:R-:W-:-:S04]  /*21db0*/  IMAD.X R12, R12, 0x1, R2, P3 ;  /* 0x000000010c0c7824 */ /* 0x000fc800018e0602 */
        /* <DEDUP_REMOVED lines=52> */
[----:B------:R1:W-:Y:S01]  /*22100*/  STL [R1+0x8d8], R9 ;  /* 0x0008d80901007387 */ /* 0x0003e20000100800 */
[--C-:B------:R-:W-:Y:S02]  /*22110*/  IMAD.X R12, R12, 0x1, R2.reuse, P3 ;  /* 0x000000010c0c7824 */ /* 0x100fe400018e0602 */
[----:B------:R-:W-:Y:S01]  /*22120*/  ISETP.NE.U32.AND P1, PT, R4, RZ, PT ;  /* 0x000000ff0400720c */ /* 0x000fe20003f25070 */
[----:B------:R-:W-:Y:S02]  /*22130*/  IMAD.X R8, R8, 0x1, R2, P4 ;  /* 0x0000000108087824 */ /* 0x000fe400020e0602 */
[----:B------:R-:W-:Y:S01]  /*22140*/  STL [R1+0x8d4], R12 ;  /* 0x0008d40c01007387 */ /* 0x000fe20000100800 */
[----:B------:R-:W-:-:S02]  /*22150*/  IMAD.MOV.U32 R4, RZ, RZ, R9 ;  /* 0x000000ffff047224 */ /* 0x000fc400078e0009 */
[----:B------:R-:W-:Y:S01]  /*22160*/  IMAD.MOV.U32 R5, RZ, RZ, R12 ;  /* 0x000000ffff057224 */ /* 0x000fe200078e000c */
        /* <DEDUP_REMOVED lines=56> */
[----:B------:R1:W-:Y:S04]  /*224f0*/  STL [R1+0x928], R7 ;  /* 0x0009280701007387 */ /* 0x0003e80000100800 */
[----:B------:R1:W-:Y:S04]  /*22500*/  LDGSTS.E [R204+0x26400], [R4.64], P2 ;  /* 0x2640000004cc7fae */ /* 0x0003e8000912184a */
[----:B------:R1:W-:Y:S02]  /*22510*/  STL [R1+0x924], R8 ;  /* 0x0009240801007387 */ /* 0x0003e40000100800 */
[----:B-1----:R-:W-:Y:S01]  /*22520*/  LOP3.LUT R9, R207, 0x6c, RZ, 0xfc, !PT ;  /* 0x0000006ccf097812 */ /* 0x002fe200078efcff */
[----:B------:R-:W-:-:S02]  /*22530*/  IMAD.MOV.U32 R4, RZ, RZ, R7 ;  /* 0x000000ffff047224 */ /* 0x000fc400078e0007 */
[----:B------:R-:W3:Y:S01]  /*22540*/  LDL.LU R7, [R1+0x958] ;  /* 0x0009580001077983 */ /* 0x000ee20000300800 */
[----:B------:R-:W-:-:S03]  /*22550*/  IMAD.MOV.U32 R5, RZ, RZ, R8 ;  /* 0x000000ffff057224 */ /* 0x000fc600078e0008 */
[----:B------:R-:W3:Y:S04]  /*22560*/  LDL.LU R8, [R1+0x780] ;  /* 0x0007800001087983 */ /* 0x000ee80000300800 */
[----:B------:R-:W3:Y:S04]  /*22570*/  LDL.LU R12, [R1+0x954] ;  /* 0x00095400010c7983 */ /* 0x000ee80000300800 */
[----:B------:R1:W-:Y:S01]  /*22580*/  LDGSTS.E [R204+0x26800], [R4.64], P1 ;  /* 0x2680000004cc7fae */ /* 0x0003e2000892184a */
[----:B------:R-:W-:-:S03]  /*22590*/  ISETP.GE.AND P1, PT, R9, UR6, PT ;  /* 0x0000000609007c0c */ /* 0x000fc6000bf26270 */
        /* <DEDUP_REMOVED lines=34> */
[----:B------:R-:W-:Y:S02]  /*227c0*/  SEL R4, RZ, 0x4, P1 ;  /* 0x00000004ff047807 */ /* 0x000fe40000800000 */
[-C--:B------:R-:W-:Y:S02]  /*227d0*/  IADD3 R7, P3, R7, R212.reuse, RZ ;  /* 0x000000d407077210 */ /* 0x080fe40007f7e0ff */
[----:B------:R-:W-:Y:S02]  /*227e0*/  SEL R4, R4, RZ, !P0 ;  /* 0x000000ff04047207 */ /* 0x000fe40004000000 */
[----:B------:R-:W-:Y:S01]  /*227f0*/  IADD3 R8, P4, R8, R212, RZ ;  /* 0x000000d408087210 */ /* 0x000fe20007f9e0ff */
[----:B------:R-:W-:Y:S01]  /*22800*/  IMAD.X R12, R12, 0x1, R2, P3 ;  /* 0x000000010c0c7824 */ /* 0x000fe200018e0602 */
[----:B------:R-:W-:Y:S01]  /*22810*/  ISETP.NE.U32.AND P1, PT, R4, RZ, PT ;  /* 0x000000ff0400720c */ /* 0x000fe20003f25070 */
[----:B------:R-:W-:-:S02]  /*22820*/  IMAD.MOV.U32 R4, RZ, RZ, R7 ;  /* 0x000000ffff047224 */ /* 0x000fc400078e0007 */
[----:B------:R-:W-:Y:S02]  /*22830*/  IMAD.MOV.U32 R5, RZ, RZ, R12 ;  /* 0x000000ffff057224 */ /* 0x000fe400078e000c */
[----:B------:R-:W-:-:S03]  /*22840*/  IMAD.X R9, R9, 0x1, R2, P4 ;  /* 0x0000000109097824 */ /* 0x000fc600020e0602 */
[----:B------:R1:W-:Y:S04]  /*22850*/  LDGSTS.E [R204+0x27400], [R4.64], P2 ;  /* 0x2740000004cc7fae */ /* 0x0003e8000912184a */
[----:B------:R1:W-:Y:S04]  /*22860*/  STL [R1+0x958], R7 ;  /* 0x0009580701007387 */ /* 0x0003e80000100800 */
[----:B------:R1:W-:Y:S02]  /*22870*/  STL [R1+0x954], R12 ;  /* 0x0009540c01007387 */ /* 0x0003e40000100800 */
[----:B-1----:R-:W-:-:S02]  /*22880*/  IMAD.MOV.U32 R4, RZ, RZ, R8 ;  /* 0x000000ffff047224 */ /* 0x002fc400078e0008 */
[----:B------:R-:W-:Y:S01]  /*22890*/  IMAD.MOV.U32 R5, RZ, RZ, R9 ;  /* 0x000000ffff057224 */ /* 0x000fe200078e0009 */
[----:B------:R-:W-:Y:S01]  /*228a0*/  LOP3.LUT R7, R207, 0x7c, RZ, 0xfc, !PT ;  /* 0x0000007ccf077812 */ /* 0x000fe200078efcff */
[----:B------:R-:W-:Y:S04]  /*228b0*/  STL [R1+0x780], R8 ;  /* 0x0007800801007387 */ /* 0x000fe80000100800 */
[----:B------:R1:W-:Y:S04]  /*228c0*/  STL [R1+0x774], R9 ;  /* 0x0007740901007387 */ /* 0x0003e80000100800 */
[----:B------:R-:W4:Y:S04]  /*228d0*/  LDL.LU R13, [R1+0x79c] ;  /* 0x00079c00010d7983 */ /* 0x000f280000300800 */
[----:B------:R1:W-:Y:S01]  /*228e0*/  LDGSTS.E [R204+0x27800], [R4.64], P1 ;  /* 0x2780000004cc7fae */ /* 0x0003e2000892184a */
[----:B------:R-:W-:-:S03]  /*228f0*/  ISETP.GE.AND P1, PT, R7, UR6, PT ;  /* 0x0000000607007c0c */ /* 0x000fc6000bf26270 */
[----:B------:R-:W4:Y:S04]  /*22900*/  LDL.LU R12, [R1+0x7a0] ;  /* 0x0007a000010c7983 */ /* 0x000f280000300800 */
[----:B-1----:R-:W4:Y:S04]  /*22910*/  LDL.LU R9, [R1+0x7ac] ;  /* 0x0007ac0001097983 */ /* 0x002f280000300800 */
[----:B------:R-:W4:Y:S01]  /*22920*/  LDL.LU R7, [R1+0x7b0] ;  /* 0x0007b00001077983 */ /* 0x000f220000300800 */
[----:B------:R-:W-:Y:S02]  /*22930*/  SEL R4, RZ, 0x4, P1 ;  /* 0x00000004ff047807 */ /* 0x000fe40000800000 */
[----:B------:R-:W-:-:S02]  /*22940*/  LOP3.LUT R8, R207, 0x2, RZ, 0xfc, !PT ;  /* 0x00000002cf087812 */ /* 0x000fc400078efcff */
[----:B------:R-:W-:Y:S02]  /*22950*/  SEL R4, R4, RZ, !P0 ;  /* 0x000000ff04047207 */ /* 0x000fe40004000000 */
[----:B------:R-:W-:Y:S02]  /*22960*/  ISETP.GE.AND P1, PT, R8, UR6, PT ;  /* 0x0000000608007c0c */ /* 0x000fe4000bf26270 */
[----:B------:R-:W-:Y:S02]  /*22970*/  ISETP.NE.U32.AND P2, PT, R4, RZ, PT ;  /* 0x000000ff0400720c */ /* 0x000fe40003f45070 */
[----:B------:R-:W-:-:S04]  /*22980*/  SEL R4, RZ, 0x4, P1 ;  /* 0x00000004ff047807 */ /* 0x000fc80000800000 */
[----:B------:R-:W-:-:S04]  /*22990*/  SEL R4, R4, RZ, !P0 ;  /* 0x000000ff04047207 */ /* 0x000fc80004000000 */
[----:B------:R-:W-:Y:S02]  /*229a0*/  ISETP.NE.U32.AND P1, PT, R4, RZ, PT ;  /* 0x000000ff0400720c */ /* 0x000fe40003f25070 */
[----:B------:R-:W-:Y:S02]  /*229b0*/  LOP3.LUT R8, R204, 0x40, RZ, 0x3c, !PT ;  /* 0x00000040cc087812 */ /* 0x000fe400078e3cff */
        /* <DEDUP_REMOVED lines=9> */
[----:B------:R2:W-:Y:S04]  /*22a50*/  STL [R1+0x78c], R10 ;  /* 0x00078c0a01007387 */ /* 0x0005e80000100800 */
[----:B------:R3:W-:Y:S04]  /*22a60*/  LDGSTS.E [R204+0x27c00], [R4.64], P2 ;  /* 0x27c0000004cc7fae */ /* 0x0007e8000912184a */
[----:B-1----:R-:W4:Y:S01]  /*22a70*/  LDL.LU R11, [R1+0x7c0] ;  /* 0x0007c000010b7983 */ /* 0x002f220000300800 */
[----:B---3--:R-:W-:-:S02]  /*22a80*/  IMAD.MOV.U32 R4, RZ, RZ, R6 ;  /* 0x000000ffff047224 */ /* 0x008fc400078e0006 */
[----:B------:R-:W-:Y:S01]  /*22a90*/  IMAD.MOV.U32 R5, RZ, RZ, R10 ;  /* 0x000000ffff057224 */ /* 0x000fe200078e000a */
[----:B--2---:R-:W-:Y:S01]  /*22aa0*/  LOP3.LUT R10, R207, 0x6, RZ, 0xfc, !PT ;  /* 0x00000006cf0a7812 */ /* 0x004fe200078efcff */
        /* <DEDUP_REMOVED lines=13> */
[----:B------:R-:W-:-:S05]  /*22b80*/  IADD3 R12, P3, R12, R212, RZ ;  /* 0x000000d40c0c7210 */ /* 0x000fca0007f7e0ff */
[----:B------:R-:W-:Y:S01]  /*22b90*/  IMAD.X R13, R13, 0x1, R2, P3 ;  /* 0x000000010d0d7824 */ /* 0x000fe200018e0602 */
[----:B------:R-:W-:Y:S01]  /*22ba0*/  IADD3 R7, P4, R7, R212, RZ ;  /* 0x000000d407077210 */ /* 0x000fe20007f9e0ff */
[----:B------:R1:W-:Y:S01]  /*22bb0*/  STL [R1+0x7a0], R12 ;  /* 0x0007a00c01007387 */ /* 0x0003e20000100800 */
[----:B------:R-:W-:-:S03]  /*22bc0*/  IMAD.MOV.U32 R4, RZ, RZ, R12 ;  /* 0x000000ffff047224 */ /* 0x000fc600078e000c */
[----:B------:R-:W-:Y:S01]  /*22bd0*/  IMAD.X R9, R9, 0x1, R2, P4 ;  /* 0x0000000109097824 */ /* 0x000fe200020e0602 */
[----:B------:R-:W-:Y:S01]  /*22be0*/  STL [R1+0x79c], R13 ;  /* 0x00079c0d01007387 */ /* 0x000fe20000100800 */
[----:B------:R-:W-:-:S03]  /*22bf0*/  IMAD.MOV.U32 R5, RZ, RZ, R13 ;  /* 0x000000ffff057224 */ /* 0x000fc600078e000d */
[----:B------:R-:W-:Y:S04]  /*22c00*/  STL [R1+0x7b0], R7 ;  /* 0x0007b00701007387 */ /* 0x000fe80000100800 */
[----:B------:R1:W-:Y:S04]  /*22c10*/  STL [R1+0x7ac], R9 ;  /* 0x0007ac0901007387 */ /* 0x0003e80000100800 */
[----:B-1----:R-:W3:Y:S04]  /*22c20*/  LDL.LU R12, [R1+0x7e0] ;  /* 0x0007e000010c7983 */ /* 0x002ee80000300800 */
[----:B------:R1:W-:Y:S01]  /*22c30*/  LDGSTS.E [R8+0x20600], [R4.64], P2 ;  /* 0x2060000004087fae */ /* 0x0003e2000912184a */
[----:B------:R-:W-:Y:S01]  /*22c40*/  LOP3.LUT R15, R207, 0x12, RZ, 0xfc, !PT ;  /* 0x00000012cf0f7812 */ /* 0x000fe200078efcff */
[----:B-1----:R-:W-:-:S02]  /*22c50*/  IMAD.MOV.U32 R4, RZ, RZ, R7 ;  /* 0x000000ffff047224 */ /* 0x002fc400078e0007 */
[----:B------:R-:W-:Y:S01]  /*22c60*/  IMAD.MOV.U32 R5, RZ, RZ, R9 ;  /* 0x000000ffff057224 */ /* 0x000fe200078e0009 */
[----:B------:R-:W-:Y:S01]  /*22c70*/  LOP3.LUT R9, R207, 0xe, RZ, 0xfc, !PT ;  /* 0x0000000ecf097812 */ /* 0x000fe200078efcff */
[----:B------:R-:W3:Y:S04]  /*22c80*/  LDL.LU R7, [R1+0x7f0] ;  /* 0x0007f00001077983 */ /* 0x000ee80000300800 */
[----:B------:R-:W3:Y:S04]  /*22c90*/  LDL.LU R13, [R1+0x7dc] ;  /* 0x0007dc00010d7983 */ /* 0x000ee80000300800 */
[----:B------:R1:W-:Y:S01]  /*22ca0*/  LDGSTS.E [R8+0x20a00], [R4.64], P1 ;  /* 0x20a0000004087fae */ /* 0x0003e2000892184a */
[----:B------:R-:W-:-:S03]  /*22cb0*/  ISETP.GE.AND P1, PT, R9, UR6, PT ;  /* 0x0000000609007c0c */ /* 0x000fc6000bf26270 */
[----:B------:R-:W3:Y:S01]  /*22cc0*/  LDL.LU R9, [R1+0x7ec] ;  /* 0x0007ec0001097983 */ /* 0x000ee20000300800 */
[----:B-1----:R-:W-:Y:S02]  /*22cd0*/  SEL R4, RZ, 0x4, P1 ;  /* 0x00000004ff047807 */ /* 0x002fe40000800000 */
[----:B------:R-:W-:Y:S02]  /*22ce0*/  ISETP.GE.AND P1, PT, R15, UR6, PT ;  /* 0x000000060f007c0c */ /* 0x000fe4000bf26270 */
[----:B------:R-:W-:-:S04]  /*22cf0*/  SEL R4, R4, RZ, !P0 ;  /* 0x000000ff04047207 */ /* 0x000fc80004000000 */
[----:B------:R-:W-:Y:S02]  /*22d00*/  ISETP.NE.U32.AND P2, PT, R4, RZ, PT ;  /* 0x000000ff0400720c */ /* 0x000fe40003f45070 */
[----:B------:R-:W-:-:S04]  /*22d10*/  SEL R4, RZ, 0x4, P1 ;  /* 0x00000004ff047807 */ /* 0x000fc80000800000 */
[----:B------:R-:W-:-:S04]  /*22d20*/  SEL R4, R4, RZ, !P0 ;  /* 0x000000ff04047207 */ /* 0x000fc80004000000 */
[----:B------:R-:W-:Y:S02]  /*22d30*/  ISETP.NE.U32.AND P1, PT, R4, RZ, PT ;  /* 0x000000ff0400720c */ /* 0x000fe40003f25070 */
[----:B----4-:R-:W-:-:S05]  /*22d40*/  IADD3 R11, P3, R11, R212, RZ ;  /* 0x000000d40b0b7210 */ /* 0x010fca0007f7e0ff */
[----:B------:R1:W-:Y:S01]  /*22d50*/  STL [R1+0x7c0], R11 ;  /* 0x0007c00b01007387 */ /* 0x0003e20000100800 */
[----:B--2---:R-:W-:Y:S01]  /*22d60*/  IADD3 R6, P4, R6, R212, RZ ;  /* 0x000000d406067210 */ /* 0x004fe20007f9e0ff */
        /* <DEDUP_REMOVED lines=23> */
[----:B------:R-:W-:-:S04]  /*22ee0*/  SEL R4, RZ, 0x4, P1 ;  /* 0x00000004ff047807 */ /* 0x000fc80000800000 */
[----:B------:R-:W-:-:S04]  /*22ef0*/  SEL R4, R4, RZ, !P0 ;  /* 0x000000ff04047207 */ /* 0x000fc80004000000 */
[----:B------:R-:W-:Y:S02]  /*22f00*/  ISETP.NE.U32.AND P1, PT, R4, RZ, PT ;  /* 0x000000ff0400720c */ /* 0x000fe40003f25070 */
[----:B------:R-:W-:Y:S01]  /*22f10*/  IADD3 R7, P4, R7, R212, RZ ;  /* 0x000000d407077210 */ /* 0x000fe20007f9e0ff */
[----:B------:R-:W-:Y:S02]  /*22f20*/  IMAD.X R13, R13, 0x1, R2, P3 ;  /* 0x000000010d0d7824 */ /* 0x000fe400018e0602 */
[----:B------:R-:W-:Y:S02]  /*22f30*/  IMAD.MOV.U32 R4, RZ, RZ, R12 ;  /* 0x000000ffff047224 */ /* 0x000fe400078e000c */
[----:B------:R-:W-:Y:S01]  /*22f40*/  IMAD.MOV.U32 R5, RZ, RZ, R13 ;  /* 0x000000ffff057224 */ /* 0x000fe200078e000d */
[----:B------:R1:W-:Y:S01]  /*22f50*/  STL [R1+0x7e0], R12 ;  /* 0x0007e00c01007387 */ /* 0x0003e20000100800 */
[----:B------:R-:W-:-:S03]  /*22f60*/  IMAD.X R9, R9, 0x1, R2, P4 ;  /* 0x0000000109097824 */ /* 0x000fc600020e0602 */
[----:B------:R-:W-:Y:S04]  /*22f70*/  STL [R1+0x7dc], R13 ;  /* 0x0007dc0d01007387 */ /* 0x000fe80000100800 */
[----:B------:R-:W-:Y:S04]  /*22f80*/  STL [R1+0x7f0], R7 ;  /* 0x0007f00701007387 */ /* 0x000fe80000100800 */
[----:B------:R1:W-:Y:S04]  /*22f90*/  LDGSTS.E [R8+0x21600], [R4.64], P2 ;  /* 0x2160000004087fae */ /* 0x0003e8000912184a */
[----:B------:R1:W-:Y:S04]  /*22fa0*/  STL [R1+0x7ec], R9 ;  /* 0x0007ec0901007387 */ /* 0x0003e80000100800 */
[----:B-1----:R-:W4:Y:S01]  /*22fb0*/  LDL.LU R12, [R1+0x820] ;  /* 0x00082000010c7983 */ /* 0x002f220000300800 */
[----:B------:R-:W-:-:S02]  /*22fc0*/  IMAD.MOV.U32 R4, RZ, RZ, R7 ;  /* 0x000000ffff047224 */ /* 0x000fc400078e0007 */
[----:B------:R-:W-:Y:S01]  /*22fd0*/  IMAD.MOV.U32 R5, RZ, RZ, R9 ;  /* 0x000000ffff057224 */ /* 0x000fe200078e0009 */
[----:B------:R-:W-:Y:S01]  /*22fe0*/  LOP3.LUT R9, R207, 0x1e, RZ, 0xfc, !PT ;  /* 0x0000001ecf097812 */ /* 0x000fe200078efcff */
[----:B------:R-:W4:Y:S04]  /*22ff0*/  LDL.LU R7, [R1+0x830] ;  /* 0x0008300001077983 */ /* 0x000f280000300800 */
[----:B------:R1:W-:Y:S01]  /*23000*/  LDGSTS.E [R8+0x21a00], [R4.64], P1 ;  /* 0x21a0000004087fae */ /* 0x0003e2000892184a */
[----:B------:R-:W-:-:S03]  /*23010*/  ISETP.GE.AND P1, PT, R9, UR6, PT ;  /* 0x0000000609007c0c */ /* 0x000fc6000bf26270 */
[----:B------:R-:W4:Y:S04]  /*23020*/  LDL.LU R13, [R1+0x81c] ;  /* 0x00081c00010d7983 */ /* 0x000f280000300800 */
        /* <DEDUP_REMOVED lines=35> */
[----:B------:R-:W-:Y:S02]  /*23260*/  SEL R4, R4, RZ, !P0 ;  /* 0x000000ff04047207 */ /* 0x000fe40004000000 */
[-C--:B------:R-:W-:Y:S02]  /*23270*/  IADD3 R12, P3, R12, R212.reuse, RZ ;  /* 0x000000d40c0c7210 */ /* 0x080fe40007f7e0ff */
[----:B------:R-:W-:Y:S02]  /*23280*/  ISETP.NE.U32.AND P1, PT, R4, RZ, PT ;  /* 0x000000ff0400720c */ /* 0x000fe40003f25070 */
[----:B------:R-:W-:Y:S01]  /*23290*/  IADD3 R7, P4, R7, R212, RZ ;  /* 0x000000d407077210 */ /* 0x000fe20007f9e0ff */
[----:B------:R1:W-:Y:S01]  /*232a0*/  STL [R1+0x820], R12 ;  /* 0x0008200c01007387 */ /* 0x0003e20000100800 */
[----:B------:R-:W-:Y:S02]  /*232b0*/  IMAD.MOV.U32 R4, RZ, RZ, R12 ;  /* 0x000000ffff047224 */ /* 0x000fe400078e000c */
[----:B------:R-:W-:-:S02]  /*232c0*/  IMAD.X R13, R13, 0x1, R2, P3 ;  /* 0x000000010d0d7824 */ /* 0x000fc400018e0602 */
[----:B------:R-:W-:-:S03]  /*232d0*/  IMAD.X R9, R9, 0x1, R2, P4 ;  /* 0x0000000109097824 */ /* 0x000fc600020e0602 */
        /* <DEDUP_REMOVED lines=68> */
[----:B------:R-:W4:Y:S01]  /*23720*/  LDL.LU R13, [R1+0x89c] ;  /* 0x00089c00010d7983 */ /* 0x000f220000300800 */
[----:B------:R-:W-:-:S03]  /*23730*/  LOP3.LUT R15, R207, 0x42, RZ, 0xfc, !PT ;  /* 0x00000042cf0f7812 */ /* 0x000fc600078efcff */
[----:B------:R-:W4:Y:S01]  /*23740*/  LDL.LU R9, [R1+0x8ac] ;  /* 0x0008ac0001097983 */ /* 0x000f220000300800 */
        /* <DEDUP_REMOVED lines=129> */
[----:B------:R3:W-:Y:S01]  /*23f60*/  STL [R1+0x90c], R10 ;  /* 0x00090c0a01007387 */ /* 0x0007e20000100800 */
[----:B-1----:R-:W-:Y:S01]  /*23f70*/  LOP3.LUT R11, R207, 0x66, RZ, 0xfc, !PT ;  /* 0x00000066cf0b7812 */ /* 0x002fe200078efcff */
[----:B--2---:R-:W-:-:S02]  /*23f80*/  IMAD.MOV.U32 R5, RZ, RZ, R10 ;  /* 0x000000ffff057224 */ /* 0x004fc400078e000a */
[----:B---3--:R-:W2:Y:S01]  /*23f90*/  LDL.LU R10, [R1+0x940] ;  /* 0x00094000010a7983 */ /* 0x008ea20000300800 */
[----:B------:R-:W-:-:S03]  /*23fa0*/  IMAD.MOV.U32 R4, RZ, RZ, R6 ;  /* 0x000000ffff047224 */ /* 0x000fc600078e0006 */
[----:B------:R-:W3:Y:S04]  /*23fb0*/  LDL.LU R6, [R1+0x950] ;  /* 0x0009500001067983 */ /* 0x000ee80000300800 */
        /* <DEDUP_REMOVED lines=10> */
[----:B------:R-:W-:Y:S02]  /*24060*/  SEL R4, R4, RZ, !P0 ;  /* 0x000000ff04047207 */ /* 0x000fe40004000000 */
[----:B------:R-:W-:Y:S02]  /*24070*/  IADD3 R12, P3, R12, R212, RZ ;  /* 0x000000d40c0c7210 */ /* 0x000fe40007f7e0ff */
[----:B------:R-:W-:-:S03]  /*24080*/  ISETP.NE.U32.AND P1, PT, R4, RZ, PT ;  /* 0x000000ff0400720c */ /* 0x000fc60003f25070 */
[----:B------:R-:W-:Y:S01]  /*24090*/  IMAD.MOV.U32 R4, RZ, RZ, R12 ;  /* 0x000000ffff047224 */ /* 0x000fe200078e000c */
[----:B------:R-:W-:Y:S01]  /*240a0*/  IADD3 R7, P4, R7, R212, RZ ;  /* 0x000000d407077210 */ /* 0x000fe20007f9e0ff */
[----:B------:R-:W-:-:S04]  /*240b0*/  IMAD.X R13, R13, 0x1, R2, P3 ;  /* 0x000000010d0d7824 */ /* 0x000fc800018e0602 */
[----:B------:R-:W-:Y:S02]  /*240c0*/  IMAD.MOV.U32 R5, RZ, RZ, R13 ;  /* 0x000000ffff057224 */ /* 0x000fe400078e000d */
[----:B------:R-:W-:Y:S01]  /*240d0*/  IMAD.X R9, R9, 0x1, R2, P4 ;  /* 0x0000000109097824 */ /* 0x000fe200020e0602 */
[----:B------:R-:W-:Y:S04]  /*240e0*/  STL [R1+0x920], R12 ;  /* 0x0009200c01007387 */ /* 0x000fe80000100800 */
[----:B------:R-:W-:Y:S04]  /*240f0*/  STL [R1+0x91c], R13 ;  /* 0x00091c0d01007387 */ /* 0x000fe80000100800 */
[----:B------:R1:W-:Y:S04]  /*24100*/  LDGSTS.E [R8+0x26600], [R4.64], P2 ;  /* 0x2660000004087fae */ /* 0x0003e8000912184a */
[----:B------:R1:W-:Y:S04]  /*24110*/  STL [R1+0x930], R7 ;  /* 0x0009300701007387 */ /* 0x0003e80000100800 */
[----:B------:R1:W-:Y:S02]  /*24120*/  STL [R1+0x92c], R9 ;  /* 0x00092c0901007387 */ /* 0x0003e40000100800 */
[----:B-1----:R-:W-:-:S02]  /*24130*/  IMAD.MOV.U32 R4, RZ, RZ, R7 ;  /* 0x000000ffff047224 */ /* 0x002fc400078e0007 */
[----:B------:R-:W-:Y:S01]  /*24140*/  IMAD.MOV.U32 R5, RZ, RZ, R9 ;  /* 0x000000ffff057224 */ /* 0x000fe200078e0009 */
[----:B------:R-:W4:Y:S01]  /*24150*/  LDL.LU R7, [R1+0x95c] ;  /* 0x00095c0001077983 */ /* 0x000f220000300800 */
[----:B------:R-:W-:-:S03]  /*24160*/  LOP3.LUT R9, R207, 0x6e, RZ, 0xfc, !PT ;  /* 0x0000006ecf097812 */ /* 0x000fc600078efcff */
[----:B------:R1:W-:Y:S01]  /*24170*/  LDGSTS.E [R8+0x26a00], [R4.64], P1 ;  /* 0x26a0000004087fae */ /* 0x0003e2000892184a */
[----:B------:R-:W-:-:S03]  /*24180*/  ISETP.GE.AND P1, PT, R9, UR6, PT ;  /* 0x0000000609007c0c */ /* 0x000fc6000bf26270 */
[----:B------:R-:W4:Y:S01]  /*24190*/  LDL.LU R12, [R1+0x778] ;  /* 0x00077800010c7983 */ /* 0x000f220000300800 */
[----:B------:R-:W-:-:S03]  /*241a0*/  LOP3.LUT R15, R207, 0x72, RZ, 0xfc, !PT ;  /* 0x00000072cf0f7812 */ /* 0x000fc600078efcff */
[----:B------:R-:W4:Y:S01]  /*241b0*/  LDL.LU R9, [R1+0x77c] ;  /* 0x00077c0001097983 */ /* 0x000f220000300800 */
[----:B-1----:R-:W-:-:S03]  /*241c0*/  SEL R4, RZ, 0x4, P1 ;  /* 0x00000004ff047807 */ /* 0x002fc60000800000 */
[----:B------:R-:W4:Y:S01]  /*241d0*/  LDL.LU R13, [R1+0x76c] ;  /* 0x00076c00010d7983 */ /* 0x000f220000300800 */
[----:B------:R-:W-:Y:S02]  /*241e0*/  ISETP.GE.AND P1, PT, R15, UR6, PT ;  /* 0x000000060f007c0c */ /* 0x000fe4000bf26270 */
[----:B------:R-:W-:-:S04]  /*241f0*/  SEL R4, R4, RZ, !P0 ;  /* 0x000000ff04047207 */ /* 0x000fc80004000000 */
[----:B------:R-:W-:Y:S02]  /*24200*/  ISETP.NE.U32.AND P2, PT, R4, RZ, PT ;  /* 0x000000ff0400720c */ /* 0x000fe40003f45070 */
[----:B------:R-:W-:-:S04]  /*24210*/  SEL R4, RZ, 0x4, P1 ;  /* 0x00000004ff047807 */ /* 0x000fc80000800000 */
[----:B------:R-:W-:-:S04]  /*24220*/  SEL R4, R4, RZ, !P0 ;  /* 0x000000ff04047207 */ /* 0x000fc80004000000 */
[----:B------:R-:W-:Y:S02]  /*24230*/  ISETP.NE.U32.AND P1, PT, R4, RZ, PT ;  /* 0x000000ff0400720c */ /* 0x000fe40003f25070 */
[-C--:B--2---:R-:W-:Y:S02]  /*24240*/  IADD3 R10, P3, R10, R212.reuse, RZ ;  /* 0x000000d40a0a7210 */ /* 0x084fe40007f7e0ff */
[----:B---3--:R-:W-:-:S03]  /*24250*/  IADD3 R6, P4, R6, R212, RZ ;  /* 0x000000d406067210 */ /* 0x008fc60007f9e0ff */
[----:B----4-:R-:W-:Y:S02]  /*24260*/  IMAD.X R14, R14, 0x1, R2, P3 ;  /* 0x000000010e0e7824 */ /* 0x010fe400018e0602 */
[----:B------:R-:W-:Y:S02]  /*24270*/  IMAD.MOV.U32 R4, RZ, RZ, R10 ;  /* 0x000000ffff047224 */ /* 0x000fe400078e000a */
[----:B------:R-:W-:Y:S02]  /*24280*/  IMAD.MOV.U32 R5, RZ, RZ, R14 ;  /* 0x000000ffff057224 */ /* 0x000fe400078e000e */
[----:B------:R-:W-:-:S03]  /*24290*/  IMAD.X R11, R11, 0x1, R2, P4 ;  /* 0x000000010b0b7824 */ /* 0x000fc600020e0602 */
[----:B------:R1:W-:Y:S04]  /*242a0*/  LDGSTS.E [R8+0x26e00], [R4.64], P2 ;  /* 0x26e0000004087fae */ /* 0x0003e8000912184a */
[----:B------:R2:W-:Y:S04]  /*242b0*/  STL [R1+0x940], R10 ;  /* 0x0009400a01007387 */ /* 0x0005e80000100800 */
[----:B------:R-:W-:Y:S01]  /*242c0*/  STL [R1+0x93c], R14 ;  /* 0x00093c0e01007387 */ /* 0x000fe20000100800 */
[----:B-1----:R-:W-:Y:S02]  /*242d0*/  IMAD.MOV.U32 R4, RZ, RZ, R6 ;  /* 0x000000ffff047224 */ /* 0x002fe400078e0006 */
[----:B------:R-:W-:Y:S01]  /*242e0*/  IMAD.MOV.U32 R5, RZ, RZ, R11 ;  /* 0x000000ffff057224 */ /* 0x000fe200078e000b */
[----:B--2---:R-:W-:Y:S01]  /*242f0*/  LOP3.LUT R10, R207, 0x76, RZ, 0xfc, !PT ;  /* 0x00000076cf0a7812 */ /* 0x004fe200078efcff */
[----:B------:R-:W-:Y:S04]  /*24300*/  STL [R1+0x950], R6 ;  /* 0x0009500601007387 */ /* 0x000fe80000100800 */
[----:B------:R1:W-:Y:S04]  /*24310*/  STL [R1+0x94c], R11 ;  /* 0x00094c0b01007387 */ /* 0x0003e80000100800 */
[----:B------:R2:W-:Y:S01]  /*24320*/  LDGSTS.E [R8+0x27200], [R4.64], P1 ;  /* 0x2720000004087fae */ /* 0x0005e2000892184a */
[----:B------:R-:W-:-:S03]  /*24330*/  ISETP.GE.AND P1, PT, R10, UR6, PT ;  /* 0x000000060a007c0c */ /* 0x000fc6000bf26270 */
[----:B-1----:R-:W3:Y:S04]  /*24340*/  LDL.LU R11, [R1+0x75c] ;  /* 0x00075c00010b7983 */ /* 0x002ee80000300800 */
[----:B------:R-:W4:Y:S01]  /*24350*/  LDL.LU R10, [R1+0x768] ;  /* 0x00076800010a7983 */ /* 0x000f220000300800 */
[----:B------:R-:W-:Y:S02]  /*24360*/  LOP3.LUT R6, R207, 0x7a, RZ, 0xfc, !PT ;  /* 0x0000007acf067812 */ /* 0x000fe400078efcff */
[----:B--2---:R-:W-:Y:S01]  /*24370*/  SEL R4, RZ, 0x4, P1 ;  /* 0x00000004ff047807 */ /* 0x004fe20000800000 */
[----:B------:R-:W1:Y:S01]  /*24380*/  S2R R211, SR_TID.X ;  /* 0x0000000000d37919 */ /* 0x000e620000002100 */
[----:B------:R-:W-:Y:S02]  /*24390*/  ISETP.GE.AND P1, PT, R6, UR6, PT ;  /* 0x0000000606007c0c */ /* 0x000fe4000bf26270 */
[----:B------:R-:W-:Y:S01]  /*243a0*/  SEL R4, R4, RZ, !P0 ;  /* 0x000000ff04047207 */ /* 0x000fe20004000000 */
[----:B------:R-:W2:Y:S03]  /*243b0*/  LDL.LU R20, [R1+0x760] ;  /* 0x0007600001147983 */ /* 0x000ea60000300800 */
[----:B------:R-:W-:Y:S01]  /*243c0*/  ISETP.NE.U32.AND P2, PT, R4, RZ, PT ;  /* 0x000000ff0400720c */ /* 0x000fe20003f45070 */
[----:B------:R-:W2:Y:S01]  /*243d0*/  LDL.LU R6, [R1+0x720] ;  /* 0x0007200001067983 */ /* 0x000ea20000300800 */
[----:B------:R-:W-:-:S04]  /*243e0*/  SEL R4, RZ, 0x4, P1 ;  /* 0x00000004ff047807 */ /* 0x000fc80000800000 */
[----:B------:R-:W-:-:S04]  /*243f0*/  SEL R4, R4, RZ, !P0 ;  /* 0x000000ff04047207 */ /* 0x000fc80004000000 */
[----:B------:R-:W-:Y:S02]  /*24400*/  ISETP.NE.U32.AND P1, PT, R4, RZ, PT ;  /* 0x000000ff0400720c */ /* 0x000fe40003f25070 */
[----:B------:R-:W-:-:S05]  /*24410*/  IADD3 R7, P3, R7, R212, RZ ;  /* 0x000000d407077210 */ /* 0x000fca0007f7e0ff */
[----:B------:R-:W-:Y:S01]  /*24420*/  IMAD.MOV.U32 R4, RZ, RZ, R7 ;  /* 0x000000ffff047224 */ /* 0x000fe200078e0007 */
[----:B------:R-:W-:Y:S01]  /*24430*/  IADD3 R12, P4, R12, R212, RZ ;  /* 0x000000d40c0c7210 */ /* 0x000fe20007f9e0ff */
[--C-:B------:R-:W-:Y:S01]  /*24440*/  IMAD.X R9, R9, 0x1, R2.reuse, P3 ;  /* 0x0000000109097824 */ /* 0x100fe200018e0602 */
[----:B------:R1:W-:Y:S03]  /*24450*/  STL [R1+0x95c], R7 ;  /* 0x00095c0701007387 */ /* 0x0003e60000100800 */
[----:B------:R-:W-:Y:S01]  /*24460*/  IMAD.MOV.U32 R5, RZ, RZ, R9 ;  /* 0x000000ffff057224 */ /* 0x000fe200078e0009 */
[----:B------:R1:W-:Y:S01]  /*24470*/  STL [R1+0x77c], R9 ;  /* 0x00077c0901007387 */ /* 0x0003e20000100800 */
[----:B------:R-:W-:-:S03]  /*24480*/  IMAD.X R13, R13, 0x1, R2, P4 ;  /* 0x000000010d0d7824 */ /* 0x000fc600020e0602 */
[----:B------:R1:W-:Y:S04]  /*24490*/  STL [R1+0x778], R12 ;  /* 0x0007780c01007387 */ /* 0x0003e80000100800 */
[----:B------:R-:W2:Y:S01]  /*244a0*/  LDL.LU R21, [R1+0x754] ;  /* 0x0007540001157983 */ /* 0x000ea20000300800 */
[----:B-1----:R-:W-:-:S03]  /*244b0*/  LOP3.LUT R7, R207, 0x7e, RZ, 0xfc, !PT ;  /* 0x0000007ecf077812 */ /* 0x002fc600078efcff */
[----:B------:R1:W-:Y:S01]  /*244c0*/  LDGSTS.E [R8+0x27600], [R4.64], P2 ;  /* 0x2760000004087fae */ /* 0x0003e2000912184a */
[-C--:B------:R-:W-:Y:S03]  /*244d0*/  HMMA.1688.F32.TF32 R48, R184, R18.reuse, R48 ;  /* 0x00000012b830723c */ /* 0x080fe60000081030 */
[----:B------:R3:W-:Y:S04]  /*244e0*/  STL [R1+0x76c], R13 ;  /* 0x00076c0d01007387 */ /* 0x0007e80000100800 */
[----:B------:R-:W2:Y:S01]  /*244f0*/  LDL.LU R9, [R1+0x714] ;  /* 0x0007140001097983 */ /* 0x000ea20000300800 */
[----:B-1----:R-:W-:Y:S02]  /*24500*/  IMAD.MOV.U32 R4, RZ, RZ, R12 ;  /* 0x000000ffff047224 */ /* 0x002fe400078e000c */
[----:B------:R-:W-:Y:S01]  /*24510*/  IMAD.MOV.U32 R5, RZ, RZ, R13 ;  /* 0x000000ffff057224 */ /* 0x000fe200078e000d */
[----:B------:R-:W-:Y:S04]  /*24520*/  HMMA.1688.F32.TF32 R80, R180, R18, R80 ;  /* 0x00000012b450723c */ /* 0x000fe80000081050 */
[----:B------:R1:W-:Y:S01]  /*24530*/  LDGSTS.E [R8+0x27a00], [R4.64], P1 ;  /* 0x27a0000004087fae */ /* 0x0003e2000892184a */
[----:B------:R-:W-:-:S03]  /*24540*/  ISETP.GE.AND P1, PT, R7, UR6, PT ;  /* 0x0000000607007c0c */ /* 0x000fc6000bf26270 */
[----:B------:R-:W-:Y:S01]  /*24550*/  HMMA.1688.F32.TF32 R112, R164, R18, R112 ;  /* 0x00000012a470723c */ /* 0x000fe20000081070 */
[----:B------:R-:W-:-:S07]  /*24560*/  LOP3.LUT R7, R211, 0x7f, RZ, 0xc0, !PT ;  /* 0x0000007fd3077812 */ /* 0x000fce00078ec0ff */
[----:B------:R-:W-:Y:S01]  /*24570*/  HMMA.1688.F32.TF32 R144, R168, R18, R144 ;  /* 0x00000012a890723c */ /* 0x000fe20000081090 */
[----:B------:R-:W2:Y:S01]  /*24580*/  LDL.LU R18, [R1+0x6e0] ;  /* 0x0006e00001127983 */ /* 0x000ea20000300800 */
[----:B-1----:R-:W-:-:S03]  /*24590*/  SEL R4, RZ, 0x4, P1 ;  /* 0x00000004ff047807 */ /* 0x002fc60000800000 */
[----:B------:R-:W2:Y:S04]  /*245a0*/  LDL.LU R16, [R1+0x6a0] ;  /* 0x0006a00001107983 */ /* 0x000ea80000300800 */
[----:B------:R-:W2:Y:S01]  /*245b0*/  LDL.LU R19, [R1+0x6d4] ;  /* 0x0006d40001137983 */ /* 0x000ea20000300800 */
[----:B------:R-:W-:Y:S02]  /*245c0*/  SEL R4, R4, RZ, !P0 ;  /* 0x000000ff04047207 */ /* 0x000fe40004000000 */
[----:B------:R-:W-:Y:S01]  /*245d0*/  ISETP.GE.AND P2, PT, R7, UR6, PT ;  /* 0x0000000607007c0c */ /* 0x000fe2000bf46270 */
[----:B------:R-:W2:Y:S01]  /*245e0*/  LDL.LU R17, [R1+0x694] ;  /* 0x0006940001117983 */ /* 0x000ea20000300800 */
[----:B------:R-:W-:-:S03]  /*245f0*/  ISETP.NE.U32.AND P1, PT, R4, RZ, PT ;  /* 0x000000ff0400720c */ /* 0x000fc60003f25070 */
[----:B------:R-:W2:Y:S01]  /*24600*/  LDL.LU R15, [R1+0x654] ;  /* 0x00065400010f7983 */ /* 0x000ea20000300800 */
[----:B------:R-:W-:-:S03]  /*24610*/  SEL R4, RZ, 0x4, P2 ;  /* 0x00000004ff047807 */ /* 0x000fc60001000000 */
[----:B------:R-:W2:Y:S04]  /*24620*/  LDL.LU R14, [R1+0x660] ;  /* 0x00066000010e7983 */ /* 0x000ea80000300800 */
[----:B------:R-:W2:Y:S01]  /*24630*/  LDL.LU R12, [R1+0x614] ;  /* 0x00061400010c7983 */ /* 0x000ea20000300800 */
[----:B------:R-:W-:-:S03]  /*24640*/  SEL R4, R4, RZ, !P0 ;  /* 0x000000ff04047207 */ /* 0x000fc60004000000 */
[----:B------:R-:W2:Y:S01]  /*24650*/  LDL.LU R7, [R1+0x620] ;  /* 0x0006200001077983 */ /* 0x000ea20000300800 */
[----:B------:R-:W-:Y:S02]  /*24660*/  ISETP.NE.U32.AND P0, PT, R4, RZ, PT ;  /* 0x000000ff0400720c */ /* 0x000fe40003f05070 */
[----:B----4-:R-:W-:-:S05]  /*24670*/  IADD3 R10, P3, R10, R212, RZ ;  /* 0x000000d40a0a7210 */ /* 0x010fca0007f7e0ff */
[----:B---3--:R-:W-:Y:S01]  /*24680*/  IMAD.X R11, R11, 0x1, R2, P3 ;  /* 0x000000010b0b7824 */ /* 0x008fe200018e0602 */
[----:B------:R1:W-:Y:S01]  /*24690*/  STL [R1+0x768], R10 ;  /* 0x0007680a01007387 */ /* 0x0003e20000100800 */
[----:B------:R-:W-:Y:S02]  /*246a0*/  IMAD.MOV.U32 R4, RZ, RZ, R10 ;  /* 0x000000ffff047224 */ /* 0x000fe400078e000a */
[----:B------:R-:W-:Y:S01]  /*246b0*/  IMAD.MOV.U32 R5, RZ, RZ, R11 ;  /* 0x000000ffff057224 */ /* 0x000fe200078e000b */
[----:B------:R3:W-:Y:S04]  /*246c0*/  STL [R1+0x75c], R11 ;  /* 0x00075c0b01007387 */ /* 0x0007e80000100800 */
[----:B------:R-:W4:Y:S04]  /*246d0*/  LDL.LU R13, [R1+0x5d4] ;  /* 0x0005d400010d7983 */ /* 0x000f280000300800 */
[----:B-1----:R-:W4:Y:S04]  /*246e0*/  LDL.LU R10, [R1+0x5e0] ;  /* 0x0005e000010a7983 */ /* 0x002f280000300800 */
[----:B------:R1:W-:Y:S04]  /*246f0*/  LDGSTS.E [R8+0x27e00], [R4.64], P1 ;  /* 0x27e0000004087fae */ /* 0x0003e8000892184a */
[----:B---3--:R-:W3:Y:S01]  /*24700*/  LDL.LU R11, [R1+0x594] ;  /* 0x00059400010b7983 */ /* 0x008ee20000300800 */
[----:B--2---:R-:W-:-:S02]  /*24710*/  IADD3 R20, P1, R20, UR9, RZ ;  /* 0x0000000914147c10 */ /* 0x004fc4000ff3e0ff */
[----:B------:R-:W-:Y:S01]  /*24720*/  IADD3 R6, P2, R6, UR9, RZ ;  /* 0x0000000906067c10 */ /* 0x000fe2000ff5e0ff */
[----:B------:R-:W0:Y:S04]  /*24730*/  LDGDEPBAR ;  /* 0x00000000000079af */ /* 0x000e280000000000 */
[----:B-1----:R-:W2:Y:S01]  /*24740*/  LDL.LU R8, [R1+0x5a0] ;  /* 0x0005a00001087983 */ /* 0x002ea20000300800 */
[----:B------:R-:W-:-:S03]  /*24750*/  IMAD.MOV.U32 R4, RZ, RZ, R20 ;  /* 0x000000ffff047224 */ /* 0x000fc600078e0014 */
[----:B------:R-:W-:Y:S01]  /*24760*/  STL [R1+0x760], R20 ;  /* 0x0007601401007387 */ /* 0x000fe20000100800 */
[----:B------:R-:W-:-:S05]  /*24770*/  IADD3.X R21, R21, UR7, RZ, P1, !PT ;  /* 0x0000000715157c10 */ /* 0x000fca0008ffe4ff */
[----:B------:R-:W-:Y:S01]  /*24780*/  IMAD.MOV.U32 R5, RZ, RZ, R21 ;  /* 0x000000ffff057224 */ /* 0x000fe200078e0015 */
[----:B------:R-:W-:Y:S04]  /*24790*/  STL [R1+0x754], R21 ;  /* 0x0007541501007387 */ /* 0x000fe80000100800 */
[----:B------:R1:W-:Y:S01]  /*247a0*/  LDGSTS.E [R205], [R4.64], P0 ;  /* 0x0000000004cd7fae */ /* 0x0003e2000812184a */
[----:B------:R-:W-:-:S03]  /*247b0*/  IADD3.X R9, R9, UR7, RZ, P2, !PT ;  /* 0x0000000709097c10 */ /* 0x000fc600097fe4ff */
[----:B------:R-:W-:Y:S04]  /*247c0*/  STL [R1+0x720], R6 ;  /* 0x0007200601007387 */ /* 0x000fe80000100800 */
[----:B------:R1:W-:Y:S02]  /*247d0*/  STL [R1+0x714], R9 ;  /* 0x0007140901007387 */ /* 0x0003e40000100800 */
[----:B-1----:R-:W-:Y:S02]  /*247e0*/  IMAD.MOV.U32 R4, RZ, RZ, R6 ;  /* 0x000000ffff047224 */ /* 0x002fe400078e0006 */
[----:B------:R-:W-:Y:S02]  /*247f0*/  IMAD.MOV.U32 R5, RZ, RZ, R9 ;  /* 0x000000ffff057224 */ /* 0x000fe400078e0009 */
[----:B------:R-:W3:Y:S04]  /*24800*/  LDL.LU R9, [R1+0x554] ;  /* 0x0005540001097983 */ /* 0x000ee80000300800 */
[----:B------:R-:W3:Y:S01]  /*24810*/  LDL.LU R6, [R1+0x560] ;  /* 0x0005600001067983 */ /* 0x000ee20000300800 */
[----:B------:R-:W-:-:S03]  /*24820*/  IADD3 R18, P1, R18, UR9, RZ ;  /* 0x0000000912127c10 */ /* 0x000fc6000ff3e0ff */
[----:B------:R1:W-:Y:S01]  /*24830*/  LDGSTS.E [R205+0x1000], [R4.64], P0 ;  /* 0x0100000004cd7fae */ /* 0x0003e2000812184a */
[----:B------:R-:W-:Y:S02]  /*24840*/  IADD3 R16, P2, R16, UR9, RZ ;  /* 0x0000000910107c10 */ /* 0x000fe4000ff5e0ff */
[----:B------:R-:W-:Y:S02]  /*24850*/  IADD3.X R19, R19, UR7, RZ, P1, !PT ;  /* 0x0000000713137c10 */ /* 0x000fe40008ffe4ff */
[----:B------:R-:W-:Y:S01]  /*24860*/  IADD3.X R17, R17, UR7, RZ, P2, !PT ;  /* 0x0000000711117c10 */ /* 0x000fe200097fe4ff */
[----:B-1----:R-:W-:Y:S02]  /*24870*/  IMAD.MOV.U32 R4, RZ, RZ, R18 ;  /* 0x000000ffff047224 */ /* 0x002fe400078e0012 */
[----:B------:R-:W-:Y:S01]  /*24880*/  IMAD.MOV.U32 R5, RZ, RZ, R19 ;  /* 0x000000ffff057224 */ /* 0x000fe200078e0013 */
[----:B------:R1:W-:Y:S01]  /*24890*/  STL [R1+0x6e0], R18 ;  /* 0x0006e01201007387 */ /* 0x0003e20000100800 */
[----:B------:R-:W-:-:S03]  /*248a0*/  IADD3 R14, P1, R14, UR9, RZ ;  /* 0x000000090e0e7c10 */ /* 0x000fc6000ff3e0ff */
[----:B------:R1:W-:Y:S01]  /*248b0*/  LDGSTS.E [R205+0x2000], [R4.64], P0 ;  /* 0x0200000004cd7fae */ /* 0x0003e2000812184a */
[----:B------:R-:W-:-:S03]  /*248c0*/  IADD3.X R15, R15, UR7, RZ, P1, !PT ;  /* 0x000000070f0f7c10 */ /* 0x000fc60008ffe4ff */
[----:B------:R-:W-:Y:S01]  /*248d0*/  STL [R1+0x6d4], R19 ;  /* 0x0006d41301007387 */ /* 0x000fe20000100800 */
[----:B------:R-:W-:-:S03]  /*248e0*/  IADD3 R7, P2, R7, UR9, RZ ;  /* 0x0000000907077c10 */ /* 0x000fc6000ff5e0ff */
[----:B------:R-:W-:Y:S01]  /*248f0*/  STL [R1+0x6a0], R16 ;  /* 0x0006a01001007387 */ /* 0x000fe20000100800 */
[----:B-1----:R-:W-:Y:S02]  /*24900*/  IMAD.MOV.U32 R4, RZ, RZ, R16 ;  /* 0x000000ffff047224 */ /* 0x002fe400078e0010 */
[----:B------:R-:W-:Y:S01]  /*24910*/  IMAD.MOV.U32 R5, RZ, RZ, R17 ;  /* 0x000000ffff057224 */ /* 0x000fe200078e0011 */
[----:B------:R-:W-:Y:S01]  /*24920*/  IADD3.X R12, R12, UR7, RZ, P2, !PT ;  /* 0x000000070c0c7c10 */ /* 0x000fe200097fe4ff */
[----:B------:R-:W-:Y:S04]  /*24930*/  STL [R1+0x694], R17 ;  /* 0x0006941101007387 */ /* 0x000fe80000100800 */
[----:B------:R1:W-:Y:S04]  /*24940*/  LDGSTS.E [R205+0x3000], [R4.64], P0 ;  /* 0x0300000004cd7fae */ /* 0x0003e8000812184a */
[----:B------:R-:W-:Y:S04]  /*24950*/  STL [R1+0x660], R14 ;  /* 0x0006600e01007387 */ /* 0x000fe80000100800 */
[----:B------:R-:W-:Y:S01]  /*24960*/  STL [R1+0x654], R15 ;  /* 0x0006540f01007387 */ /* 0x000fe20000100800 */
[----:B-1----:R-:W-:-:S03]  /*24970*/  IMAD.MOV.U32 R4, RZ, RZ, R14 ;  /* 0x000000ffff047224 */ /* 0x002fc600078e000e */
[----:B------:R1:W-:Y:S01]  /*24980*/  STL [R1+0x620], R7 ;  /* 0x0006200701007387 */ /* 0x0003e20000100800 */
[----:B------:R-:W-:-:S03]  /*24990*/  IMAD.MOV.U32 R5, RZ, RZ, R15 ;  /* 0x000000ffff057224 */ /* 0x000fc600078e000f */
[----:B------:R1:W-:Y:S04]  /*249a0*/  STL [R1+0x614], R12 ;  /* 0x0006140c01007387 */ /* 0x0003e80000100800 */
[----:B------:R-:W3:Y:S04]  /*249b0*/  LDL.LU R18, [R1] ;  /* 0x0000000001127983 */ /* 0x000ee80000300800 */
[----:B------:R1:W-:Y:S02]  /*249c0*/  LDGSTS.E [R205+0x4000], [R4.64], P0 ;  /* 0x0400000004cd7fae */ /* 0x0003e4000812184a */
[----:B-1----:R-:W-:-:S02]  /*249d0*/  IMAD.MOV.U32 R4, RZ, RZ, R7 ;  /* 0x000000ffff047224 */ /* 0x002fc400078e0007 */
[----:B------:R-:W-:Y:S01]  /*249e0*/  IMAD.MOV.U32 R5, RZ, RZ, R12 ;  /* 0x000000ffff057224 */ /* 0x000fe200078e000c */
[----:B------:R-:W3:Y:S04]  /*249f0*/  LDL.LU R7, [R1+0x40] ;  /* 0x0000400001077983 */ /* 0x000ee80000300800 */
[----:B------:R-:W3:Y:S04]  /*24a00*/  LDL.LU R12, [R1+0x80] ;  /* 0x00008000010c7983 */ /* 0x000ee80000300800 */
[----:B------:R1:W-:Y:S01]  /*24a10*/  LDGSTS.E [R205+0x5000], [R4.64], P0 ;  /* 0x0500000004cd7fae */ /* 0x0003e2000812184a */
[----:B----4-:R-:W-:-:S04]  /*24a20*/  IADD3 R10, P1, R10, UR9, RZ ;  /* 0x000000090a0a7c10 */ /* 0x010fc8000ff3e0ff */
[----:B------:R-:W-:Y:S01]  /*24a30*/  IADD3.X R13, R13, UR7, RZ, P1, !PT ;  /* 0x000000070d0d7c10 */ /* 0x000fe20008ffe4ff */
[----:B------:R4:W-:Y:S01]  /*24a40*/  STL [R1+0x5e0], R10 ;  /* 0x0005e00a01007387 */ /* 0x0009e20000100800 */
[----:B-1----:R-:W-:-:S03]  /*24a50*/  IMAD.MOV.U32 R4, RZ, RZ, R10 ;  /* 0x000000ffff047224 */ /* 0x002fc600078e000a */
[----:B------:R-:W-:Y:S01]  /*24a60*/  STL [R1+0x5d4], R13 ;  /* 0x0005d40d01007387 */ /* 0x000fe20000100800 */
[----:B--2---:R-:W-:-:S04]  /*24a70*/  IADD3 R8, P2, R8, UR9, RZ ;  /* 0x0000000908087c10 */ /* 0x004fc8000ff5e0ff */
[----:B---3--:R-:W-:Y:S01]  /*24a80*/  IADD3.X R11, R11, UR7, RZ, P2, !PT ;  /* 0x000000070b0b7c10 */ /* 0x008fe200097fe4ff */
[----:B------:R1:W-:Y:S04]  /*24a90*/  STL [R1+0x5a0], R8 ;  /* 0x0005a00801007387 */ /* 0x0003e80000100800 */
[----:B----4-:R-:W2:Y:S04]  /*24aa0*/  LDL.LU R10, [R1+0x3c] ;  /* 0x00003c00010a7983 */ /* 0x010ea80000300800 */
[----:B------:R3:W-:Y:S04]  /*24ab0*/  STL [R1+0x594], R11 ;  /* 0x0005940b01007387 */ /* 0x0007e80000100800 */
[----:B------:R-:W4:Y:S01]  /*24ac0*/  LDL.LU R16, [R1+0x7c] ;  /* 0x00007c0001107983 */ /* 0x000f220000300800 */
[----:B------:R-:W-:Y:S01]  /*24ad0*/  IMAD.MOV.U32 R5, RZ, RZ, R13 ;  /* 0x000000ffff057224 */ /* 0x000fe200078e000d */
[----:B------:R-:W-:-:S04]  /*24ae0*/  IADD3 R221, P2, R221, UR9, RZ ;  /* 0x00000009dddd7c10 */ /* 0x000fc8000ff5e0ff */
[----:B------:R1:W-:Y:S01]  /*24af0*/  LDGSTS.E [R205+0x6000], [R4.64], P0 ;  /* 0x0600000004cd7fae */ /* 0x0003e2000812184a */
[----:B------:R-:W-:Y:S01]  /*24b00*/  IADD3.X R220, R220, UR7, RZ, P2, !PT ;  /* 0x00000007dcdc7c10 */ /* 0x000fe200097fe4ff */
[----:B-1----:R-:W-:Y:S02]  /*24b10*/  IMAD.MOV.U32 R4, RZ, RZ, R8 ;  /* 0x000000ffff047224 */ /* 0x002fe400078e0008 */
[----:B------:R-:W-:Y:S01]  /*24b20*/  IMAD.MOV.U32 R5, RZ, RZ, R11 ;  /* 0x000000ffff057224 */ /* 0x000fe200078e000b */
[----:B------:R-:W4:Y:S04]  /*24b30*/  LDL.LU R8, [R1+0xc0] ;  /* 0x0000c00001087983 */ /* 0x000f280000300800 */
[----:B---3--:R-:W2:Y:S04]  /*24b40*/  LDL.LU R11, [R1+0x100] ;  /* 0x00010000010b7983 */ /* 0x008ea80000300800 */
[----:B------:R1:W-:Y:S01]  /*24b50*/  LDGSTS.E [R205+0x7000], [R4.64], P0 ;  /* 0x0700000004cd7fae */ /* 0x0003e2000812184a */
[----:B------:R-:W-:-:S04]  /*24b60*/  IADD3 R6, P1, R6, UR9, RZ ;  /* 0x0000000906067c10 */ /* 0x000fc8000ff3e0ff */
[----:B------:R-:W-:Y:S01]  /*24b70*/  IADD3.X R9, R9, UR7, RZ, P1, !PT ;  /* 0x0000000709097c10 */ /* 0x000fe20008ffe4ff */
[----:B------:R-:W-:Y:S01]  /*24b80*/  STL [R1+0x560], R6 ;  /* 0x0005600601007387 */ /* 0x000fe20000100800 */
[----:B-1----:R-:W-:-:S03]  /*24b90*/  IMAD.MOV.U32 R4, RZ, RZ, R6 ;  /* 0x000000ffff047224 */ /* 0x002fc600078e0006 */
[----:B------:R-:W-:Y:S01]  /*24ba0*/  IMAD.MOV.U32 R5, RZ, RZ, R9 ;  /* 0x000000ffff057224 */ /* 0x000fe200078e0009 */
[----:B------:R1:W-:Y:S01]  /*24bb0*/  STL [R1+0x554], R9 ;  /* 0x0005540901007387 */ /* 0x0003e20000100800 */
[----:B------:R-:W-:-:S03]  /*24bc0*/  IADD3 R237, P1, R237, UR9, RZ ;  /* 0x00000009eded7c10 */ /* 0x000fc6000ff3e0ff */
[----:B------:R-:W2:Y:S01]  /*24bd0*/  LDL.LU R15, [R1+0xbc] ;  /* 0x0000bc00010f7983 */ /* 0x000ea20000300800 */
[----:B------:R-:W-:-:S03]  /*24be0*/  IADD3.X R236, R236, UR7, RZ, P1, !PT ;  /* 0x00000007ecec7c10 */ /* 0x000fc60008ffe4ff */
[----:B------:R1:W-:Y:S04]  /*24bf0*/  LDGSTS.E [R205+0x8000], [R4.64], P0 ;  /* 0x0800000004cd7fae */ /* 0x0003e8000812184a */
[----:B------:R-:W2:Y:S04]  /*24c00*/  LDL.LU R17, [R1+0xfc] ;  /* 0x0000fc0001117983 */ /* 0x000ea80000300800 */
[----:B------:R-:W2:Y:S01]  /*24c10*/  LDL.LU R14, [R1+0x13c] ;  /* 0x00013c00010e7983 */ /* 0x000ea20000300800 */
[----:B-1----:R-:W-:-:S03]  /*24c20*/  IMAD.MOV.U32 R4, RZ, RZ, R221 ;  /* 0x000000ffff047224 */ /* 0x002fc600078e00dd */
[----:B------:R-:W2:Y:S01]  /*24c30*/  LDL.LU R13, [R1+0x140] ;  /* 0x00014000010d7983 */ /* 0x000ea20000300800 */
[----:B------:R-:W-:-:S03]  /*24c40*/  IMAD.MOV.U32 R5, RZ, RZ, R220 ;  /* 0x000000ffff057224 */ /* 0x000fc600078e00dc */
[----:B------:R-:W2:Y:S04]  /*24c50*/  LDL.LU R9, [R1+0x17c] ;  /* 0x00017c0001097983 */ /* 0x000ea80000300800 */
[----:B------:R1:W-:Y:S04]  /*24c60*/  LDGSTS.E [R205+0x9000], [R4.64], P0 ;  /* 0x0900000004cd7fae */ /* 0x0003e8000812184a */
[----:B------:R-:W2:Y:S01]  /*24c70*/  LDL.LU R6, [R1+0x180] ;  /* 0x0001800001067983 */ /* 0x000ea20000300800 */
[----:B-1----:R-:W-:Y:S02]  /*24c80*/  IMAD.MOV.U32 R4, RZ, RZ, R237 ;  /* 0x000000ffff047224 */ /* 0x002fe400078e00ed */
[----:B------:R-:W-:-:S05]  /*24c90*/  IMAD.MOV.U32 R5, RZ, RZ, R236 ;  /* 0x000000ffff057224 */ /* 0x000fca00078e00ec */
[----:B------:R1:W-:Y:S01]  /*24ca0*/  LDGSTS.E [R205+0xa000], [R4.64], P0 ;  /* 0x0a00000004cd7fae */ /* 0x0003e2000812184a */
[----:B------:R-:W-:-:S04]  /*24cb0*/  IADD3 R18, P2, R18, UR9, RZ ;  /* 0x0000000912127c10 */ /* 0x000fc8000ff5e0ff */
[----:B------:R-:W-:Y:S01]  /*24cc0*/  IADD3.X R252, R252, UR7, RZ, P2, !PT ;  /* 0x00000007fcfc7c10 */ /* 0x000fe200097fe4ff */
[----:B-1----:R-:W-:-:S04]  /*24cd0*/  IMAD.MOV.U32 R4, RZ, RZ, R18 ;  /* 0x000000ffff047224 */ /* 0x002fc800078e0012 */
[----:B------:R-:W-:Y:S01]  /*24ce0*/  IMAD.MOV.U32 R5, RZ, RZ, R252 ;  /* 0x000000ffff057224 */ /* 0x000fe200078e00fc */
[----:B------:R-:W-:Y:S04]  /*24cf0*/  STL [R1], R18 ;  /* 0x0000001201007387 */ /* 0x000fe80000100800 */
[----:B------:R1:W-:Y:S01]  /*24d00*/  LDGSTS.E [R205+0xb000], [R4.64], P0 ;  /* 0x0b00000004cd7fae */ /* 0x0003e2000812184a */
[----:B------:R-:W-:Y:S02]  /*24d10*/  IADD3 R7, P1, R7, UR9, RZ ;  /* 0x0000000907077c10 */ /* 0x000fe4000ff3e0ff */
[----:B------:R-:W-:-:S03]  /*24d20*/  IADD3 R12, P2, R12, UR9, RZ ;  /* 0x000000090c0c7c10 */ /* 0x000fc6000ff5e0ff */
[----:B------:R-:W-:Y:S01]  /*24d30*/  STL [R1+0x40], R7 ;  /* 0x0000400701007387 */ /* 0x000fe20000100800 */
[----:B-1----:R-:W-:Y:S01]  /*24d40*/  IMAD.MOV.U32 R4, RZ, RZ, R7 ;  /* 0x000000ffff047224 */ /* 0x002fe200078e0007 */
[----:B--2---:R-:W-:-:S05]  /*24d50*/  IADD3.X R10, R10, UR7, RZ, P1, !PT ;  /* 0x000000070a0a7c10 */ /* 0x004fca0008ffe4ff */
[----:B------:R-:W-:Y:S01]  /*24d60*/  IMAD.MOV.U32 R5, RZ, RZ, R10 ;  /* 0x000000ffff057224 */ /* 0x000fe200078e000a */
[----:B------:R1:W-:Y:S01]  /*24d70*/  STL [R1+0x3c], R10 ;  /* 0x00003c0a01007387 */ /* 0x0003e20000100800 */
[----:B----4-:R-:W-:-:S03]  /*24d80*/  IADD3.X R16, R16, UR7, RZ, P2, !PT ;  /* 0x0000000710107c10 */ /* 0x010fc600097fe4ff */
[----:B------:R2:W-:Y:S04]  /*24d90*/  STL [R1+0x80], R12 ;  /* 0x0000800c01007387 */ /* 0x0005e80000100800 */
[----:B------:R4:W-:Y:S04]  /*24da0*/  LDGSTS.E [R205+0xc000], [R4.64], P0 ;  /* 0x0c00000004cd7fae */ /* 0x0009e8000812184a */
[----:B-1----:R-:W3:Y:S04]  /*24db0*/  LDL.LU R10, [R1+0x1c0] ;  /* 0x0001c000010a7983 */ /* 0x002ee80000300800 */
[----:B------:R1:W-:Y:S04]  /*24dc0*/  STL [R1+0x7c], R16 ;  /* 0x00007c1001007387 */ /* 0x0003e80000100800 */
[----:B------:R-:W3:Y:S01]  /*24dd0*/  LDL.LU R7, [R1+0x200] ;  /* 0x0002000001077983 */ /* 0x000ee20000300800 */
[----:B----4-:R-:W-:-:S03]  /*24de0*/  IMAD.MOV.U32 R4, RZ, RZ, R12 ;  /* 0x000000ffff047224 */ /* 0x010fc600078e000c */
[----:B--2---:R-:W2:Y:S01]  /*24df0*/  LDL.LU R12, [R1+0x1bc] ;  /* 0x0001bc00010c7983 */ /* 0x004ea20000300800 */
[----:B------:R-:W-:-:S03]  /*24e00*/  IMAD.MOV.U32 R5, RZ, RZ, R16 ;  /* 0x000000ffff057224 */ /* 0x000fc600078e0010 */
[----:B-1----:R-:W4:Y:S01]  /*24e10*/  LDL.LU R16, [R1+0x1fc] ;  /* 0x0001fc0001107983 */ /* 0x002f220000300800 */
[----:B------:R-:W-:Y:S02]  /*24e20*/  IADD3 R8, P1, R8, UR9, RZ ;  /* 0x0000000908087c10 */ /* 0x000fe4000ff3e0ff */
[----:B------:R-:W-:Y:S01]  /*24e30*/  IADD3 R11, P2, R11, UR9, RZ ;  /* 0x000000090b0b7c10 */ /* 0x000fe2000ff5e0ff */
[----:B------:R1:W-:Y:S04]  /*24e40*/  LDGSTS.E [R205+0xd000], [R4.64], P0 ;  /* 0x0d00000004cd7fae */ /* 0x0003e8000812184a */
[----:B------:R-:W-:Y:S01]  /*24e50*/  STL [R1+0xc0], R8 ;  /* 0x0000c00801007387 */ /* 0x000fe20000100800 */
[----:B-1----:R-:W-:Y:S01]  /*24e60*/  IMAD.MOV.U32 R4, RZ, RZ, R8 ;  /* 0x000000ffff047224 */ /* 0x002fe200078e0008 */
[----:B------:R-:W-:-:S05]  /*24e70*/  IADD3.X R15, R15, UR7, RZ, P1, !PT ;  /* 0x000000070f0f7c10 */ /* 0x000fca0008ffe4ff */
[----:B------:R-:W-:Y:S01]  /*24e80*/  IMAD.MOV.U32 R5, RZ, RZ, R15 ;  /* 0x000000ffff057224 */ /* 0x000fe200078e000f */
[----:B------:R1:W-:Y:S01]  /*24e90*/  STL [R1+0xbc], R15 ;  /* 0x0000bc0f01007387 */ /* 0x0003e20000100800 */
[----:B------:R-:W-:-:S03]  /*24ea0*/  IADD3.X R17, R17, UR7, RZ, P2, !PT ;  /* 0x0000000711117c10 */ /* 0x000fc600097fe4ff */
[----:B------:R-:W-:Y:S04]  /*24eb0*/  STL [R1+0x100], R11 ;  /* 0x0001000b01007387 */ /* 0x000fe80000100800 */
[----:B------:R1:W-:Y:S01]  /*24ec0*/  LDGSTS.E [R205+0xe000], [R4.64], P0 ;  /* 0x0e00000004cd7fae */ /* 0x0003e2000812184a */
[----:B------:R-:W-:-:S03]  /*24ed0*/  IADD3 R13, P1, R13, UR9, RZ ;  /* 0x000000090d0d7c10 */ /* 0x000fc6000ff3e0ff */
[----:B-1----:R-:W4:Y:S04]  /*24ee0*/  LDL.LU R15, [R1+0x240] ;  /* 0x00024000010f7983 */ /* 0x002f280000300800 */
[----:B------:R1:W-:Y:S01]  /*24ef0*/  STL [R1+0xfc], R17 ;  /* 0x0000fc1101007387 */ /* 0x0003e20000100800 */
[----:B------:R-:W-:-:S03]  /*24f00*/  IADD3.X R14, R14, UR7, RZ, P1, !PT ;  /* 0x000000070e0e7c10 */ /* 0x000fc60008ffe4ff */
[----:B------:R-:W4:Y:S01]  /*24f10*/  LDL.LU R8, [R1+0x280] ;  /* 0x0002800001087983 */ /* 0x000f220000300800 */
[----:B------:R-:W-:Y:S02]  /*24f20*/  IMAD.MOV.U32 R5, RZ, RZ, R17 ;  /* 0x000000ffff057224 */ /* 0x000fe400078e0011 */
[----:B------:R-:W-:Y:S01]  /*24f30*/  IMAD.MOV.U32 R4, RZ, RZ, R11 ;  /* 0x000000ffff047224 */ /* 0x000fe200078e000b */
[----:B------:R-:W-:Y:S01]  /*24f40*/  IADD3 R6, P2, R6, UR9, RZ ;  /* 0x0000000906067c10 */ /* 0x000fe2000ff5e0ff */
[----:B-1----:R-:W4:Y:S03]  /*24f50*/  LDL.LU R17, [R1+0x23c] ;  /* 0x00023c0001117983 */ /* 0x002f260000300800 */
[----:B------:R-:W-:Y:S01]  /*24f60*/  IADD3.X R9, R9, UR7, RZ, P2, !PT ;  /* 0x0000000709097c10 */ /* 0x000fe200097fe4ff */
[----:B------:R-:W4:Y:S04]  /*24f70*/  LDL.LU R11, [R1+0x27c] ;  /* 0x00027c00010b7983 */ /* 0x000f280000300800 */
[----:B------:R1:W-:Y:S04]  /*24f80*/  STL [R1+0x140], R13 ;  /* 0x0001400d01007387 */ /* 0x0003e80000100800 */
[----:B------:R1:W-:Y:S04]  /*24f90*/  LDGSTS.E [R205+0xf000], [R4.64], P0 ;  /* 0x0f00000004cd7fae */ /* 0x0003e8000812184a */
[----:B------:R1:W-:Y:S04]  /*24fa0*/  STL [R1+0x13c], R14 ;  /* 0x00013c0e01007387 */ /* 0x0003e80000100800 */
[----:B------:R1:W-:Y:S02]  /*24fb0*/  STL [R1+0x180], R6 ;  /* 0x0001800601007387 */ /* 0x0003e40000100800 */
[----:B-1----:R-:W-:-:S02]  /*24fc0*/  IMAD.MOV.U32 R4, RZ, RZ, R13 ;  /* 0x000000ffff047224 */ /* 0x002fc400078e000d */
[----:B------:R-:W4:Y:S01]  /*24fd0*/  LDL.LU R13, [R1+0x2c0] ;  /* 0x0002c000010d7983 */ /* 0x000f220000300800 */
[----:B------:R-:W-:-:S03]  /*24fe0*/  IMAD.MOV.U32 R5, RZ, RZ, R14 ;  /* 0x000000ffff057224 */ /* 0x000fc600078e000e */
[----:B------:R1:W-:Y:S04]  /*24ff0*/  STL [R1+0x17c], R9 ;  /* 0x00017c0901007387 */ /* 0x0003e80000100800 */
[----:B------:R-:W4:Y:S04]  /*25000*/  LDL.LU R18, [R1+0x300] ;  /* 0x0003000001127983 */ /* 0x000f280000300800 */
[----:B------:R-:W4:Y:S04]  /*25010*/  LDL.LU R14, [R1+0x2bc] ;  /* 0x0002bc00010e7983 */ /* 0x000f280000300800 */
[----:B------:R1:W-:Y:S04]  /*25020*/  LDGSTS.E [R205+0x10000], [R4.64], P0 ;  /* 0x1000000004cd7fae */ /* 0x0003e8000812184a */
[----:B------:R-:W4:Y:S01]  /*25030*/  LDL.LU R19, [R1+0x2fc] ;  /* 0x0002fc0001137983 */ /* 0x000f220000300800 */
[----:B-1----:R-:W-:-:S02]  /*25040*/  IMAD.MOV.U32 R4, RZ, RZ, R6 ;  /* 0x000000ffff047224 */ /* 0x002fc400078e0006 */
[----:B------:R-:W-:Y:S01]  /*25050*/  IMAD.MOV.U32 R5, RZ, RZ, R9 ;  /* 0x000000ffff057224 */ /* 0x000fe200078e0009 */
[----:B------:R-:W4:Y:S04]  /*25060*/  LDL.LU R6, [R1+0x340] ;  /* 0x0003400001067983 */ /* 0x000f280000300800 */
[----:B------:R-:W4:Y:S04]  /*25070*/  LDL.LU R9, [R1+0x380] ;  /* 0x0003800001097983 */ /* 0x000f280000300800 */
[----:B------:R1:W-:Y:S01]  /*25080*/  LDGSTS.E [R205+0x11000], [R4.64], P0 ;  /* 0x1100000004cd7fae */ /* 0x0003e2000812184a */
[----:B---3--:R-:W-:-:S05]  /*25090*/  IADD3 R10, P1, R10, UR9, RZ ;  /* 0x000000090a0a7c10 */ /* 0x008fca000ff3e0ff */
[----:B------:R3:W-:Y:S01]  /*250a0*/  STL [R1+0x1c0], R10 ;  /* 0x0001c00a01007387 */ /* 0x0007e20000100800 */
[----:B------:R-:W-:Y:S02]  /*250b0*/  IADD3 R7, P2, R7, UR9, RZ ;  /* 0x0000000907077c10 */ /* 0x000fe4000ff5e0ff */
[----:B--2---:R-:W-:Y:S01]  /*250c0*/  IADD3.X R12, R12, UR7, RZ, P1, !PT ;  /* 0x000000070c0c7c10 */ /* 0x004fe20008ffe4ff */
[----:B-1----:R-:W-:Y:S01]  /*250d0*/  IMAD.MOV.U32 R4, RZ, RZ, R10 ;  /* 0x000000ffff047224 */ /* 0x002fe200078e000a */
[----:B----4-:R-:W-:-:S03]  /*250e0*/  IADD3.X R16, R16, UR7, RZ, P2, !PT ;  /* 0x0000000710107c10 */ /* 0x010fc600097fe4ff */
[----:B------:R1:W-:Y:S04]  /*250f0*/  STL [R1+0x1bc], R12 ;  /* 0x0001bc0c01007387 */ /* 0x0003e80000100800 */
[----:B------:R-:W-:Y:S04]  /*25100*/  STL [R1+0x200], R7 ;  /* 0x0002000701007387 */ /* 0x000fe80000100800 */
[----:B---3--:R-:W2:Y:S01]  /*25110*/  LDL.LU R10, [R1+0x33c] ;  /* 0x00033c00010a7983 */ /* 0x008ea20000300800 */
[----:B------:R-:W-:-:S03]  /*25120*/  IMAD.MOV.U32 R5, RZ, RZ, R12 ;  /* 0x000000ffff057224 */ /* 0x000fc600078e000c */
[----:B------:R3:W-:Y:S04]  /*25130*/  STL [R1+0x1fc], R16 ;  /* 0x0001fc1001007387 */ /* 0x0007e80000100800 */
[----:B-1----:R-:W4:Y:S04]  /*25140*/  LDL.LU R12, [R1+0x37c] ;  /* 0x00037c00010c7983 */ /* 0x002f280000300800 */
[----:B------:R1:W-:Y:S02]  /*25150*/  LDGSTS.E [R205+0x12000], [R4.64], P0 ;  /* 0x1200000004cd7fae */ /* 0x0003e4000812184a */
[----:B-1----:R-:W-:-:S02]  /*25160*/  IMAD.MOV.U32 R4, RZ, RZ, R7 ;  /* 0x000000ffff047224 */ /* 0x002fc400078e0007 */
[----:B------:R-:W-:Y:S02]  /*25170*/  IMAD.MOV.U32 R5, RZ, RZ, R16 ;  /* 0x000000ffff057224 */ /* 0x000fe400078e0010 */
[----:B---3--:R-:W3:Y:S04]  /*25180*/  LDL.LU R16, [R1+0x3c0] ;  /* 0x0003c00001107983 */ /* 0x008ee80000300800 */
[----:B------:R-:W3:Y:S04]  /*25190*/  LDL.LU R7, [R1+0x400] ;  /* 0x0004000001077983 */ /* 0x000ee80000300800 */
[----:B------:R1:W-:Y:S01]  /*251a0*/  LDGSTS.E [R205+0x13000], [R4.64], P0 ;  /* 0x1300000004cd7fae */ /* 0x0003e2000812184a */
[----:B------:R-:W-:-:S02]  /*251b0*/  IADD3 R15, P1, R15, UR9, RZ ;  /* 0x000000090f0f7c10 */ /* 0x000fc4000ff3e0ff */
[----:B------:R-:W-:-:S03]  /*251c0*/  IADD3 R8, P2, R8, UR9, RZ ;  /* 0x0000000908087c10 */ /* 0x000fc6000ff5e0ff */
[----:B------:R-:W-:Y:S01]  /*251d0*/  STL [R1+0x240], R15 ;  /* 0x0002400f01007387 */ /* 0x000fe20000100800 */
[----:B------:R-:W-:Y:S01]  /*251e0*/  IADD3.X R17, R17, UR7, RZ, P1, !PT ;  /* 0x0000000711117c10 */ /* 0x000fe20008ffe4ff */
[----:B-1----:R-:W-:Y:S01]  /*251f0*/  IMAD.MOV.U32 R4, RZ, RZ, R15 ;  /* 0x000000ffff047224 */ /* 0x002fe200078e000f */
[----:B------:R-:W-:-:S03]  /*25200*/  IADD3.X R11, R11, UR7, RZ, P2, !PT ;  /* 0x000000070b0b7c10 */ /* 0x000fc600097fe4ff */
[----:B------:R1:W-:Y:S01]  /*25210*/  STL [R1+0x23c], R17 ;  /* 0x00023c1101007387 */ /* 0x0003e20000100800 */
[----:B------:R-:W-:-:S03]  /*25220*/  IMAD.MOV.U32 R5, RZ, RZ, R17 ;  /* 0x000000ffff057224 */ /* 0x000fc600078e0011 */
[----:B------:R-:W-:Y:S04]  /*25230*/  STL [R1+0x280], R8 ;  /* 0x0002800801007387 */ /* 0x000fe80000100800 */
[----:B------:R1:W-:Y:S04]  /*25240*/  LDGSTS.E [R205+0x14000], [R4.64], P0 ;  /* 0x1400000004cd7fae */ /* 0x0003e8000812184a */
[----:B-1----:R-:W3:Y:S04]  /*25250*/  LDL.LU R17, [R1+0x3bc] ;  /* 0x0003bc0001117983 */ /* 0x002ee80000300800 */
[----:B------:R1:W-:Y:S04]  /*25260*/  STL [R1+0x27c], R11 ;  /* 0x00027c0b01007387 */ /* 0x0003e80000100800 */
[----:B------:R-:W3:Y:S01]  /*25270*/  LDL.LU R15, [R1+0x3fc] ;  /* 0x0003fc00010f7983 */ /* 0x000ee20000300800 */
[----:B------:R-:W-:Y:S01]  /*25280*/  IADD3 R13, P1, R13, UR9, RZ ;  /* 0x000000090d0d7c10 */ /* 0x000fe2000ff3e0ff */
[----:B------:R-:W-:-:S02]  /*25290*/  IMAD.MOV.U32 R4, RZ, RZ, R8 ;  /* 0x000000ffff047224 */ /* 0x000fc400078e0008 */
[----:B------:R-:W-:Y:S02]  /*252a0*/  IMAD.MOV.U32 R5, RZ, RZ, R11 ;  /* 0x000000ffff057224 */ /* 0x000fe400078e000b */
[----:B-1----:R-:W3:Y:S01]  /*252b0*/  LDL.LU R11, [R1+0x440] ;  /* 0x00044000010b7983 */ /* 0x002ee20000300800 */
[----:B------:R-:W-:-:S03]  /*252c0*/  IADD3 R18, P2, R18, UR9, RZ ;  /* 0x0000000912127c10 */ /* 0x000fc6000ff5e0ff */
[----:B------:R-:W3:Y:S01]  /*252d0*/  LDL.LU R8, [R1+0x480] ;  /* 0x0004800001087983 */ /* 0x000ee20000300800 */
[----:B------:R-:W-:-:S03]  /*252e0*/  IADD3.X R14, R14, UR7, RZ, P1, !PT ;  /* 0x000000070e0e7c10 */ /* 0x000fc60008ffe4ff */
[----:B------:R1:W-:Y:S04]  /*252f0*/  LDGSTS.E [R205+0x15000], [R4.64], P0 ;  /* 0x1500000004cd7fae */ /* 0x0003e8000812184a */
[----:B------:R-:W-:Y:S01]  /*25300*/  STL [R1+0x2c0], R13 ;  /* 0x0002c00d01007387 */ /* 0x000fe20000100800 */
[----:B------:R-:W-:-:S03]  /*25310*/  IADD3.X R19, R19, UR7, RZ, P2, !PT ;  /* 0x0000000713137c10 */ /* 0x000fc600097fe4ff */
[----:B------:R1:W-:Y:S02]  /*25320*/  STL [R1+0x2bc], R14 ;  /* 0x0002bc0e01007387 */ /* 0x0003e40000100800 */
[----:B-1----:R-:W-:Y:S02]  /*25330*/  IMAD.MOV.U32 R4, RZ, RZ, R13 ;  /* 0x000000ffff047224 */ /* 0x002fe400078e000d */
[----:B------:R-:W-:Y:S01]  /*25340*/  IMAD.MOV.U32 R5, RZ, RZ, R14 ;  /* 0x000000ffff057224 */ /* 0x000fe200078e000e */
[----:B------:R-:W-:Y:S01]  /*25350*/  STL [R1+0x300], R18 ;  /* 0x0003001201007387 */ /* 0x000fe20000100800 */
[----:B------:R-:W-:-:S03]  /*25360*/  IADD3 R6, P1, R6, UR9, RZ ;  /* 0x0000000906067c10 */ /* 0x000fc6000ff3e0ff */
[----:B------:R-:W3:Y:S04]  /*25370*/  LDL.LU R14, [R1+0x43c] ;  /* 0x00043c00010e7983 */ /* 0x000ee80000300800 */
[----:B------:R1:W-:Y:S01]  /*25380*/  LDGSTS.E [R205+0x16000], [R4.64], P0 ;  /* 0x1600000004cd7fae */ /* 0x0003e2000812184a */
[----:B------:R-:W-:-:S03]  /*25390*/  IADD3 R9, P2, R9, UR9, RZ ;  /* 0x0000000909097c10 */ /* 0x000fc6000ff5e0ff */
[----:B------:R-:W-:Y:S04]  /*253a0*/  STL [R1+0x2fc], R19 ;  /* 0x0002fc1301007387 */ /* 0x000fe80000100800 */
[----:B------:R-:W3:Y:S01]  /*253b0*/  LDL.LU R13, [R1+0x47c] ;  /* 0x00047c00010d7983 */ /* 0x000ee20000300800 */
[----:B-1----:R-:W-:Y:S02]  /*253c0*/  IMAD.MOV.U32 R4, RZ, RZ, R18 ;  /* 0x000000ffff047224 */ /* 0x002fe400078e0012 */
[----:B------:R-:W-:Y:S01]  /*253d0*/  IMAD.MOV.U32 R5, RZ, RZ, R19 ;  /* 0x000000ffff057224 */ /* 0x000fe200078e0013 */
[----:B------:R-:W-:Y:S04]  /*253e0*/  STL [R1+0x340], R6 ;  /* 0x0003400601007387 */ /* 0x000fe80000100800 */
[----:B------:R1:W-:Y:S02]  /*253f0*/  LDGSTS.E [R205+0x17000], [R4.64], P0 ;  /* 0x1700000004cd7fae */ /* 0x0003e4000812184a */
[----:B-1----:R-:W-:Y:S01]  /*25400*/  IMAD.MOV.U32 R4, RZ, RZ, R6 ;  /* 0x000000ffff047224 */ /* 0x002fe200078e0006 */
[----:B--2---:R-:W-:-:S05]  /*25410*/  IADD3.X R10, R10, UR7, RZ, P1, !PT ;  /* 0x000000070a0a7c10 */ /* 0x004fca0008ffe4ff */
[----:B------:R-:W-:Y:S01]  /*25420*/  IMAD.MOV.U32 R5, RZ, RZ, R10 ;  /* 0x000000ffff057224 */ /* 0x000fe200078e000a */
[----:B------:R1:W-:Y:S01]  /*25430*/  STL [R1+0x33c], R10 ;  /* 0x00033c0a01007387 */ /* 0x0003e20000100800 */
[----:B----4-:R-:W-:-:S03]  /*25440*/  IADD3.X R12, R12, UR7, RZ, P2, !PT ;  /* 0x000000070c0c7c10 */ /* 0x010fc600097fe4ff */
[----:B------:R-:W-:Y:S04]  /*25450*/  STL [R1+0x380], R9 ;  /* 0x0003800901007387 */ /* 0x000fe80000100800 */
[----:B------:R2:W-:Y:S04]  /*25460*/  LDGSTS.E [R205+0x18000], [R4.64], P0 ;  /* 0x1800000004cd7fae */ /* 0x0005e8000812184a */
[----:B-1----:R-:W4:Y:S04]  /*25470*/  LDL.LU R10, [R1+0x4c0] ;  /* 0x0004c000010a7983 */ /* 0x002f280000300800 */
[----:B------:R1:W-:Y:S04]  /*25480*/  STL [R1+0x37c], R12 ;  /* 0x00037c0c01007387 */ /* 0x0003e80000100800 */
[----:B------:R-:W4:Y:S01]  /*25490*/  LDL.LU R6, [R1+0x500] ;  /* 0x0005000001067983 */ /* 0x000f220000300800 */
[----:B--2---:R-:W-:-:S02]  /*254a0*/  IMAD.MOV.U32 R5, RZ, RZ, R12 ;  /* 0x000000ffff057224 */ /* 0x004fc400078e000c */
[----:B------:R-:W-:Y:S01]  /*254b0*/  IMAD.MOV.U32 R4, RZ, RZ, R9 ;  /* 0x000000ffff047224 */ /* 0x000fe200078e0009 */
[----:B-1----:R-:W2:Y:S04]  /*254c0*/  LDL.LU R12, [R1+0x4bc] ;  /* 0x0004bc00010c7983 */ /* 0x002ea80000300800 */
[----:B------:R-:W2:Y:S01]  /*254d0*/  LDL.LU R9, [R1+0x4fc] ;  /* 0x0004fc0001097983 */ /* 0x000ea20000300800 */
[----:B---3--:R-:W-:Y:S02]  /*254e0*/  IADD3 R16, P1, R16, UR9, RZ ;  /* 0x0000000910107c10 */ /* 0x008fe4000ff3e0ff */
[----:B------:R-:W-:Y:S01]  /*254f0*/  IADD3 R7, P2, R7, UR9, RZ ;  /* 0x0000000907077c10 */ /* 0x000fe2000ff5e0ff */
[----:B------:R1:W-:Y:S01]  /*25500*/  LDGSTS.E [R205+0x19000], [R4.64], P0 ;  /* 0x1900000004cd7fae */ /* 0x0003e2000812184a */
[-C--:B------:R-:W-:Y:S03]  /*25510*/  HMMA.1688.F32.TF32 R52, R184, R22.reuse, R52 ;  /* 0x00000016b834723c */ /* 0x080fe60000081034 */
[----:B------:R-:W-:Y:S05]  /*25520*/  STL [R1+0x3c0], R16 ;  /* 0x0003c01001007387 */ /* 0x000fea0000100800 */
[----:B------:R-:W-:Y:S01]  /*25530*/  HMMA.1688.F32.TF32 R84, R180, R22, R84 ;  /* 0x00000016b454723c */ /* 0x000fe20000081054 */
[----:B-1----:R-:W-:-:S07]  /*25540*/  IMAD.MOV.U32 R4, RZ, RZ, R16 ;  /* 0x000000ffff047224 */ /* 0x002fce00078e0010 */
[----:B------:R-:W-:Y:S01]  /*25550*/  HMMA.1688.F32.TF32 R116, R164, R22, R116 ;  /* 0x00000016a474723c */ /* 0x000fe20000081074 */
[----:B------:R-:W-:-:S07]  /*25560*/  IADD3.X R17, R17, UR7, RZ, P1, !PT ;  /* 0x0000000711117c10 */ /* 0x000fce0008ffe4ff */
[----:B------:R-:W-:Y:S01]  /*25570*/  HMMA.1688.F32.TF32 R148, R168, R22, R148 ;  /* 0x00000016a894723c */ /* 0x000fe20000081094 */
[----:B------:R-:W-:Y:S01]  /*25580*/  STL [R1+0x3bc], R17 ;  /* 0x0003bc1101007387 */ /* 0x000fe20000100800 */
[----:B------:R-:W-:-:S03]  /*25590*/  IADD3.X R15, R15, UR7, RZ, P2, !PT ;  /* 0x000000070f0f7c10 */ /* 0x000fc600097fe4ff */
[----:B------:R1:W-:Y:S01]  /*255a0*/  STL [R1+0x400], R7 ;  /* 0x0004000701007387 */ /* 0x0003e20000100800 */
[----:B------:R-:W-:-:S03]  /*255b0*/  IMAD.MOV.U32 R5, RZ, RZ, R17 ;  /* 0x000000ffff057224 */ /* 0x000fc600078e0011 */
[----:B------:R-:W-:Y:S01]  /*255c0*/  STL [R1+0x3fc], R15 ;  /* 0x0003fc0f01007387 */ /* 0x000fe20000100800 */
[----:B------:R-:W-:-:S03]  /*255d0*/  IADD3 R11, P1, R11, UR9, RZ ;  /* 0x000000090b0b7c10 */ /* 0x000fc6000ff3e0ff */
[----:B------:R-:W3:Y:S04]  /*255e0*/  LDL.LU R22, [R1+0x74c] ;  /* 0x00074c0001167983 */ /* 0x000ee80000300800 */
[----:B------:R-:W3:Y:S01]  /*255f0*/  LDL.LU R21, [R1+0x758] ;  /* 0x0007580001157983 */ /* 0x000ee20000300800 */
[----:B------:R-:W-:-:S03]  /*25600*/  IADD3 R8, P2, R8, UR9, RZ ;  /* 0x0000000908087c10 */ /* 0x000fc6000ff5e0ff */
[----:B------:R1:W-:Y:S04]  /*25610*/  LDGSTS.E [R205+0x1a000], [R4.64], P0 ;  /* 0x1a00000004cd7fae */ /* 0x0003e8000812184a */
[----:B------:R-:W3:Y:S01]  /*25620*/  LDL.LU R20, [R1+0x70c] ;  /* 0x00070c0001147983 */ /* 0x000ee20000300800 */
[----:B-1----:R-:W-:Y:S02]  /*25630*/  IMAD.MOV.U32 R4, RZ, RZ, R7 ;  /* 0x000000ffff047224 */ /* 0x002fe400078e0007 */
[----:B------:R-:W-:Y:S01]  /*25640*/  IMAD.MOV.U32 R5, RZ, RZ, R15 ;  /* 0x000000ffff057224 */ /* 0x000fe200078e000f */
[----:B------:R-:W3:Y:S01]  /*25650*/  LDL.LU R7, [R1+0x718] ;  /* 0x0007180001077983 */ /* 0x000ee20000300800 */
[----:B------:R-:W-:-:S03]  /*25660*/  IADD3.X R14, R14, UR7, RZ, P1, !PT ;  /* 0x000000070e0e7c10 */ /* 0x000fc60008ffe4ff */
[----:B------:R1:W-:Y:S04]  /*25670*/  STL [R1+0x440], R11 ;  /* 0x0004400b01007387 */ /* 0x0003e80000100800 */
[----:B------:R1:W-:Y:S04]  /*25680*/  LDGSTS.E [R205+0x1b000], [R4.64], P0 ;  /* 0x1b00000004cd7fae */ /* 0x0003e8000812184a */
[----:B------:R-:W-:Y:S01]  /*25690*/  STL [R1+0x43c], R14 ;  /* 0x00043c0e01007387 */ /* 0x000fe20000100800 */
[----:B------:R-:W-:-:S03]  /*256a0*/  IADD3.X R13, R13, UR7, RZ, P2, !PT ;  /* 0x000000070d0d7c10 */ /* 0x000fc600097fe4ff */
[----:B------:R1:W-:Y:S02]  /*256b0*/  STL [R1+0x480], R8 ;  /* 0x0004800801007387 */ /* 0x0003e40000100800 */
[----:B-1----:R-:W-:Y:S02]  /*256c0*/  IMAD.MOV.U32 R4, RZ, RZ, R11 ;  /* 0x000000ffff047224 */ /* 0x002fe400078e000b */
[----:B------:R-:W3:Y:S01]  /*256d0*/  LDL.LU R11, [R1+0x6d8] ;  /* 0x0006d800010b7983 */ /* 0x000ee20000300800 */
[----:B------:R-:W-:-:S03]  /*256e0*/  IMAD.MOV.U32 R5, RZ, RZ, R14 ;  /* 0x000000ffff057224 */ /* 0x000fc600078e000e */
[----:B------:R1:W-:Y:S04]  /*256f0*/  STL [R1+0x47c], R13 ;  /* 0x00047c0d01007387 */ /* 0x0003e80000100800 */
[----:B------:R-:W3:Y:S04]  /*25700*/  LDL.LU R17, [R1+0x698] ;  /* 0x0006980001117983 */ /* 0x000ee80000300800 */
[----:B------:R-:W3:Y:S04]  /*25710*/  LDL.LU R19, [R1+0x6cc] ;  /* 0x0006cc0001137983 */ /* 0x000ee80000300800 */
[----:B------:R1:W-:Y:S04]  /*25720*/  LDGSTS.E [R205+0x1c000], [R4.64], P0 ;  /* 0x1c00000004cd7fae */ /* 0x0003e8000812184a */
[----:B------:R-:W3:Y:S04]  /*25730*/  LDL.LU R18, [R1+0x68c] ;  /* 0x00068c0001127983 */ /* 0x000ee80000300800 */
[----:B------:R-:W3:Y:S01]  /*25740*/  LDL.LU R15, [R1+0x658] ;  /* 0x00065800010f7983 */ /* 0x000ee20000300800 */
[----:B-1----:R-:W-:-:S03]  /*25750*/  IMAD.MOV.U32 R4, RZ, RZ, R8 ;  /* 0x000000ffff047224 */ /* 0x002fc600078e0008 */
[----:B------:R-:W3:Y:S01]  /*25760*/  LDL.LU R8, [R1+0x618] ;  /* 0x0006180001087983 */ /* 0x000ee20000300800 */
[----:B------:R-:W-:-:S05]  /*25770*/  IMAD.MOV.U32 R5, RZ, RZ, R13 ;  /* 0x000000ffff057224 */ /* 0x000fca00078e000d */
[----:B------:R1:W-:Y:S01]  /*25780*/  LDGSTS.E [R205+0x1d000], [R4.64], P0 ;  /* 0x1d00000004cd7fae */ /* 0x0003e2000812184a */
[----:B----4-:R-:W-:Y:S02]  /*25790*/  IADD3 R10, P1, R10, UR9, RZ ;  /* 0x000000090a0a7c10 */ /* 0x010fe4000ff3e0ff */
[----:B------:R-:W-:-:S03]  /*257a0*/  IADD3 R6, P2, R6, UR9, RZ ;  /* 0x0000000906067c10 */ /* 0x000fc6000ff5e0ff */
[----:B------:R-:W-:Y:S01]  /*257b0*/  STL [R1+0x4c0], R10 ;  /* 0x0004c00a01007387 */ /* 0x000fe20000100800 */
[----:B--2---:R-:W-:Y:S02]  /*257c0*/  IADD3.X R12, R12, UR7, RZ, P1, !PT ;  /* 0x000000070c0c7c10 */ /* 0x004fe40008ffe4ff */
[----:B------:R-:W-:-:S03]  /*257d0*/  IADD3.X R9, R9, UR7, RZ, P2, !PT ;  /* 0x0000000709097c10 */ /* 0x000fc600097fe4ff */
[----:B------:R2:W-:Y:S04]  /*257e0*/  STL [R1+0x4bc], R12 ;  /* 0x0004bc0c01007387 */ /* 0x0005e80000100800 */
[----:B------:R-:W-:Y:S04]  /*257f0*/  STL [R1+0x500], R6 ;  /* 0x0005000601007387 */ /* 0x000fe80000100800 */
[----:B------:R-:W4:Y:S04]  /*25800*/  LDL.LU R16, [R1+0x64c] ;  /* 0x00064c0001107983 */ /* 0x000f280000300800 */
[----:B------:R2:W-:Y:S04]  /*25810*/  STL [R1+0x4fc], R9 ;  /* 0x0004fc0901007387 */ /* 0x0005e80000100800 */
[----:B------:R-:W4:Y:S01]  /*25820*/  LDL.LU R13, [R1+0x60c] ;  /* 0x00060c00010d7983 */ /* 0x000f220000300800 */
[----:B-1----:R-:W-:-:S02]  /*25830*/  IMAD.MOV.U32 R4, RZ, RZ, R10 ;  /* 0x000000ffff047224 */ /* 0x002fc400078e000a */
[----:B------:R-:W-:Y:S01]  /*25840*/  IMAD.MOV.U32 R5, RZ, RZ, R12 ;  /* 0x000000ffff057224 */ /* 0x000fe200078e000c */
[----:B------:R-:W4:Y:S04]  /*25850*/  LDL.LU R14, [R1+0x5cc] ;  /* 0x0005cc00010e7983 */ /* 0x000f280000300800 */
[----:B--2---:R-:W2:Y:S04]  /*25860*/  LDL.LU R12, [R1+0x5d8] ;  /* 0x0005d800010c7983 */ /* 0x004ea80000300800 */
[----:B------:R1:W-:Y:S04]  /*25870*/  LDGSTS.E [R205+0x1e000], [R4.64], P0 ;  /* 0x1e00000004cd7fae */ /* 0x0003e8000812184a */
[----:B------:R-:W2:Y:S01]  /*25880*/  LDL.LU R10, [R1+0x58c] ;  /* 0x00058c00010a7983 */ /* 0x000ea20000300800 */
[----:B-1----:R-:W-:-:S03]  /*25890*/  IMAD.MOV.U32 R5, RZ, RZ, R9 ;  /* 0x000000ffff057224 */ /* 0x002fc600078e0009 */
[----:B------:R-:W2:Y:S01]  /*258a0*/  LDL.LU R9, [R1+0x598] ;  /* 0x0005980001097983 */ /* 0x000ea20000300800 */
[----:B------:R-:W-:Y:S01]  /*258b0*/  IMAD.MOV.U32 R4, RZ, RZ, R6 ;  /* 0x000000ffff047224 */ /* 0x000fe200078e0006 */
[----:B------:R-:W-:-:S04]  /*258c0*/  LOP3.LUT R6, R205, 0x10, RZ, 0x3c, !PT ;  /* 0x00000010cd067812 */ /* 0x000fc800078e3cff */
[----:B------:R1:W-:Y:S01]  /*258d0*/  LDGSTS.E [R205+0x1f000], [R4.64], P0 ;  /* 0x1f00000004cd7fae */ /* 0x0003e2000812184a */
[----:B---3--:R-:W-:-:S04]  /*258e0*/  IADD3 R21, P1, R21, UR9, RZ ;  /* 0x0000000915157c10 */ /* 0x008fc8000ff3e0ff */
[----:B------:R-:W-:Y:S01]  /*258f0*/  IADD3.X R22, R22, UR7, RZ, P1, !PT ;  /* 0x0000000716167c10 */ /* 0x000fe20008ffe4ff */
[----:B-1----:R-:W-:-:S04]  /*25900*/  IMAD.MOV.U32 R4, RZ, RZ, R21 ;  /* 0x000000ffff047224 */ /* 0x002fc800078e0015 */
[----:B------:R-:W-:Y:S01]  /*25910*/  IMAD.MOV.U32 R5, RZ, RZ, R22 ;  /* 0x000000ffff057224 */ /* 0x000fe200078e0016 */
[----:B------:R-:W-:Y:S04]  /*25920*/  STL [R1+0x758], R21 ;  /* 0x0007581501007387 */ /* 0x000fe80000100800 */
[----:B------:R1:W-:Y:S01]  /*25930*/  LDGSTS.E [R6+0x200], [R4.64], P0 ;  /* 0x0020000004067fae */ /* 0x0003e2000812184a */
[----:B------:R-:W-:-:S04]  /*25940*/  IADD3 R7, P2, R7, UR9, RZ ;  /* 0x0000000907077c10 */ /* 0x000fc8000ff5e0ff */
[----:B------:R-:W-:Y:S01]  /*25950*/  IADD3.X R20, R20, UR7, RZ, P2, !PT ;  /* 0x0000000714147c10 */ /* 0x000fe200097fe4ff */
[----:B------:R3:W-:Y:S01]  /*25960*/  STL [R1+0x718], R7 ;  /* 0x0007180701007387 */ /* 0x0007e20000100800 */
[----:B-1----:R-:W-:-:S03]  /*25970*/  IMAD.MOV.U32 R4, RZ, RZ, R7 ;  /* 0x000000ffff047224 */ /* 0x002fc600078e0007 */
[----:B------:R-:W-:Y:S01]  /*25980*/  IMAD.MOV.U32 R5, RZ, RZ, R20 ;  /* 0x000000ffff057224 */ /* 0x000fe200078e0014 */
[----:B------:R-:W-:Y:S04]  /*25990*/  STL [R1+0x74c], R22 ;  /* 0x00074c1601007387 */ /* 0x000fe80000100800 */
[----:B------:R-:W-:Y:S04]  /*259a0*/  STL [R1+0x70c], R20 ;  /* 0x00070c1401007387 */ /* 0x000fe80000100800 */
[----:B---3--:R-:W3:Y:S01]  /*259b0*/  LDL.LU R7, [R1+0x558] ;  /* 0x0005580001077983 */ /* 0x008ee20000300800 */
[----:B------:R-:W-:-:S03]  /*259c0*/  IADD3 R11, P1, R11, UR9, RZ ;  /* 0x000000090b0b7c10 */ /* 0x000fc6000ff3e0ff */
[----:B------:R1:W-:Y:S04]  /*259d0*/  LDGSTS.E [R6+0x1200], [R4.64], P0 ;  /* 0x0120000004067fae */ /* 0x0003e8000812184a */
[----:B------:R1:W-:Y:S01]  /*259e0*/  STL [R1+0x6d8], R11 ;  /* 0x0006d80b01007387 */ /* 0x0003e20000100800 */
[----:B------:R-:W-:Y:S02]  /*259f0*/  IADD3 R17, P2, R17, UR9, RZ ;  /* 0x0000000911117c10 */ /* 0x000fe4000ff5e0ff */
[----:B------:R-:W-:Y:S01]  /*25a00*/  IADD3.X R19, R19, UR7, RZ, P1, !PT ;  /* 0x0000000713137c10 */ /* 0x000fe20008ffe4ff */
[----:B-1----:R-:W-:-:S04]  /*25a10*/  IMAD.MOV.U32 R4, RZ, RZ, R11 ;  /* 0x000000ffff047224 */ /* 0x002fc800078e000b */
[----:B------:R1:W-:Y:S01]  /*25a20*/  STL [R1+0x6cc], R19 ;  /* 0x0006cc1301007387 */ /* 0x0003e20000100800 */
[----:B------:R-:W-:Y:S01]  /*25a30*/  IMAD.MOV.U32 R5, RZ, RZ, R19 ;  /* 0x000000ffff057224 */ /* 0x000fe200078e0013 */
[----:B------:R-:W-:Y:S02]  /*25a40*/  IADD3.X R18, R18, UR7, RZ, P2, !PT ;  /* 0x0000000712127c10 */ /* 0x000fe400097fe4ff */
[----:B------:R-:W-:Y:S01]  /*25a50*/  STL [R1+0x698], R17 ;  /* 0x0006981101007387 */ /* 0x000fe20000100800 */
[----:B------:R-:W-:-:S03]  /*25a60*/  IADD3 R15, P1, R15, UR9, RZ ;  /* 0x000000090f0f7c10 */ /* 0x000fc6000ff3e0ff */
[----:B------:R-:W3:Y:S04]  /*25a70*/  LDL.LU R11, [R1+0x54c] ;  /* 0x00054c00010b7983 */ /* 0x000ee80000300800 */
[----:B------:R1:W-:Y:S01]  /*25a80*/  LDGSTS.E [R6+0x2200], [R4.64], P0 ;  /* 0x0220000004067fae */ /* 0x0003e2000812184a */
[----:B------:R-:W-:-:S03]  /*25a90*/  IADD3 R8, P2, R8, UR9, RZ ;  /* 0x0000000908087c10 */ /* 0x000fc6000ff5e0ff */
[----:B------:R-:W-:Y:S04]  /*25aa0*/  STL [R1+0x68c], R18 ;  /* 0x00068c1201007387 */ /* 0x000fe80000100800 */
[----:B------:R-:W-:Y:S01]  /*25ab0*/  STL [R1+0x658], R15 ;  /* 0x0006580f01007387 */ /* 0x000fe20000100800 */
[----:B-1----:R-:W-:Y:S02]  /*25ac0*/  IMAD.MOV.U32 R4, RZ, RZ, R17 ;  /* 0x000000ffff047224 */ /* 0x002fe400078e0011 */
[----:B------:R-:W-:-:S05]  /*25ad0*/  IMAD.MOV.U32 R5, RZ, RZ, R18 ;  /* 0x000000ffff057224 */ /* 0x000fca00078e0012 */
[----:B------:R1:W-:Y:S02]  /*25ae0*/  LDGSTS.E [R6+0x3200], [R4.64], P0 ;  /* 0x0320000004067fae */ /* 0x0003e4000812184a */
[----:B-1----:R-:W-:Y:S01]  /*25af0*/  IMAD.MOV.U32 R4, RZ, RZ, R15 ;  /* 0x000000ffff047224 */ /* 0x002fe200078e000f */
[----:B----4-:R-:W-:-:S05]  /*25b00*/  IADD3.X R16, R16, UR7, RZ, P1, !PT ;  /* 0x0000000710107c10 */ /* 0x010fca0008ffe4ff */
[----:B------:R-:W-:Y:S01]  /*25b10*/  STL [R1+0x64c], R16 ;  /* 0x00064c1001007387 */ /* 0x000fe20000100800 */
[----:B------:R-:W-:Y:S01]  /*25b20*/  IADD3.X R13, R13, UR7, RZ, P2, !PT ;  /* 0x000000070d0d7c10 */ /* 0x000fe200097fe4ff */
[----:B------:R-:W-:Y:S02]  /*25b30*/  IMAD.MOV.U32 R5, RZ, RZ, R16 ;  /* 0x000000ffff057224 */ /* 0x000fe400078e0010 */
[----:B------:R1:W-:Y:S04]  /*25b40*/  STL [R1+0x618], R8 ;  /* 0x0006180801007387 */ /* 0x0003e80000100800 */
[----:B------:R4:W-:Y:S01]  /*25b50*/  STL [R1+0x60c], R13 ;  /* 0x00060c0d01007387 */ /* 0x0009e20000100800 */
[----:B--2---:R-:W-:-:S03]  /*25b60*/  IADD3 R12, P1, R12, UR9, RZ ;  /* 0x000000090c0c7c10 */ /* 0x004fc6000ff3e0ff */
[----:B------:R-:W2:Y:S04]  /*25b70*/  LDL.LU R20, [R1+0x4] ;  /* 0x0000040001147983 */ /* 0x000ea80000300800 */
[----:B------:R-:W2:Y:S01]  /*25b80*/  LDL.LU R19, [R1+0x8] ;  /* 0x0000080001137983 */ /* 0x000ea20000300800 */
[----:B------:R-:W-:-:S03]  /*25b90*/  IADD3.X R14, R14, UR7, RZ, P1, !PT ;  /* 0x000000070e0e7c10 */ /* 0x000fc60008ffe4ff */
[----:B------:R1:W-:Y:S01]  /*25ba0*/  LDGSTS.E [R6+0x4200], [R4.64], P0 ;  /* 0x0420000004067fae */ /* 0x0003e2000812184a */
[----:B------:R-:W-:Y:S01]  /*25bb0*/  IADD3 R9, P2, R9, UR9, RZ ;  /* 0x0000000909097c10 */ /* 0x000fe2000ff5e0ff */
[----:B-1----:R-:W-:Y:S02]  /*25bc0*/  IMAD.MOV.U32 R4, RZ, RZ, R8 ;  /* 0x000000ffff047224 */ /* 0x002fe400078e0008 */
[----:B------:R-:W-:Y:S01]  /*25bd0*/  IMAD.MOV.U32 R5, RZ, RZ, R13 ;  /* 0x000000ffff057224 */ /* 0x000fe200078e000d */
[----:B------:R-:W2:Y:S01]  /*25be0*/  LDL.LU R8, [R1+0x48] ;  /* 0x0000480001087983 */ /* 0x000ea20000300800 */
[----:B------:R-:W-:-:S03]  /*25bf0*/  IADD3.X R10, R10, UR7, RZ, P2, !PT ;  /* 0x000000070a0a7c10 */ /* 0x000fc600097fe4ff */
[----:B----4-:R-:W4:Y:S04]  /*25c00*/  LDL.LU R13, [R1+0x88] ;  /* 0x00008800010d7983 */ /* 0x010f280000300800 */
[----:B------:R1:W-:Y:S04]  /*25c10*/  STL [R1+0x5d8], R12 ;  /* 0x0005d80c01007387 */ /* 0x0003e80000100800 */
[----:B------:R1:W-:Y:S04]  /*25c20*/  LDGSTS.E [R6+0x5200], [R4.64], P0 ;  /* 0x0520000004067fae */ /* 0x0003e8000812184a */
[----:B------:R-:W-:Y:S04]  /*25c30*/  STL [R1+0x5cc], R14 ;  /* 0x0005cc0e01007387 */ /* 0x000fe80000100800 */
[----:B------:R3:W-:Y:S01]  /*25c40*/  STL [R1+0x598], R9 ;  /* 0x0005980901007387 */ /* 0x0007e20000100800 */
[----:B-1----:R-:W-:-:S03]  /*25c50*/  IMAD.MOV.U32 R4, RZ, RZ, R12 ;  /* 0x000000ffff047224 */ /* 0x002fc600078e000c */
[----:B------:R-:W4:Y:S04]  /*25c60*/  LDL.LU R12, [R1+0x44] ;  /* 0x00004400010c7983 */ /* 0x000f280000300800 */
[----:B------:R1:W-:Y:S04]  /*25c70*/  STL [R1+0x58c], R10 ;  /* 0x00058c0a01007387 */ /* 0x0003e80000100800 */
[----:B------:R-:W4:Y:S01]  /*25c80*/  LDL.LU R17, [R1+0x84] ;  /* 0x0000840001117983 */ /* 0x000f220000300800 */
[----:B------:R-:W-:Y:S01]  /*25c90*/  IMAD.MOV.U32 R5, RZ, RZ, R14 ;  /* 0x000000ffff057224 */ /* 0x000fe200078e000e */
[----:B------:R-:W-:-:S04]  /*25ca0*/  IADD3 R223, P2, R223, UR9, RZ ;  /* 0x00000009dfdf7c10 */ /* 0x000fc8000ff5e0ff */
[----:B------:R1:W-:Y:S01]  /*25cb0*/  LDGSTS.E [R6+0x6200], [R4.64], P0 ;  /* 0x0620000004067fae */ /* 0x0003e2000812184a */
[----:B---3--:R-:W-:Y:S02]  /*25cc0*/  IADD3 R7, P1, R7, UR9, RZ ;  /* 0x0000000907077c10 */ /* 0x008fe4000ff3e0ff */
[----:B------:R-:W-:Y:S01]  /*25cd0*/  IADD3.X R222, R222, UR7, RZ, P2, !PT ;  /* 0x00000007dede7c10 */ /* 0x000fe200097fe4ff */
[----:B-1----:R-:W-:Y:S02]  /*25ce0*/  IMAD.MOV.U32 R4, RZ, RZ, R9 ;  /* 0x000000ffff047224 */ /* 0x002fe400078e0009 */
[----:B------:R-:W-:Y:S01]  /*25cf0*/  IMAD.MOV.U32 R5, RZ, RZ, R10 ;  /* 0x000000ffff057224 */ /* 0x000fe200078e000a */
[----:B------:R-:W2:Y:S04]  /*25d00*/  LDL.LU R9, [R1+0xc8] ;  /* 0x0000c80001097983 */ /* 0x000ea80000300800 */
[----:B------:R-:W2:Y:S04]  /*25d10*/  LDL.LU R10, [R1+0x108] ;  /* 0x00010800010a7983 */ /* 0x000ea80000300800 */
[----:B------:R1:W-:Y:S01]  /*25d20*/  LDGSTS.E [R6+0x7200], [R4.64], P0 ;  /* 0x0720000004067fae */ /* 0x0003e2000812184a */
[----:B------:R-:W-:-:S03]  /*25d30*/  IADD3.X R11, R11, UR7, RZ, P1, !PT ;  /* 0x000000070b0b7c10 */ /* 0x000fc60008ffe4ff */
[----:B------:R-:W-:Y:S01]  /*25d40*/  STL [R1+0x558], R7 ;  /* 0x0005580701007387 */ /* 0x000fe20000100800 */
[----:B-1----:R-:W-:-:S03]  /*25d50*/  IMAD.MOV.U32 R4, RZ, RZ, R7 ;  /* 0x000000ffff047224 */ /* 0x002fc600078e0007 */
[----:B------:R1:W-:Y:S01]  /*25d60*/  STL [R1+0x54c], R11 ;  /* 0x00054c0b01007387 */ /* 0x0003e20000100800 */
[----:B------:R-:W-:Y:S01]  /*25d70*/  IMAD.MOV.U32 R5, RZ, RZ, R11 ;  /* 0x000000ffff057224 */ /* 0x000fe200078e000b */
[----:B------:R-:W-:Y:S02]  /*25d80*/  IADD3 R239, P1, R239, UR9, RZ ;  /* 0x00000009efef7c10 */ /* 0x000fe4000ff3e0ff */
[----:B------:R-:W2:Y:S02]  /*25d90*/  LDL.LU R16, [R1+0xc4] ;  /* 0x0000c40001107983 */ /* 0x000ea40000300800 */
[----:B------:R-:W-:Y:S02]  /*25da0*/  IADD3.X R238, R238, UR7, RZ, P1, !PT ;  /* 0x00000007eeee7c10 */ /* 0x000fe40008ffe4ff */
        /* <DEDUP_REMOVED lines=12> */
[----:B--2---:R-:W-:-:S04]  /*25e70*/  IADD3 R19, P2, R19, UR9, RZ ;  /* 0x0000000913137c10 */ /* 0x004fc8000ff5e0ff */
[----:B------:R-:W-:Y:S01]  /*25e80*/  IADD3.X R20, R20, UR7, RZ, P2, !PT ;  /* 0x0000000714147c10 */ /* 0x000fe200097fe4ff */
[----:B-1----:R-:W-:-:S04]  /*25e90*/  IMAD.MOV.U32 R4, RZ, RZ, R19 ;  /* 0x000000ffff047224 */ /* 0x002fc800078e0013 */
[----:B------:R-:W-:Y:S01]  /*25ea0*/  IMAD.MOV.U32 R5, RZ, RZ, R20 ;  /* 0x000000ffff057224 */ /* 0x000fe200078e0014 */
[----:B------:R-:W-:Y:S01]  /*25eb0*/  STL [R1+0x8], R19 ;  /* 0x0000081301007387 */ /* 0x000fe20000100800 */
[----:B------:R-:W-:-:S03]  /*25ec0*/  IADD3 R8, P1, R8, UR9, RZ ;  /* 0x0000000908087c10 */ /* 0x000fc6000ff3e0ff */
[----:B------:R-:W-:Y:S01]  /*25ed0*/  STL [R1+0x4], R20 ;  /* 0x0000041401007387 */ /* 0x000fe20000100800 */
[----:B----4-:R-:W-:-:S03]  /*25ee0*/  IADD3 R13, P2, R13, UR9, RZ ;  /* 0x000000090d0d7c10 */ /* 0x010fc6000ff5e0ff */
[----:B------:R1:W-:Y:S04]  /*25ef0*/  LDGSTS.E [R6+0xb200], [R4.64], P0 ;  /* 0x0b20000004067fae */ /* 0x0003e8000812184a */
[----:B------:R-:W-:Y:S01]  /*25f00*/  STL [R1+0x48], R8 ;  /* 0x0000480801007387 */ /* 0x000fe20000100800 */
[----:B-1----:R-:W-:Y:S01]  /*25f10*/  IMAD.MOV.U32 R4, RZ, RZ, R8 ;  /* 0x000000ffff047224 */ /* 0x002fe200078e0008 */
[----:B------:R-:W-:-:S05]  /*25f20*/  IADD3.X R12, R12, UR7, RZ, P1, !PT ;  /* 0x000000070c0c7c10 */ /* 0x000fca0008ffe4ff */
[----:B------:R-:W-:Y:S01]  /*25f30*/  IMAD.MOV.U32 R5, RZ, RZ, R12 ;  /* 0x000000ffff057224 */ /* 0x000fe200078e000c */
[----:B------:R1:W-:Y:S01]  /*25f40*/  STL [R1+0x44], R12 ;  /* 0x0000440c01007387 */ /* 0x0003e20000100800 */
[----:B------:R-:W-:-:S03]  /*25f50*/  IADD3.X R17, R17, UR7, RZ, P2, !PT ;  /* 0x0000000711117c10 */ /* 0x000fc600097fe4ff */
        /* <DEDUP_REMOVED lines=13> */
[----:B------:R-:W-:Y:S01]  /*26030*/  IADD3.X R16, R16, UR7, RZ, P1, !PT ;  /* 0x0000000710107c10 */ /* 0x000fe20008ffe4ff */
[----:B-1----:R-:W-:-:S04]  /*26040*/  IMAD.MOV.U32 R4, RZ, RZ, R9 ;  /* 0x000000ffff047224 */ /* 0x002fc800078e0009 */
        /* <DEDUP_REMOVED lines=48> */
[----:B---3--:R-:W3:Y:S01]  /*26350*/  LDL.LU R17, [R1+0x3c8] ;  /* 0x0003c80001117983 */ /* 0x008ee20000300800 */
[----:B------:R-:W-:-:S03]  /*26360*/  IADD3 R16, P1, R16, UR9, RZ ;  /* 0x0000000910107c10 */ /* 0x000fc6000ff3e0ff */
[----:B------:R-:W3:Y:S04]  /*26370*/  LDL.LU R8, [R1+0x408] ;  /* 0x0004080001087983 */ /* 0x000ee80000300800 */
[----:B------:R1:W-:Y:S01]  /*26380*/  LDGSTS.E [R6+0x13200], [R4.64], P0 ;  /* 0x1320000004067fae */ /* 0x0003e2000812184a */
[----:B------:R-:W-:Y:S02]  /*26390*/  IADD3 R9, P2, R9, UR9, RZ ;  /* 0x0000000909097c10 */ /* 0x000fe4000ff5e0ff */
[----:B------:R-:W-:Y:S01]  /*263a0*/  IADD3.X R18, R18, UR7, RZ, P1, !PT ;  /* 0x0000000712127c10 */ /* 0x000fe20008ffe4ff */
[----:B------:R-:W-:Y:S01]  /*263b0*/  STL [R1+0x248], R16 ;  /* 0x0002481001007387 */ /* 0x000fe20000100800 */
[----:B------:R-:W-:-:S03]  /*263c0*/  IADD3.X R10, R10, UR7, RZ, P2, !PT ;  /* 0x000000070a0a7c10 */ /* 0x000fc600097fe4ff */
[----:B------:R1:W-:Y:S02]  /*263d0*/  STL [R1+0x244], R18 ;  /* 0x0002441201007387 */ /* 0x0003e40000100800 */
[----:B-1----:R-:W-:Y:S02]  /*263e0*/  IMAD.MOV.U32 R4, RZ, RZ, R16 ;  /* 0x000000ffff047224 */ /* 0x002fe400078e0010 */
[----:B------:R-:W-:Y:S01]  /*263f0*/  IMAD.MOV.U32 R5, RZ, RZ, R18 ;  /* 0x000000ffff057224 */ /* 0x000fe200078e0012 */
[----:B------:R-:W-:Y:S04]  /*26400*/  STL [R1+0x288], R9 ;  /* 0x0002880901007387 */ /* 0x000fe80000100800 */
[----:B------:R1:W-:Y:S04]  /*26410*/  LDGSTS.E [R6+0x14200], [R4.64], P0 ;  /* 0x1420000004067fae */ /* 0x0003e8000812184a */
[----:B------:R-:W3:Y:S04]  /*26420*/  LDL.LU R18, [R1+0x3c4] ;  /* 0x0003c40001127983 */ /* 0x000ee80000300800 */
[----:B------:R1:W-:Y:S04]  /*26430*/  STL [R1+0x284], R10 ;  /* 0x0002840a01007387 */ /* 0x0003e80000100800 */
[----:B------:R-:W3:Y:S01]  /*26440*/  LDL.LU R16, [R1+0x404] ;  /* 0x0004040001107983 */ /* 0x000ee20000300800 */
[----:B------:R-:W-:Y:S01]  /*26450*/  IADD3 R14, P1, R14, UR9, RZ ;  /* 0x000000090e0e7c10 */ /* 0x000fe2000ff3e0ff */
[----:B-1----:R-:W-:-:S02]  /*26460*/  IMAD.MOV.U32 R4, RZ, RZ, R9 ;  /* 0x000000ffff047224 */ /* 0x002fc400078e0009 */
[----:B------:R-:W-:Y:S02]  /*26470*/  IMAD.MOV.U32 R5, RZ, RZ, R10 ;  /* 0x000000ffff057224 */ /* 0x000fe400078e000a */
[----:B------:R-:W3:Y:S01]  /*26480*/  LDL.LU R10, [R1+0x448] ;  /* 0x00044800010a7983 */ /* 0x000ee20000300800 */
        /* <DEDUP_REMOVED lines=36> */
[----:B------:R1:W-:Y:S04]  /*266d0*/  LDGSTS.E [R6+0x19200], [R4.64], P0 ;  /* 0x1920000004067fae */ /* 0x0003e8000812184a */
[----:B------:R-:W-:Y:S01]  /*266e0*/  STL [R1+0x3c8], R17 ;  /* 0x0003c81101007387 */ /* 0x000fe20000100800 */
[----:B-1----:R-:W-:Y:S01]  /*266f0*/  IMAD.MOV.U32 R4, RZ, RZ, R17 ;  /* 0x000000ffff047224 */ /* 0x002fe200078e0011 */
[----:B------:R-:W-:-:S05]  /*26700*/  IADD3.X R18, R18, UR7, RZ, P1, !PT ;  /* 0x0000000712127c10 */ /* 0x000fca0008ffe4ff */
        /* <DEDUP_REMOVED lines=17> */
[----:B------:R1:W-:Y:S01]  /*26820*/  STL [R1+0x444], R15 ;  /* 0x0004440f01007387 */ /* 0x0003e20000100800 */
[----:B------:R-:W-:-:S03]  /*26830*/  IADD3.X R14, R14, UR7, RZ, P2, !PT ;  /* 0x000000070e0e7c10 */ /* 0x000fc600097fe4ff */
[----:B------:R1:W-:Y:S02]  /*26840*/  STL [R1+0x488], R9 ;  /* 0x0004880901007387 */ /* 0x0003e40000100800 */
[----:B-1----:R-:W-:Y:S02]  /*26850*/  IMAD.MOV.U32 R4, RZ, RZ, R10 ;  /* 0x000000ffff047224 */ /* 0x002fe400078e000a */
[----:B------:R-:W3:Y:S01]  /*26860*/  LDL.LU R10, [R1+0x6d0] ;  /* 0x0006d000010a7983 */ /* 0x000ee20000300800 */
[----:B------:R-:W-:-:S03]  /*26870*/  IMAD.MOV.U32 R5, RZ, RZ, R15 ;  /* 0x000000ffff057224 */ /* 0x000fc600078e000f */
[----:B------:R-:W-:Y:S04]  /*26880*/  STL [R1+0x484], R14 ;  /* 0x0004840e01007387 */ /* 0x000fe80000100800 */
[----:B------:R-:W3:Y:S04]  /*26890*/  LDL.LU R17, [R1+0x690] ;  /* 0x0006900001117983 */ /* 0x000ee80000300800 */
[----:B------:R-:W3:Y:S04]  /*268a0*/  LDL.LU R19, [R1+0x6c4] ;  /* 0x0006c40001137983 */ /* 0x000ee80000300800 */
[----:B------:R1:W-:Y:S04]  /*268b0*/  LDGSTS.E [R6+0x1c200], [R4.64], P0 ;  /* 0x1c20000004067fae */ /* 0x0003e8000812184a */
[----:B------:R-:W3:Y:S04]  /*268c0*/  LDL.LU R18, [R1+0x684] ;  /* 0x0006840001127983 */ /* 0x000ee80000300800 */
[----:B------:R-:W3:Y:S01]  /*268d0*/  LDL.LU R15, [R1+0x650] ;  /* 0x00065000010f7983 */ /* 0x000ee20000300800 */
[----:B-1----:R-:W-:-:S02]  /*268e0*/  IMAD.MOV.U32 R4, RZ, RZ, R9 ;  /* 0x000000ffff047224 */ /* 0x002fc400078e0009 */
[----:B------:R-:W-:Y:S01]  /*268f0*/  IMAD.MOV.U32 R5, RZ, RZ, R14 ;  /* 0x000000ffff057224 */ /* 0x000fe200078e000e */
[----:B------:R-:W3:Y:S04]  /*26900*/  LDL.LU R9, [R1+0x610] ;  /* 0x0006100001097983 */ /* 0x000ee80000300800 */
[----:B------:R1:W-:Y:S01]  /*26910*/  LDGSTS.E [R6+0x1d200], [R4.64], P0 ;  /* 0x1d20000004067fae */ /* 0x0003e2000812184a */
[----:B----4-:R-:W-:Y:S02]  /*26920*/  IADD3 R12, P1, R12, UR9, RZ ;  /* 0x000000090c0c7c10 */ /* 0x010fe4000ff3e0ff */
[----:B------:R-:W-:-:S03]  /*26930*/  IADD3 R7, P2, R7, UR9, RZ ;  /* 0x0000000907077c10 */ /* 0x000fc6000ff5e0ff */
[----:B------:R-:W-:Y:S01]  /*26940*/  STL [R1+0x4c8], R12 ;  /* 0x0004c80c01007387 */ /* 0x000fe20000100800 */
[----:B--2---:R-:W-:Y:S02]  /*26950*/  IADD3.X R13, R13, UR7, RZ, P1, !PT ;  /* 0x000000070d0d7c10 */ /* 0x004fe40008ffe4ff */
[----:B------:R-:W-:-:S03]  /*26960*/  IADD3.X R11, R11, UR7, RZ, P2, !PT ;  /* 0x000000070b0b7c10 */ /* 0x000fc600097fe4ff */
[----:B------:R2:W-:Y:S01]  /*26970*/  STL [R1+0x4c4], R13 ;  /* 0x0004c40d01007387 */ /* 0x0005e20000100800 */
[----:B-1----:R-:W-:-:S03]  /*26980*/  IMAD.MOV.U32 R5, RZ, RZ, R13 ;  /* 0x000000ffff057224 */ /* 0x002fc600078e000d */
[----:B------:R-:W-:Y:S04]  /*26990*/  STL [R1+0x508], R7 ;  /* 0x0005080701007387 */ /* 0x000fe80000100800 */
[----:B------:R-:W4:Y:S04]  /*269a0*/  LDL.LU R16, [R1+0x644] ;  /* 0x0006440001107983 */ /* 0x000f280000300800 */
[----:B------:R1:W-:Y:S01]  /*269b0*/  STL [R1+0x504], R11 ;  /* 0x0005040b01007387 */ /* 0x0003e20000100800 */
[----:B------:R-:W-:-:S03]  /*269c0*/  IMAD.MOV.U32 R4, RZ, RZ, R12 ;  /* 0x000000ffff047224 */ /* 0x000fc600078e000c */
[----:B--2---:R-:W2:Y:S04]  /*269d0*/  LDL.LU R13, [R1+0x604] ;  /* 0x00060400010d7983 */ /* 0x004ea80000300800 */
[----:B------:R-:W2:Y:S04]  /*269e0*/  LDL.LU R14, [R1+0x5c4] ;  /* 0x0005c400010e7983 */ /* 0x000ea80000300800 */
[----:B------:R-:W2:Y:S04]  /*269f0*/  LDL.LU R12, [R1+0x5d0] ;  /* 0x0005d000010c7983 */ /* 0x000ea80000300800 */
[----:B------:R1:W-:Y:S02]  /*26a00*/  LDGSTS.E [R6+0x1e200], [R4.64], P0 ;  /* 0x1e20000004067fae */ /* 0x0003e4000812184a */
[----:B-1----:R-:W-:-:S02]  /*26a10*/  IMAD.MOV.U32 R5, RZ, RZ, R11 ;  /* 0x000000ffff057224 */ /* 0x002fc400078e000b */
[----:B------:R-:W-:Y:S01]  /*26a20*/  IMAD.MOV.U32 R4, RZ, RZ, R7 ;  /* 0x000000ffff047224 */ /* 0x000fe200078e0007 */
[----:B------:R-:W2:Y:S04]  /*26a30*/  LDL.LU R11, [R1+0x584] ;  /* 0x00058400010b7983 */ /* 0x000ea80000300800 */
[----:B------:R-:W2:Y:S01]  /*26a40*/  LDL.LU R7, [R1+0x590] ;  /* 0x0005900001077983 */ /* 0x000ea20000300800 */
[----:B---3--:R-:W-:-:S03]  /*26a50*/  IADD3 R21, P1, R21, UR9, RZ ;  /* 0x0000000915157c10 */ /* 0x008fc6000ff3e0ff */
[----:B------:R1:W-:Y:S01]  /*26a60*/  LDGSTS.E [R6+0x1f200], [R4.64], P0 ;  /* 0x1f20000004067fae */ /* 0x0003e2000812184a */
[----:B------:R-:W-:-:S03]  /*26a70*/  IADD3.X R22, R22, UR7, RZ, P1, !PT ;  /* 0x0000000716167c10 */ /* 0x000fc60008ffe4ff */
[----:B------:R-:W-:Y:S01]  /*26a80*/  STL [R1+0x750], R21 ;  /* 0x0007501501007387 */ /* 0x000fe20000100800 */
[----:B------:R-:W-:Y:S01]  /*26a90*/  IADD3 R8, P2, R8, UR9, RZ ;  /* 0x0000000908087c10 */ /* 0x000fe2000ff5e0ff */
[----:B-1----:R-:W-:Y:S01]  /*26aa0*/  IMAD.MOV.U32 R4, RZ, RZ, R21 ;  /* 0x000000ffff047224 */ /* 0x002fe200078e0015 */
[----:B------:R-:W-:Y:S01]  /*26ab0*/  LOP3.LUT R6, R205, 0x20, RZ, 0x3c, !PT ;  /* 0x00000020cd067812 */ /* 0x000fe200078e3cff */
[----:B------:R-:W-:Y:S01]  /*26ac0*/  IMAD.MOV.U32 R5, RZ, RZ, R22 ;  /* 0x000000ffff057224 */ /* 0x000fe200078e0016 */
[----:B------:R-:W-:Y:S01]  /*26ad0*/  IADD3.X R20, R20, UR7, RZ, P2, !PT ;  /* 0x0000000714147c10 */ /* 0x000fe200097fe4ff */
[----:B------:R1:W-:Y:S04]  /*26ae0*/  STL [R1+0x710], R8 ;  /* 0x0007100801007387 */ /* 0x0003e80000100800 */
[----:B------:R3:W-:Y:S04]  /*26af0*/  LDGSTS.E [R6+0x400], [R4.64], P0 ;  /* 0x0040000004067fae */ /* 0x0007e8000812184a */
[----:B------:R-:W-:Y:S01]  /*26b00*/  STL [R1+0x744], R22 ;  /* 0x0007441601007387 */ /* 0x000fe20000100800 */
[----:B------:R-:W-:Y:S01]  /*26b10*/  IADD3 R10, P1, R10, UR9, RZ ;  /* 0x000000090a0a7c10 */ /* 0x000fe2000ff3e0ff */
[----:B---3--:R-:W-:-:S02]  /*26b20*/  IMAD.MOV.U32 R4, RZ, RZ, R8 ;  /* 0x000000ffff047224 */ /* 0x008fc400078e0008 */
[----:B------:R-:W-:Y:S01]  /*26b30*/  IMAD.MOV.U32 R5, RZ, RZ, R20 ;  /* 0x000000ffff057224 */ /* 0x000fe200078e0014 */
[----:B------:R-:W-:Y:S01]  /*26b40*/  STL [R1+0x704], R20 ;  /* 0x0007041401007387 */ /* 0x000fe20000100800 */
[----:B------:R-:W-:-:S03]  /*26b50*/  IADD3 R17, P2, R17, UR9, RZ ;  /* 0x0000000911117c10 */ /* 0x000fc6000ff5e0ff */
[----:B-1----:R-:W3:Y:S01]  /*26b60*/  LDL.LU R8, [R1+0x550] ;  /* 0x0005500001087983 */ /* 0x002ee20000300800 */
[----:B------:R-:W-:-:S03]  /*26b70*/  IADD3.X R19, R19, UR7, RZ, P1, !PT ;  /* 0x0000000713137c10 */ /* 0x000fc60008ffe4ff */
[----:B------:R1:W-:Y:S04]  /*26b80*/  STL [R1+0x6d0], R10 ;  /* 0x0006d00a01007387 */ /* 0x0003e80000100800 */
[----:B------:R1:W-:Y:S04]  /*26b90*/  LDGSTS.E [R6+0x1400], [R4.64], P0 ;  /* 0x0140000004067fae */ /* 0x0003e8000812184a */
[----:B------:R2:W-:Y:S01]  /*26ba0*/  STL [R1+0x6c4], R19 ;  /* 0x0006c41301007387 */ /* 0x0005e20000100800 */
[----:B------:R-:W-:-:S03]  /*26bb0*/  IADD3.X R18, R18, UR7, RZ, P2, !PT ;  /* 0x0000000712127c10 */ /* 0x000fc600097fe4ff */
[----:B------:R-:W-:Y:S01]  /*26bc0*/  STL [R1+0x690], R17 ;  /* 0x0006901101007387 */ /* 0x000fe20000100800 */
[----:B------:R-:W-:Y:S01]  /*26bd0*/  IADD3 R15, P1, R15, UR9, RZ ;  /* 0x000000090f0f7c10 */ /* 0x000fe2000ff3e0ff */
[----:B-1----:R-:W-:Y:S02]  /*26be0*/  IMAD.MOV.U32 R4, RZ, RZ, R10 ;  /* 0x000000ffff047224 */ /* 0x002fe400078e000a */
[----:B------:R-:W-:Y:S01]  /*26bf0*/  IMAD.MOV.U32 R5, RZ, RZ, R19 ;  /* 0x000000ffff057224 */ /* 0x000fe200078e0013 */
[----:B------:R-:W3:Y:S01]  /*26c00*/  LDL.LU R10, [R1+0x544] ;  /* 0x00054400010a7983 */ /* 0x000ee20000300800 */
[----:B------:R-:W-:-:S03]  /*26c10*/  IADD3 R9, P2, R9, UR9, RZ ;  /* 0x0000000909097c10 */ /* 0x000fc6000ff5e0ff */
[----:B------:R1:W-:Y:S04]  /*26c20*/  LDGSTS.E [R6+0x2400], [R4.64], P0 ;  /* 0x0240000004067fae */ /* 0x0003e8000812184a */
        /* <DEDUP_REMOVED lines=8> */
[----:B--2---:R-:W-:Y:S01]  /*26cb0*/  IADD3.X R13, R13, UR7, RZ, P2, !PT ;  /* 0x000000070d0d7c10 */ /* 0x004fe200097fe4ff */
[----:B------:R-:W-:Y:S02]  /*26cc0*/  IMAD.MOV.U32 R5, RZ, RZ, R16 ;  /* 0x000000ffff057224 */ /* 0x000fe400078e0010 */
[----:B------:R1:W-:Y:S04]  /*26cd0*/  STL [R1+0x610], R9 ;  /* 0x0006100901007387 */ /* 0x0003e80000100800 */
[----:B------:R2:W-:Y:S01]  /*26ce0*/  STL [R1+0x604], R13 ;  /* 0x0006040d01007387 */ /* 0x0005e20000100800 */
[----:B------:R-:W-:-:S03]  /*26cf0*/  IADD3 R12, P1, R12, UR9, RZ ;  /* 0x000000090c0c7c10 */ /* 0x000fc6000ff3e0ff */
[----:B------:R-:W4:Y:S04]  /*26d00*/  LDL.LU R20, [R1+0xc] ;  /* 0x00000c0001147983 */ /* 0x000f280000300800 */
[----:B------:R-:W4:Y:S01]  /*26d10*/  LDL.LU R19, [R1+0x10] ;  /* 0x0000100001137983 */ /* 0x000f220000300800 */
[----:B------:R-:W-:-:S03]  /*26d20*/  IADD3.X R14, R14, UR7, RZ, P1, !PT ;  /* 0x000000070e0e7c10 */ /* 0x000fc60008ffe4ff */
[----:B------:R1:W-:Y:S02]  /*26d30*/  LDGSTS.E [R6+0x4400], [R4.64], P0 ;  /* 0x0440000004067fae */ /* 0x0003e4000812184a */
[----:B-1----:R-:W-:Y:S01]  /*26d40*/  IMAD.MOV.U32 R4, RZ, RZ, R9 ;  /* 0x000000ffff047224 */ /* 0x002fe200078e0009 */
[----:B------:R-:W-:Y:S01]  /*26d50*/  IADD3 R7, P2, R7, UR9, RZ ;  /* 0x0000000907077c10 */ /* 0x000fe2000ff5e0ff */
[----:B------:R-:W-:Y:S01]  /*26d60*/  IMAD.MOV.U32 R5, RZ, RZ, R13 ;  /* 0x000000ffff057224 */ /* 0x000fe200078e000d */
[----:B------:R-:W4:Y:S04]  /*26d70*/  LDL.LU R9, [R1+0x50] ;  /* 0x0000500001097983 */ /* 0x000f280000300800 */
[----:B--2---:R-:W2:Y:S01]  /*26d80*/  LDL.LU R13, [R1+0x90] ;  /* 0x00009000010d7983 */ /* 0x004ea20000300800 */
[----:B------:R-:W-:-:S03]  /*26d90*/  IADD3.X R11, R11, UR7, RZ, P2, !PT ;  /* 0x000000070b0b7c10 */ /* 0x000fc600097fe4ff */
[----:B------:R1:W-:Y:S04]  /*26da0*/  STL [R1+0x5d0], R12 ;  /* 0x0005d00c01007387 */ /* 0x0003e80000100800 */
[----:B------:R1:W-:Y:S04]  /*26db0*/  LDGSTS.E [R6+0x5400], [R4.64], P0 ;  /* 0x0540000004067fae */ /* 0x0003e8000812184a */
[----:B------:R-:W-:Y:S04]  /*26dc0*/  STL [R1+0x5c4], R14 ;  /* 0x0005c40e01007387 */ /* 0x000fe80000100800 */
[----:B------:R3:W-:Y:S01]  /*26dd0*/  STL [R1+0x590], R7 ;  /* 0x0005900701007387 */ /* 0x0007e20000100800 */
[----:B-1----:R-:W-:-:S03]  /*26de0*/  IMAD.MOV.U32 R4, RZ, RZ, R12 ;  /* 0x000000ffff047224 */ /* 0x002fc600078e000c */
[----:B------:R-:W2:Y:S04]  /*26df0*/  LDL.LU R12, [R1+0x4c] ;  /* 0x00004c00010c7983 */ /* 0x000ea80000300800 */
[----:B------:R1:W-:Y:S04]  /*26e00*/  STL [R1+0x584], R11 ;  /* 0x0005840b01007387 */ /* 0x0003e80000100800 */
[----:B------:R-:W2:Y:S01]  /*26e10*/  LDL.LU R17, [R1+0x8c] ;  /* 0x00008c0001117983 */ /* 0x000ea20000300800 */
[----:B------:R-:W-:Y:S01]  /*26e20*/  IMAD.MOV.U32 R5, RZ, RZ, R14 ;  /* 0x000000ffff057224 */ /* 0x000fe200078e000e */
[----:B------:R-:W-:-:S04]  /*26e30*/  IADD3 R225, P2, R225, UR9, RZ ;  /* 0x00000009e1e17c10 */ /* 0x000fc8000ff5e0ff */
[----:B------:R1:W-:Y:S01]  /*26e40*/  LDGSTS.E [R6+0x6400], [R4.64], P0 ;  /* 0x0640000004067fae */ /* 0x0003e2000812184a */
[----:B---3--:R-:W-:Y:S01]  /*26e50*/  IADD3 R8, P1, R8, UR9, RZ ;  /* 0x0000000908087c10 */ /* 0x008fe2000ff3e0ff */
[----:B-1----:R-:W-:Y:S02]  /*26e60*/  IMAD.MOV.U32 R4, RZ, RZ, R7 ;  /* 0x000000ffff047224 */ /* 0x002fe400078e0007 */
[----:B------:R-:W-:Y:S01]  /*26e70*/  IMAD.MOV.U32 R5, RZ, RZ, R11 ;  /* 0x000000ffff057224 */ /* 0x000fe200078e000b */
[----:B------:R-:W2:Y:S01]  /*26e80*/  LDL.LU R7, [R1+0xd0] ;  /* 0x0000d00001077983 */ /* 0x000ea20000300800 */
[----:B------:R-:W-:-:S03]  /*26e90*/  IADD3.X R224, R224, UR7, RZ, P2, !PT ;  /* 0x00000007e0e07c10 */ /* 0x000fc600097fe4ff */
[----:B------:R-:W2:Y:S04]  /*26ea0*/  LDL.LU R11, [R1+0x110] ;  /* 0x00011000010b7983 */ /* 0x000ea80000300800 */
[----:B------:R1:W-:Y:S01]  /*26eb0*/  LDGSTS.E [R6+0x7400], [R4.64], P0 ;  /* 0x0740000004067fae */ /* 0x0003e2000812184a */
[----:B------:R-:W-:-:S03]  /*26ec0*/  IADD3.X R10, R10, UR7, RZ, P1, !PT ;  /* 0x000000070a0a7c10 */ /* 0x000fc60008ffe4ff */
[----:B------:R-:W-:Y:S01]  /*26ed0*/  STL [R1+0x550], R8 ;  /* 0x0005500801007387 */ /* 0x000fe20000100800 */
[----:B------:R-:W-:-:S03]  /*26ee0*/  IADD3 R241, P1, R241, UR9, RZ ;  /* 0x00000009f1f17c10 */ /* 0x000fc6000ff3e0ff */
[----:B------:R1:W-:Y:S02]  /*26ef0*/  STL [R1+0x544], R10 ;  /* 0x0005440a01007387 */ /* 0x0003e40000100800 */
[----:B-1----:R-:W-:Y:S02]  /*26f00*/  IMAD.MOV.U32 R4, RZ, RZ, R8 ;  /* 0x000000ffff047224 */ /* 0x002fe400078e0008 */
[----:B------:R-:W-:Y:S01]  /*26f10*/  IMAD.MOV.U32 R5, RZ, RZ, R10 ;  /* 0x000000ffff057224 */ /* 0x000fe200078e000a */
        /* <DEDUP_REMOVED lines=14> */
[----:B----4-:R-:W-:-:S04]  /*27000*/  IADD3 R19, P2, R19, UR9, RZ ;  /* 0x0000000913137c10 */ /* 0x010fc8000ff5e0ff */
[----:B------:R-:W-:Y:S01]  /*27010*/  IADD3.X R20, R20, UR7, RZ, P2, !PT ;  /* 0x0000000714147c10 */ /* 0x000fe200097fe4ff */
[----:B-1----:R-:W-:-:S04]  /*27020*/  IMAD.MOV.U32 R4, RZ, RZ, R19 ;  /* 0x000000ffff047224 */ /* 0x002fc800078e0013 */
[----:B------:R-:W-:Y:S01]  /*27030*/  IMAD.MOV.U32 R5, RZ, RZ, R20 ;  /* 0x000000ffff057224 */ /* 0x000fe200078e0014 */
[----:B------:R-:W-:Y:S01]  /*27040*/  STL [R1+0x10], R19 ;  /* 0x0000101301007387 */ /* 0x000fe20000100800 */
[----:B------:R-:W-:-:S03]  /*27050*/  IADD3 R9, P1, R9, UR9, RZ ;  /* 0x0000000909097c10 */ /* 0x000fc6000ff3e0ff */
[----:B------:R-:W-:Y:S01]  /*27060*/  STL [R1+0xc], R20 ;  /* 0x00000c1401007387 */ /* 0x000fe20000100800 */
[----:B--2---:R-:W-:-:S03]  /*27070*/  IADD3 R13, P2, R13, UR9, RZ ;  /* 0x000000090d0d7c10 */ /* 0x004fc6000ff5e0ff */
        /* <DEDUP_REMOVED lines=26> */
[----:B------:R1:W-:Y:S04]  /*27220*/  LDGSTS.E [R6+0xe400], [R4.64], P0 ;  /* 0x0e40000004067fae */ /* 0x0003e8000812184a */
[----:B-1----:R-:W4:Y:S01]  /*27230*/  LDL.LU R16, [R1+0x250] ;  /* 0x0002500001107983 */ /* 0x002f220000300800 */
[----:B------:R-:W-:-:S03]  /*27240*/  IADD3 R14, P1, R14, UR9, RZ ;  /* 0x000000090e0e7c10 */ /* 0x000fc6000ff3e0ff */
[----:B------:R1:W-:Y:S01]  /*27250*/  STL [R1+0x10c], R18 ;  /* 0x00010c1201007387 */ /* 0x0003e20000100800 */
[----:B------:R-:W-:-:S03]  /*27260*/  IADD3.X R15, R15, UR7, RZ, P1, !PT ;  /* 0x000000070f0f7c10 */ /* 0x000fc60008ffe4ff */
[----:B------:R-:W4:Y:S01]  /*27270*/  LDL.LU R7, [R1+0x290] ;  /* 0x0002900001077983 */ /* 0x000f220000300800 */
[----:B------:R-:W-:Y:S02]  /*27280*/  IMAD.MOV.U32 R5, RZ, RZ, R18 ;  /* 0x000000ffff057224 */ /* 0x000fe400078e0012 */
[----:B------:R-:W-:Y:S01]  /*27290*/  IMAD.MOV.U32 R4, RZ, RZ, R11 ;  /* 0x000000ffff047224 */ /* 0x000fe200078e000b */
[----:B------:R-:W-:Y:S01]  /*272a0*/  IADD3 R8, P2, R8, UR9, RZ ;  /* 0x0000000908087c10 */ /* 0x000fe2000ff5e0ff */
[----:B-1----:R-:W4:Y:S04]  /*272b0*/  LDL.LU R18, [R1+0x24c] ;  /* 0x00024c0001127983 */ /* 0x002f280000300800 */
[----:B------:R-:W4:Y:S01]  /*272c0*/  LDL.LU R11, [R1+0x28c] ;  /* 0x00028c00010b7983 */ /* 0x000f220000300800 */
[----:B------:R-:W-:-:S03]  /*272d0*/  IADD3.X R10, R10, UR7, RZ, P2, !PT ;  /* 0x000000070a0a7c10 */ /* 0x000fc600097fe4ff */
        /* <DEDUP_REMOVED lines=29> */
[----:B------:R1:W-:Y:S01]  /*274b0*/  LDGSTS.E [R6+0x12400], [R4.64], P0 ;  /* 0x1240000004067fae */ /* 0x0003e2000812184a */
[----:B------:R-:W-:Y:S01]  /*274c0*/  IADD3 R16, P1, R16, UR9, RZ ;  /* 0x0000000910107c10 */ /* 0x000fe2000ff3e0ff */
[----:B-1----:R-:W-:-:S02]  /*274d0*/  IMAD.MOV.U32 R4, RZ, RZ, R9 ;  /* 0x000000ffff047224 */ /* 0x002fc400078e0009 */
[----:B------:R-:W-:Y:S02]  /*274e0*/  IMAD.MOV.U32 R5, RZ, RZ, R17 ;  /* 0x000000ffff057224 */ /* 0x000fe400078e0011 */
[----:B---3--:R-:W3:Y:S01]  /*274f0*/  LDL.LU R17, [R1+0x3d0] ;  /* 0x0003d00001117983 */ /* 0x008ee20000300800 */
[----:B------:R-:W-:-:S03]  /*27500*/  IADD3 R7, P2, R7, UR9, RZ ;  /* 0x0000000907077c10 */ /* 0x000fc6000ff5e0ff */
[----:B------:R-:W3:Y:S01]  /*27510*/  LDL.LU R9, [R1+0x410] ;  /* 0x0004100001097983 */ /* 0x000ee20000300800 */
[----:B------:R-:W-:-:S03]  /*27520*/  IADD3.X R18, R18, UR7, RZ, P1, !PT ;  /* 0x0000000712127c10 */ /* 0x000fc60008ffe4ff */
[----:B------:R-:W-:Y:S01]  /*27530*/  STL [R1+0x250], R16 ;  /* 0x0002501001007387 */ /* 0x000fe20000100800 */
[----:B------:R-:W-:-:S03]  /*27540*/  IADD3.X R11, R11, UR7, RZ, P2, !PT ;  /* 0x000000070b0b7c10 */ /* 0x000fc600097fe4ff */
[----:B------:R1:W-:Y:S04]  /*27550*/  LDGSTS.E [R6+0x13400], [R4.64], P0 ;  /* 0x1340000004067fae */ /* 0x0003e8000812184a */
[----:B------:R1:W-:Y:S04]  /*27560*/  STL [R1+0x24c], R18 ;  /* 0x00024c1201007387 */ /* 0x0003e80000100800 */
[----:B------:R-:W-:Y:S01]  /*27570*/  STL [R1+0x290], R7 ;  /* 0x0002900701007387 */ /* 0x000fe20000100800 */
[----:B-1----:R-:W-:Y:S02]  /*27580*/  IMAD.MOV.U32 R4, RZ, RZ, R16 ;  /* 0x000000ffff047224 */ /* 0x002fe400078e0010 */
[----:B------:R-:W-:-:S02]  /*27590*/  IMAD.MOV.U32 R5, RZ, RZ, R18 ;  /* 0x000000ffff057224 */ /* 0x000fc400078e0012 */
[----:B------:R-:W3:Y:S04]  /*275a0*/  LDL.LU R18, [R1+0x3cc] ;  /* 0x0003cc0001127983 */ /* 0x000ee80000300800 */
[----:B------:R1:W-:Y:S01]  /*275b0*/  STL [R1+0x28c], R11 ;  /* 0x00028c0b01007387 */ /* 0x0003e20000100800 */
[----:B------:R-:W-:-:S03]  /*275c0*/  IADD3 R14, P1, R14, UR9, RZ ;  /* 0x000000090e0e7c10 */ /* 0x000fc6000ff3e0ff */
[----:B------:R-:W3:Y:S04]  /*275d0*/  LDL.LU R16, [R1+0x40c] ;  /* 0x00040c0001107983 */ /* 0x000ee80000300800 */
[----:B------:R1:W-:Y:S01]  /*275e0*/  LDGSTS.E [R6+0x14400], [R4.64], P0 ;  /* 0x1440000004067fae */ /* 0x0003e2000812184a */
[----:B------:R-:W-:Y:S02]  /*275f0*/  IADD3 R19, P2, R19, UR9, RZ ;  /* 0x0000000913137c10 */ /* 0x000fe4000ff5e0ff */
[----:B------:R-:W-:Y:S01]  /*27600*/  IADD3.X R15, R15, UR7, RZ, P1, !PT ;  /* 0x000000070f0f7c10 */ /* 0x000fe20008ffe4ff */
[----:B-1----:R-:W-:Y:S02]  /*27610*/  IMAD.MOV.U32 R4, RZ, RZ, R7 ;  /* 0x000000ffff047224 */ /* 0x002fe400078e0007 */
[----:B------:R-:W-:-:S02]  /*27620*/  IMAD.MOV.U32 R5, RZ, RZ, R11 ;  /* 0x000000ffff057224 */ /* 0x000fc400078e000b */
[----:B------:R-:W3:Y:S01]  /*27630*/  LDL.LU R11, [R1+0x450] ;  /* 0x00045000010b7983 */ /* 0x000ee20000300800 */
[----:B------:R-:W-:-:S03]  /*27640*/  IADD3.X R20, R20, UR7, RZ, P2, !PT ;  /* 0x0000000714147c10 */ /* 0x000fc600097fe4ff */
[----:B------:R-:W3:Y:S04]  /*27650*/  LDL.LU R7, [R1+0x490] ;  /* 0x0004900001077983 */ /* 0x000ee80000300800 */
[----:B------:R1:W-:Y:S04]  /*27660*/  LDGSTS.E [R6+0x15400], [R4.64], P0 ;  /* 0x1540000004067fae */ /* 0x0003e8000812184a */
[----:B------:R-:W-:Y:S01]  /*27670*/  STL [R1+0x2d0], R14 ;  /* 0x0002d00e01007387 */ /* 0x000fe20000100800 */
[----:B------:R-:W-:-:S03]  /*27680*/  IADD3 R8, P1, R8, UR9, RZ ;  /* 0x0000000908087c10 */ /* 0x000fc6000ff3e0ff */
[----:B------:R1:W-:Y:S02]  /*27690*/  STL [R1+0x2cc], R15 ;  /* 0x0002cc0f01007387 */ /* 0x0003e40000100800 */
[----:B-1----:R-:W-:Y:S02]  /*276a0*/  IMAD.MOV.U32 R4, RZ, RZ, R14 ;  /* 0x000000ffff047224 */ /* 0x002fe400078e000e */
[----:B------:R-:W-:Y:S01]  /*276b0*/  STL [R1+0x310], R19 ;  /* 0x0003101301007387 */ /* 0x000fe20000100800 */
[----:B------:R-:W-:-:S03]  /*276c0*/  IMAD.MOV.U32 R5, RZ, RZ, R15 ;  /* 0x000000ffff057224 */ /* 0x000fc600078e000f */
[----:B------:R-:W3:Y:S01]  /*276d0*/  LDL.LU R15, [R1+0x44c] ;  /* 0x00044c00010f7983 */ /* 0x000ee20000300800 */
[----:B------:R-:W-:-:S03]  /*276e0*/  IADD3 R10, P2, R10, UR9, RZ ;  /* 0x000000090a0a7c10 */ /* 0x000fc6000ff5e0ff */
[----:B------:R-:W-:Y:S04]  /*276f0*/  STL [R1+0x30c], R20 ;  /* 0x00030c1401007387 */ /* 0x000fe80000100800 */
[----:B------:R1:W-:Y:S04]  /*27700*/  LDGSTS.E [R6+0x16400], [R4.64], P0 ;  /* 0x1640000004067fae */ /* 0x0003e8000812184a */
        /* <DEDUP_REMOVED lines=29> */
[----:B------:R-:W-:Y:S04]  /*278e0*/  STL [R1+0x40c], R16 ;  /* 0x00040c1001007387 */ /* 0x000fe80000100800 */
[----:B------:R-:W3:Y:S04]  /*278f0*/  LDL.LU R22, [R1+0x73c] ;  /* 0x00073c0001167983 */ /* 0x000ee80000300800 */
[----:B------:R-:W3:Y:S04]  /*27900*/  LDL.LU R21, [R1+0x748] ;  /* 0x0007480001157983 */ /* 0x000ee80000300800 */
[----:B------:R1:W-:Y:S01]  /*27910*/  LDGSTS.E [R6+0x1a400], [R4.64], P0 ;  /* 0x1a40000004067fae */ /* 0x0003e2000812184a */
[----:B------:R-:W-:-:S03]  /*27920*/  IADD3 R11, P1, R11, UR9, RZ ;  /* 0x000000090b0b7c10 */ /* 0x000fc6000ff3e0ff */
[----:B------:R-:W3:Y:S01]  /*27930*/  LDL.LU R20, [R1+0x6fc] ;  /* 0x0006fc0001147983 */ /* 0x000ee20000300800 */
[----:B------:R-:W-:Y:S01]  /*27940*/  IADD3 R7, P2, R7, UR9, RZ ;  /* 0x0000000907077c10 */ /* 0x000fe2000ff5e0ff */
[----:B-1----:R-:W-:Y:S02]  /*27950*/  IMAD.MOV.U32 R4, RZ, RZ, R9 ;  /* 0x000000ffff047224 */ /* 0x002fe400078e0009 */
[----:B------:R-:W-:Y:S01]  /*27960*/  IMAD.MOV.U32 R5, RZ, RZ, R16 ;  /* 0x000000ffff057224 */ /* 0x000fe200078e0010 */
[----:B------:R-:W3:Y:S04]  /*27970*/  LDL.LU R9, [R1+0x708] ;  /* 0x0007080001097983 */ /* 0x000ee80000300800 */
[----:B------:R1:W-:Y:S04]  /*27980*/  STL [R1+0x450], R11 ;  /* 0x0004500b01007387 */ /* 0x0003e80000100800 */
[----:B------:R1:W-:Y:S01]  /*27990*/  LDGSTS.E [R6+0x1b400], [R4.64], P0 ;  /* 0x1b40000004067fae */ /* 0x0003e2000812184a */
[----:B------:R-:W-:-:S05]  /*279a0*/  IADD3.X R15, R15, UR7, RZ, P1, !PT ;  /* 0x000000070f0f7c10 */ /* 0x000fca0008ffe4ff */
[----:B------:R1:W-:Y:S02]  /*279b0*/  STL [R1+0x44c], R15 ;  /* 0x00044c0f01007387 */ /* 0x0003e40000100800 */
[----:B-1----:R-:W-:Y:S02]  /*279c0*/  IMAD.MOV.U32 R4, RZ, RZ, R11 ;  /* 0x000000ffff047224 */ /* 0x002fe400078e000b */
[----:B------:R1:W-:Y:S01]  /*279d0*/  STL [R1+0x490], R7 ;  /* 0x0004900701007387 */ /* 0x0003e20000100800 */
[----:B------:R-:W-:-:S03]  /*279e0*/  IADD3.X R14, R14, UR7, RZ, P2, !PT ;  /* 0x000000070e0e7c10 */ /* 0x000fc600097fe4ff */
[----:B------:R-:W3:Y:S04]  /*279f0*/  LDL.LU R11, [R1+0x6c8] ;  /* 0x0006c800010b7983 */ /* 0x000ee80000300800 */
[----:B------:R-:W-:Y:S01]  /*27a00*/  STL [R1+0x48c], R14 ;  /* 0x00048c0e01007387 */ /* 0x000fe20000100800 */
[----:B------:R-:W-:-:S03]  /*27a10*/  IMAD.MOV.U32 R5, RZ, RZ, R15 ;  /* 0x000000ffff057224 */ /* 0x000fc600078e000f */
        /* <DEDUP_REMOVED lines=16> */
[----:B------:R-:W-:Y:S01]  /*27b20*/  STL [R1+0x510], R8 ;  /* 0x0005100801007387 */ /* 0x000fe20000100800 */
[----:B------:R-:W-:-:S03]  /*27b30*/  IMAD.MOV.U32 R5, RZ, RZ, R13 ;  /* 0x000000ffff057224 */ /* 0x000fc600078e000d */
[----:B------:R-:W4:Y:S04]  /*27b40*/  LDL.LU R16, [R1+0x63c] ;  /* 0x00063c0001107983 */ /* 0x000f280000300800 */
[----:B------:R1:W-:Y:S04]  /*27b50*/  STL [R1+0x50c], R10 ;  /* 0x00050c0a01007387 */ /* 0x0003e80000100800 */
[----:B--2---:R-:W2:Y:S04]  /*27b60*/  LDL.LU R13, [R1+0x5fc] ;  /* 0x0005fc00010d7983 */ /* 0x004ea80000300800 */
[----:B------:R1:W-:Y:S04]  /*27b70*/  LDGSTS.E [R6+0x1e400], [R4.64], P0 ;  /* 0x1e40000004067fae */ /* 0x0003e8000812184a */
[----:B------:R-:W2:Y:S01]  /*27b80*/  LDL.LU R14, [R1+0x5bc] ;  /* 0x0005bc00010e7983 */ /* 0x000ea20000300800 */
[----:B-1----:R-:W-:-:S03]  /*27b90*/  IMAD.MOV.U32 R5, RZ, RZ, R10 ;  /* 0x000000ffff057224 */ /* 0x002fc600078e000a */
[----:B------:R-:W2:Y:S01]  /*27ba0*/  LDL.LU R10, [R1+0x5c8] ;  /* 0x0005c800010a7983 */ /* 0x000ea20000300800 */
[----:B------:R-:W-:-:S03]  /*27bb0*/  IMAD.MOV.U32 R4, RZ, RZ, R8 ;  /* 0x000000ffff047224 */ /* 0x000fc600078e0008 */
[----:B------:R-:W2:Y:S04]  /*27bc0*/  LDL.LU R12, [R1+0x57c] ;  /* 0x00057c00010c7983 */ /* 0x000ea80000300800 */
[----:B------:R-:W2:Y:S01]  /*27bd0*/  LDL.LU R8, [R1+0x588] ;  /* 0x0005880001087983 */ /* 0x000ea20000300800 */
[----:B---3--:R-:W-:-:S03]  /*27be0*/  IADD3 R21, P1, R21, UR9, RZ ;  /* 0x0000000915157c10 */ /* 0x008fc6000ff3e0ff */
[----:B------:R1:W-:Y:S01]  /*27bf0*/  LDGSTS.E [R6+0x1f400], [R4.64], P0 ;  /* 0x1f40000004067fae */ /* 0x0003e2000812184a */
[----:B------:R-:W-:-:S03]  /*27c00*/  IADD3.X R22, R22, UR7, RZ, P1, !PT ;  /* 0x0000000716167c10 */ /* 0x000fc60008ffe4ff */
[----:B------:R-:W-:Y:S01]  /*27c10*/  STL [R1+0x748], R21 ;  /* 0x0007481501007387 */ /* 0x000fe20000100800 */
[----:B-1----:R-:W-:Y:S01]  /*27c20*/  LOP3.LUT R6, R205, 0x30, RZ, 0x3c, !PT ;  /* 0x00000030cd067812 */ /* 0x002fe200078e3cff */
[----:B------:R-:W-:Y:S02]  /*27c30*/  IMAD.MOV.U32 R4, RZ, RZ, R21 ;  /* 0x000000ffff047224 */ /* 0x000fe400078e0015 */
[----:B------:R-:W-:Y:S01]  /*27c40*/  IMAD.MOV.U32 R5, RZ, RZ, R22 ;  /* 0x000000ffff057224 */ /* 0x000fe200078e0016 */
[----:B------:R-:W-:-:S04]  /*27c50*/  IADD3 R9, P2, R9, UR9, RZ ;  /* 0x0000000909097c10 */ /* 0x000fc8000ff5e0ff */
[----:B------:R1:W-:Y:S01]  /*27c60*/  LDGSTS.E [R6+0x600], [R4.64], P0 ;  /* 0x0060000004067fae */ /* 0x0003e2000812184a */
[----:B------:R-:W-:-:S03]  /*27c70*/  IADD3.X R20, R20, UR7, RZ, P2, !PT ;  /* 0x0000000714147c10 */ /* 0x000fc600097fe4ff */
[----:B------:R3:W-:Y:S04]  /*27c80*/  STL [R1+0x708], R9 ;  /* 0x0007080901007387 */ /* 0x0007e80000100800 */
[----:B------:R-:W-:Y:S01]  /*27c90*/  STL [R1+0x73c], R22 ;  /* 0x00073c1601007387 */ /* 0x000fe20000100800 */
[----:B-1----:R-:W-:Y:S02]  /*27ca0*/  IMAD.MOV.U32 R4, RZ, RZ, R9 ;  /* 0x000000ffff047224 */ /* 0x002fe400078e0009 */
[----:B------:R-:W-:Y:S01]  /*27cb0*/  IMAD.MOV.U32 R5, RZ, RZ, R20 ;  /* 0x000000ffff057224 */ /* 0x000fe200078e0014 */
[----:B------:R-:W-:Y:S04]  /*27cc0*/  STL [R1+0x6fc], R20 ;  /* 0x0006fc1401007387 */ /* 0x000fe80000100800 */
[----:B---3--:R-:W3:Y:S04]  /*27cd0*/  LDL.LU R9, [R1+0x548] ;  /* 0x0005480001097983 */ /* 0x008ee80000300800 */
[----:B------:R1:W-:Y:S01]  /*27ce0*/  LDGSTS.E [R6+0x1600], [R4.64], P0 ;  /* 0x0160000004067fae */ /* 0x0003e2000812184a */
[----:B------:R-:W-:-:S05]  /*27cf0*/  IADD3 R11, P1, R11, UR9, RZ ;  /* 0x000000090b0b7c10 */ /* 0x000fca000ff3e0ff */
[----:B------:R1:W-:Y:S01]  /*27d00*/  STL [R1+0x6c8], R11 ;  /* 0x0006c80b01007387 */ /* 0x0003e20000100800 */
[----:B------:R-:W-:Y:S02]  /*27d10*/  IADD3 R17, P2, R17, UR9, RZ ;  /* 0x0000000911117c10 */ /* 0x000fe4000ff5e0ff */
[----:B------:R-:W-:Y:S01]  /*27d20*/  IADD3.X R19, R19, UR7, RZ, P1, !PT ;  /* 0x0000000713137c10 */ /* 0x000fe20008ffe4ff */
[----:B-1----:R-:W-:-:S04]  /*27d30*/  IMAD.MOV.U32 R4, RZ, RZ, R11 ;  /* 0x000000ffff047224 */ /* 0x002fc800078e000b */
[----:B------:R1:W-:Y:S01]  /*27d40*/  STL [R1+0x6bc], R19 ;  /* 0x0006bc1301007387 */ /* 0x0003e20000100800 */
[----:B------:R-:W-:-:S03]  /*27d50*/  IMAD.MOV.U32 R5, RZ, RZ, R19 ;  /* 0x000000ffff057224 */ /* 0x000fc600078e0013 */
[----:B------:R-:W-:Y:S01]  /*27d60*/  STL [R1+0x688], R17 ;  /* 0x0006881101007387 */ /* 0x000fe20000100800 */
[----:B------:R-:W-:-:S03]  /*27d70*/  IADD3.X R18, R18, UR7, RZ, P2, !PT ;  /* 0x0000000712127c10 */ /* 0x000fc600097fe4ff */
[----:B------:R-:W3:Y:S01]  /*27d80*/  LDL.LU R11, [R1+0x53c] ;  /* 0x00053c00010b7983 */ /* 0x000ee20000300800 */
[----:B------:R-:W-:-:S03]  /*27d90*/  IADD3 R15, P1, R15, UR9, RZ ;  /* 0x000000090f0f7c10 */ /* 0x000fc6000ff3e0ff */
        /* <DEDUP_REMOVED lines=13> */
[----:B------:R2:W-:Y:S04]  /*27e70*/  STL [R1+0x5fc], R13 ;  /* 0x0005fc0d01007387 */ /* 0x0005e80000100800 */
[----:B------:R-:W4:Y:S04]  /*27e80*/  LDL.LU R20, [R1+0x14] ;  /* 0x0000140001147983 */ /* 0x000f280000300800 */
[----:B------:R-:W4:Y:S01]  /*27e90*/  LDL.LU R19, [R1+0x18] ;  /* 0x0000180001137983 */ /* 0x000f220000300800 */
[----:B------:R-:W-:-:S03]  /*27ea0*/  IADD3 R10, P1, R10, UR9, RZ ;  /* 0x000000090a0a7c10 */ /* 0x000fc6000ff3e0ff */
[----:B------:R1:W-:Y:S01]  /*27eb0*/  LDGSTS.E [R6+0x4600], [R4.64], P0 ;  /* 0x0460000004067fae */ /* 0x0003e2000812184a */
[----:B------:R-:W-:Y:S02]  /*27ec0*/  IADD3.X R14, R14, UR7, RZ, P1, !PT ;  /* 0x000000070e0e7c10 */ /* 0x000fe40008ffe4ff */
[----:B------:R-:W-:Y:S01]  /*27ed0*/  IADD3 R8, P2, R8, UR9, RZ ;  /* 0x0000000908087c10 */ /* 0x000fe2000ff5e0ff */
[----:B-1----:R-:W-:Y:S02]  /*27ee0*/  IMAD.MOV.U32 R4, RZ, RZ, R7 ;  /* 0x000000ffff047224 */ /* 0x002fe400078e0007 */
[----:B------:R-:W-:Y:S01]  /*27ef0*/  IMAD.MOV.U32 R5, RZ, RZ, R13 ;  /* 0x000000ffff057224 */ /* 0x000fe200078e000d */
[----:B------:R-:W4:Y:S01]  /*27f00*/  LDL.LU R7, [R1+0x58] ;  /* 0x0000580001077983 */ /* 0x000f220000300800 */
[----:B------:R-:W-:-:S03]  /*27f10*/  IADD3.X R12, R12, UR7, RZ, P2, !PT ;  /* 0x000000070c0c7c10 */ /* 0x000fc600097fe4ff */
[----:B--2---:R-:W2:Y:S04]  /*27f20*/  LDL.LU R13, [R1+0x98] ;  /* 0x00009800010d7983 */ /* 0x004ea80000300800 */
[----:B------:R1:W-:Y:S04]  /*27f30*/  STL [R1+0x5c8], R10 ;  /* 0x0005c80a01007387 */ /* 0x0003e80000100800 */
[----:B------:R1:W-:Y:S04]  /*27f40*/  LDGSTS.E [R6+0x5600], [R4.64], P0 ;  /* 0x0560000004067fae */ /* 0x0003e8000812184a */
[----:B------:R-:W-:Y:S04]  /*27f50*/  STL [R1+0x5bc], R14 ;  /* 0x0005bc0e01007387 */ /* 0x000fe80000100800 */
[----:B------:R3:W-:Y:S01]  /*27f60*/  STL [R1+0x588], R8 ;  /* 0x0005880801007387 */ /* 0x0007e20000100800 */
[----:B-1----:R-:W-:-:S03]  /*27f70*/  IMAD.MOV.U32 R4, RZ, RZ, R10 ;  /* 0x000000ffff047224 */ /* 0x002fc600078e000a */
[----:B------:R-:W2:Y:S04]  /*27f80*/  LDL.LU R10, [R1+0x54] ;  /* 0x00005400010a7983 */ /* 0x000ea80000300800 */
[----:B------:R-:W-:Y:S04]  /*27f90*/  STL [R1+0x57c], R12 ;  /* 0x00057c0c01007387 */ /* 0x000fe80000100800 */
[----:B------:R-:W2:Y:S01]  /*27fa0*/  LDL.LU R17, [R1+0x94] ;  /* 0x0000940001117983 */ /* 0x000ea20000300800 */
[----:B------:R-:W-:Y:S01]  /*27fb0*/  IMAD.MOV.U32 R5, RZ, RZ, R14 ;  /* 0x000000ffff057224 */ /* 0x000fe200078e000e */
[----:B---3--:R-:W-:-:S04]  /*27fc0*/  IADD3 R9, P1, R9, UR9, RZ ;  /* 0x0000000909097c10 */ /* 0x008fc8000ff3e0ff */
[----:B------:R1:W-:Y:S01]  /*27fd0*/  LDGSTS.E [R6+0x6600], [R4.64], P0 ;  /* 0x0660000004067fae */ /* 0x0003e2000812184a */
[----:B------:R-:W-:-:S04]  /*27fe0*/  IADD3 R227, P2, R227, UR9, RZ ;  /* 0x00000009e3e37c10 */ /* 0x000fc8000ff5e0ff */
[----:B------:R-:W-:Y:S01]  /*27ff0*/  IADD3.X R226, R226, UR7, RZ, P2, !PT ;  /* 0x00000007e2e27c10 */ /* 0x000fe200097fe4ff */
[----:B-1----:R-:W-:Y:S02]  /*28000*/  IMAD.MOV.U32 R4, RZ, RZ, R8 ;  /* 0x000000ffff047224 */ /* 0x002fe400078e0008 */
[----:B------:R-:W-:Y:S01]  /*28010*/  IMAD.MOV.U32 R5, RZ, RZ, R12 ;  /* 0x000000ffff057224 */ /* 0x000fe200078e000c */
[----:B------:R-:W2:Y:S04]  /*28020*/  LDL.LU R8, [R1+0xd8] ;  /* 0x0000d80001087983 */ /* 0x000ea80000300800 */
[----:B------:R-:W2:Y:S04]  /*28030*/  LDL.LU R14, [R1+0x118] ;  /* 0x00011800010e7983 */ /* 0x000ea80000300800 */
[----:B------:R-:W-:Y:S01]  /*28040*/  STL [R1+0x548], R9 ;  /* 0x0005480901007387 */ /* 0x000fe20000100800 */
[----:B------:R-:W-:-:S03]  /*28050*/  IADD3.X R11, R11, UR7, RZ, P1, !PT ;  /* 0x000000070b0b7c10 */ /* 0x000fc60008ffe4ff */
[----:B------:R1:W-:Y:S04]  /*28060*/  LDGSTS.E [R6+0x7600], [R4.64], P0 ;  /* 0x0760000004067fae */ /* 0x0003e8000812184a */
[----:B------:R1:W-:Y:S01]  /*28070*/  STL [R1+0x53c], R11 ;  /* 0x00053c0b01007387 */ /* 0x0003e20000100800 */
[----:B------:R-:W-:-:S03]  /*28080*/  IADD3 R243, P1, R243, UR9, RZ ;  /* 0x00000009f3f37c10 */ /* 0x000fc6000ff3e0ff */
[----:B------:R-:W2:Y:S01]  /*28090*/  LDL.LU R16, [R1+0xd4] ;  /* 0x0000d40001107983 */ /* 0x000ea20000300800 */
[----:B-1----:R-:W-:-:S03]  /*280a0*/  IMAD.MOV.U32 R4, RZ, RZ, R9 ;  /* 0x000000ffff047224 */ /* 0x002fc600078e0009 */
[----:B------:R-:W2:Y:S01]  /*280b0*/  LDL.LU R18, [R1+0x114] ;  /* 0x0001140001127983 */ /* 0x000ea20000300800 */
[----:B------:R-:W-:Y:S01]  /*280c0*/  IMAD.MOV.U32 R5, RZ, RZ, R11 ;  /* 0x000000ffff057224 */ /* 0x000fe200078e000b */
[----:B------:R-:W-:Y:S02]  /*280d0*/  IADD3.X R242, R242, UR7, RZ, P1, !PT ;  /* 0x00000007f2f27c10 */ /* 0x000fe40008ffe4ff */
[----:B------:R-:W2:Y:S04]  /*280e0*/  LDL.LU R15, [R1+0x154] ;  /* 0x00015400010f7983 */ /* 0x000ea80000300800 */
[----:B------:R1:W-:Y:S04]  /*280f0*/  LDGSTS.E [R6+0x8600], [R4.64], P0 ;  /* 0x0860000004067fae */ /* 0x0003e8000812184a */
[----:B------:R-:W2:Y:S04]  /*28100*/  LDL.LU R11, [R1+0x158] ;  /* 0x00015800010b7983 */ /* 0x000ea80000300800 */
[----:B------:R-:W2:Y:S01]  /*28110*/  LDL.LU R12, [R1+0x194] ;  /* 0x00019400010c7983 */ /* 0x000ea20000300800 */
[----:B-1----:R-:W-:-:S03]  /*28120*/  IMAD.MOV.U32 R4, RZ, RZ, R227 ;  /* 0x000000ffff047224 */ /* 0x002fc600078e00e3 */
[----:B------:R-:W2:Y:S01]  /*28130*/  LDL.LU R9, [R1+0x198] ;  /* 0x0001980001097983 */ /* 0x000ea20000300800 */
[----:B------:R-:W-:-:S05]  /*28140*/  IMAD.MOV.U32 R5, RZ, RZ, R226 ;  /* 0x000000ffff057224 */ /* 0x000fca00078e00e2 */
[----:B------:R1:W-:Y:S02]  /*28150*/  LDGSTS.E [R6+0x9600], [R4.64], P0 ;  /* 0x0960000004067fae */ /* 0x0003e4000812184a */
        /* <DEDUP_REMOVED lines=32> */
[----:B-1----:R-:W-:Y:S01]  /*28360*/  IMAD.MOV.U32 R4, RZ, RZ, R8 ;  /* 0x000000ffff047224 */ /* 0x002fe200078e0008 */
[----:B------:R-:W-:-:S03]  /*28370*/  IADD3.X R18, R18, UR7, RZ, P2, !PT ;  /* 0x0000000712127c10 */ /* 0x000fc600097fe4ff */
[----:B------:R-:W-:Y:S01]  /*28380*/  IMAD.MOV.U32 R5, RZ, RZ, R16 ;  /* 0x000000ffff057224 */ /* 0x000fe200078e0010 */
[----:B------:R1:W-:Y:S04]  /*28390*/  STL [R1+0xd4], R16 ;  /* 0x0000d41001007387 */ /* 0x0003e80000100800 */
[----:B------:R-:W-:Y:S04]  /*283a0*/  STL [R1+0x118], R14 ;  /* 0x0001180e01007387 */ /* 0x000fe80000100800 */
[----:B------:R1:W-:Y:S04]  /*283b0*/  LDGSTS.E [R6+0xe600], [R4.64], P0 ;  /* 0x0e60000004067fae */ /* 0x0003e8000812184a */
[----:B-1----:R-:W4:Y:S01]  /*283c0*/  LDL.LU R16, [R1+0x258] ;  /* 0x0002580001107983 */ /* 0x002f220000300800 */
[----:B------:R-:W-:-:S03]  /*283d0*/  IADD3 R11, P1, R11, UR9, RZ ;  /* 0x000000090b0b7c10 */ /* 0x000fc6000ff3e0ff */
[----:B------:R1:W-:Y:S04]  /*283e0*/  STL [R1+0x114], R18 ;  /* 0x0001141201007387 */ /* 0x0003e80000100800 */
[----:B------:R-:W4:Y:S01]  /*283f0*/  LDL.LU R8, [R1+0x298] ;  /* 0x0002980001087983 */ /* 0x000f220000300800 */
[----:B------:R-:W-:Y:S01]  /*28400*/  IMAD.MOV.U32 R5, RZ, RZ, R18 ;  /* 0x000000ffff057224 */ /* 0x000fe200078e0012 */
[----:B------:R-:W-:Y:S01]  /*28410*/  IADD3 R9, P2, R9, UR9, RZ ;  /* 0x0000000909097c10 */ /* 0x000fe2000ff5e0ff */
[----:B------:R-:W-:Y:S01]  /*28420*/  IMAD.MOV.U32 R4, RZ, RZ, R14 ;  /* 0x000000ffff047224 */ /* 0x000fe200078e000e */
[----:B-1----:R-:W4:Y:S01]  /*28430*/  LDL.LU R18, [R1+0x254] ;  /* 0x0002540001127983 */ /* 0x002f220000300800 */
[----:B------:R-:W-:-:S03]  /*28440*/  IADD3.X R15, R15, UR7, RZ, P1, !PT ;  /* 0x000000070f0f7c10 */ /* 0x000fc60008ffe4ff */
[----:B------:R-:W4:Y:S01]  /*28450*/  LDL.LU R14, [R1+0x294] ;  /* 0x00029400010e7983 */ /* 0x000f220000300800 */
[----:B------:R-:W-:-:S03]  /*28460*/  IADD3.X R12, R12, UR7, RZ, P2, !PT ;  /* 0x000000070c0c7c10 */ /* 0x000fc600097fe4ff */
[----:B------:R1:W-:Y:S04]  /*28470*/  STL [R1+0x158], R11 ;  /* 0x0001580b01007387 */ /* 0x0003e80000100800 */
[----:B------:R1:W-:Y:S04]  /*28480*/  LDGSTS.E [R6+0xf600], [R4.64], P0 ;  /* 0x0f60000004067fae */ /* 0x0003e8000812184a */
[----:B------:R1:W-:Y:S04]  /*28490*/  STL [R1+0x154], R15 ;  /* 0x0001540f01007387 */ /* 0x0003e80000100800 */
[----:B------:R-:W-:Y:S01]  /*284a0*/  STL [R1+0x198], R9 ;  /* 0x0001980901007387 */ /* 0x000fe20000100800 */
[----:B-1----:R-:W-:-:S03]  /*284b0*/  IMAD.MOV.U32 R4, RZ, RZ, R11 ;  /* 0x000000ffff047224 */ /* 0x002fc600078e000b */
        /* <DEDUP_REMOVED lines=8> */
[----:B------:R-:W-:Y:S02]  /*28540*/  IMAD.MOV.U32 R5, RZ, RZ, R12 ;  /* 0x000000ffff057224 */ /* 0x000fe400078e000c */
[----:B------:R-:W4:Y:S04]  /*28550*/  LDL.LU R12, [R1+0x358] ;  /* 0x00035800010c7983 */ /* 0x000f280000300800 */
[----:B------:R-:W4:Y:S04]  /*28560*/  LDL.LU R9, [R1+0x398] ;  /* 0x0003980001097983 */ /* 0x000f280000300800 */
[----:B------:R1:W-:Y:S01]  /*28570*/  LDGSTS.E [R6+0x11600], [R4.64], P0 ;  /* 0x1160000004067fae */ /* 0x0003e2000812184a */
[----:B---3--:R-:W-:-:S05]  /*28580*/  IADD3 R10, P1, R10, UR9, RZ ;  /* 0x000000090a0a7c10 */ /* 0x008fca000ff3e0ff */
[----:B------:R-:W-:Y:S01]  /*28590*/  STL [R1+0x1d8], R10 ;  /* 0x0001d80a01007387 */ /* 0x000fe20000100800 */
[----:B------:R-:W-:Y:S02]  /*285a0*/  IADD3 R7, P2, R7, UR9, RZ ;  /* 0x0000000907077c10 */ /* 0x000fe4000ff5e0ff */
[----:B--2---:R-:W-:Y:S02]  /*285b0*/  IADD3.X R13, R13, UR7, RZ, P1, !PT ;  /* 0x000000070d0d7c10 */ /* 0x004fe40008ffe4ff */
[----:B----4-:R-:W-:-:S03]  /*285c0*/  IADD3.X R17, R17, UR7, RZ, P2, !PT ;  /* 0x0000000711117c10 */ /* 0x010fc600097fe4ff */
[----:B------:R2:W-:Y:S01]  /*285d0*/  STL [R1+0x1d4], R13 ;  /* 0x0001d40d01007387 */ /* 0x0005e20000100800 */
[----:B-1----:R-:W-:-:S03]  /*285e0*/  IMAD.MOV.U32 R5, RZ, RZ, R13 ;  /* 0x000000ffff057224 */ /* 0x002fc600078e000d */
[----:B------:R-:W-:Y:S01]  /*285f0*/  STL [R1+0x218], R7 ;  /* 0x0002180701007387 */ /* 0x000fe20000100800 */
[----:B------:R-:W-:-:S03]  /*28600*/  IMAD.MOV.U32 R4, RZ, RZ, R10 ;  /* 0x000000ffff047224 */ /* 0x000fc600078e000a */
[----:B--2---:R-:W2:Y:S04]  /*28610*/  LDL.LU R13, [R1+0x354] ;  /* 0x00035400010d7983 */ /* 0x004ea80000300800 */
[----:B------:R1:W-:Y:S04]  /*28620*/  STL [R1+0x214], R17 ;  /* 0x0002141101007387 */ /* 0x0003e80000100800 */
[----:B------:R-:W3:Y:S04]  /*28630*/  LDL.LU R10, [R1+0x394] ;  /* 0x00039400010a7983 */ /* 0x000ee80000300800 */
[----:B------:R4:W-:Y:S01]  /*28640*/  LDGSTS.E [R6+0x12600], [R4.64], P0 ;  /* 0x1260000004067fae */ /* 0x0009e2000812184a */
[----:B------:R-:W-:Y:S01]  /*28650*/  IADD3 R16, P1, R16, UR9, RZ ;  /* 0x0000000910107c10 */ /* 0x000fe2000ff3e0ff */
[----:B----4-:R-:W-:-:S02]  /*28660*/  IMAD.MOV.U32 R4, RZ, RZ, R7 ;  /* 0x000000ffff047224 */ /* 0x010fc400078e0007 */
[----:B------:R-:W-:Y:S02]  /*28670*/  IMAD.MOV.U32 R5, RZ, RZ, R17 ;  /* 0x000000ffff057224 */ /* 0x000fe400078e0011 */
[----:B-1----:R-:W2:Y:S01]  /*28680*/  LDL.LU R17, [R1+0x3d8] ;  /* 0x0003d80001117983 */ /* 0x002ea20000300800 */
[----:B------:R-:W-:-:S03]  /*28690*/  IADD3 R8, P2, R8, UR9, RZ ;  /* 0x0000000908087c10 */ /* 0x000fc6000ff5e0ff */
[----:B------:R-:W2:Y:S01]  /*286a0*/  LDL.LU R7, [R1+0x418] ;  /* 0x0004180001077983 */ /* 0x000ea20000300800 */
[----:B------:R-:W-:-:S03]  /*286b0*/  IADD3.X R18, R18, UR7, RZ, P1, !PT ;  /* 0x0000000712127c10 */ /* 0x000fc60008ffe4ff */
[----:B------:R-:W-:Y:S01]  /*286c0*/  STL [R1+0x258], R16 ;  /* 0x0002581001007387 */ /* 0x000fe20000100800 */
[----:B------:R-:W-:-:S03]  /*286d0*/  IADD3.X R14, R14, UR7, RZ, P2, !PT ;  /* 0x000000070e0e7c10 */ /* 0x000fc600097fe4ff */
[----:B------:R1:W-:Y:S04]  /*286e0*/  LDGSTS.E [R6+0x13600], [R4.64], P0 ;  /* 0x1360000004067fae */ /* 0x0003e8000812184a */
[----:B------:R1:W-:Y:S04]  /*286f0*/  STL [R1+0x254], R18 ;  /* 0x0002541201007387 */ /* 0x0003e80000100800 */
[----:B------:R-:W-:Y:S01]  /*28700*/  STL [R1+0x298], R8 ;  /* 0x0002980801007387 */ /* 0x000fe20000100800 */
[----:B-1----:R-:W-:Y:S02]  /*28710*/  IMAD.MOV.U32 R5, RZ, RZ, R18 ;  /* 0x000000ffff057224 */ /* 0x002fe400078e0012 */
[----:B------:R-:W-:Y:S01]  /*28720*/  IMAD.MOV.U32 R4, RZ, RZ, R16 ;  /* 0x000000ffff047224 */ /* 0x000fe200078e0010 */
[----:B------:R-:W2:Y:S04]  /*28730*/  LDL.LU R18, [R1+0x3d4] ;  /* 0x0003d40001127983 */ /* 0x000ea80000300800 */
[----:B------:R1:W-:Y:S01]  /*28740*/  STL [R1+0x294], R14 ;  /* 0x0002940e01007387 */ /* 0x0003e20000100800 */
[----:B------:R-:W-:-:S03]  /*28750*/  IADD3 R11, P1, R11, UR9, RZ ;  /* 0x000000090b0b7c10 */ /* 0x000fc6000ff3e0ff */
[----:B------:R-:W2:Y:S04]  /*28760*/  LDL.LU R16, [R1+0x414] ;  /* 0x0004140001107983 */ /* 0x000ea80000300800 */
[----:B------:R1:W-:Y:S01]  /*28770*/  LDGSTS.E [R6+0x14600], [R4.64], P0 ;  /* 0x1460000004067fae */ /* 0x0003e2000812184a */
[----:B------:R-:W-:Y:S02]  /*28780*/  IADD3 R19, P2, R19, UR9, RZ ;  /* 0x0000000913137c10 */ /* 0x000fe4000ff5e0ff */
[----:B------:R-:W-:Y:S01]  /*28790*/  IADD3.X R15, R15, UR7, RZ, P1, !PT ;  /* 0x000000070f0f7c10 */ /* 0x000fe20008ffe4ff */
[----:B-1----:R-:W-:Y:S02]  /*287a0*/  IMAD.MOV.U32 R4, RZ, RZ, R8 ;  /* 0x000000ffff047224 */ /* 0x002fe400078e0008 */
[----:B------:R-:W-:-:S02]  /*287b0*/  IMAD.MOV.U32 R5, RZ, RZ, R14 ;  /* 0x000000ffff057224 */ /* 0x000fc400078e000e */
[----:B------:R-:W2:Y:S01]  /*287c0*/  LDL.LU R14, [R1+0x458] ;  /* 0x00045800010e7983 */ /* 0x000ea20000300800 */
[----:B------:R-:W-:-:S03]  /*287d0*/  IADD3.X R20, R20, UR7, RZ, P2, !PT ;  /* 0x0000000714147c10 */ /* 0x000fc600097fe4ff */
[----:B------:R-:W2:Y:S04]  /*287e0*/  LDL.LU R8, [R1+0x498] ;  /* 0x0004980001087983 */ /* 0x000ea80000300800 */
[----:B------:R1:W-:Y:S04]  /*287f0*/  LDGSTS.E [R6+0x15600], [R4.64], P0 ;  /* 0x1560000004067fae */ /* 0x0003e8000812184a */
[----:B------:R-:W-:Y:S01]  /*28800*/  STL [R1+0x2d8], R11 ;  /* 0x0002d80b01007387 */ /* 0x000fe20000100800 */
[----:B------:R-:W-:-:S03]  /*28810*/  IADD3 R12, P1, R12, UR9, RZ ;  /* 0x000000090c0c7c10 */ /* 0x000fc6000ff3e0ff */
[----:B------:R1:W-:Y:S02]  /*28820*/  STL [R1+0x2d4], R15 ;  /* 0x0002d40f01007387 */ /* 0x0003e40000100800 */
[----:B-1----:R-:W-:Y:S02]  /*28830*/  IMAD.MOV.U32 R4, RZ, RZ, R11 ;  /* 0x000000ffff047224 */ /* 0x002fe400078e000b */
[----:B------:R-:W-:Y:S01]  /*28840*/  STL [R1+0x318], R19 ;  /* 0x0003181301007387 */ /* 0x000fe20000100800 */
[----:B------:R-:W-:-:S03]  /*28850*/  IMAD.MOV.U32 R5, RZ, RZ, R15 ;  /* 0x000000ffff057224 */ /* 0x000fc600078e000f */
[----:B------:R-:W2:Y:S01]  /*28860*/  LDL.LU R15, [R1+0x454] ;  /* 0x00045400010f7983 */ /* 0x000ea20000300800 */
[----:B------:R-:W-:-:S03]  /*28870*/  IADD3 R9, P2, R9, UR9, RZ ;  /* 0x0000000909097c10 */ /* 0x000fc6000ff5e0ff */
[----:B------:R-:W-:Y:S04]  /*28880*/  STL [R1+0x314], R20 ;  /* 0x0003141401007387 */ /* 0x000fe80000100800 */
[----:B------:R1:W-:Y:S04]  /*28890*/  LDGSTS.E [R6+0x16600], [R4.64], P0 ;  /* 0x1660000004067fae */ /* 0x0003e8000812184a */
[----:B------:R-:W2:Y:S01]  /*288a0*/  LDL.LU R11, [R1+0x494] ;  /* 0x00049400010b7983 */ /* 0x000ea20000300800 */
[----:B-1----:R-:W-:Y:S02]  /*288b0*/  IMAD.MOV.U32 R4, RZ, RZ, R19 ;  /* 0x000000ffff047224 */ /* 0x002fe400078e0013 */
[----:B------:R-:W-:Y:S01]  /*288c0*/  IMAD.MOV.U32 R5, RZ, RZ, R20 ;  /* 0x000000ffff057224 */ /* 0x000fe200078e0014 */
[----:B------:R-:W-:Y:S04]  /*288d0*/  STL [R1+0x358], R12 ;  /* 0x0003580c01007387 */ /* 0x000fe80000100800 */
[----:B------:R1:W-:Y:S02]  /*288e0*/  LDGSTS.E [R6+0x17600], [R4.64], P0 ;  /* 0x1760000004067fae */ /* 0x0003e4000812184a */
[----:B-1----:R-:W-:Y:S01]  /*288f0*/  IMAD.MOV.U32 R4, RZ, RZ, R12 ;  /* 0x000000ffff047224 */ /* 0x002fe200078e000c */
[----:B--2---:R-:W-:-:S05]  /*28900*/  IADD3.X R13, R13, UR7, RZ, P1, !PT ;  /* 0x000000070d0d7c10 */ /* 0x004fca0008ffe4ff */
[----:B------:R-:W-:Y:S01]  /*28910*/  IMAD.MOV.U32 R5, RZ, RZ, R13 ;  /* 0x000000ffff057224 */ /* 0x000fe200078e000d */
[----:B---3--:R-:W-:Y:S01]  /*28920*/  IADD3.X R10, R10, UR7, RZ, P2, !PT ;  /* 0x000000070a0a7c10 */ /* 0x008fe200097fe4ff */
[----:B------:R1:W-:Y:S04]  /*28930*/  STL [R1+0x354], R13 ;  /* 0x0003540d01007387 */ /* 0x0003e80000100800 */
[----:B------:R-:W-:Y:S04]  /*28940*/  STL [R1+0x398], R9 ;  /* 0x0003980901007387 */ /* 0x000fe80000100800 */
[----:B------:R2:W-:Y:S04]  /*28950*/  STL [R1+0x394], R10 ;  /* 0x0003940a01007387 */ /* 0x0005e80000100800 */
[----:B------:R3:W-:Y:S04]  /*28960*/  LDGSTS.E [R6+0x18600], [R4.64], P0 ;  /* 0x1860000004067fae */ /* 0x0007e8000812184a */
[----:B-1----:R-:W4:Y:S04]  /*28970*/  LDL.LU R13, [R1+0x4d4] ;  /* 0x0004d400010d7983 */ /* 0x002f280000300800 */
[----:B------:R-:W4:Y:S01]  /*28980*/  LDL.LU R12, [R1+0x4d8] ;  /* 0x0004d800010c7983 */ /* 0x000f220000300800 */
[----:B---3--:R-:W-:-:S02]  /*28990*/  IMAD.MOV.U32 R5, RZ, RZ, R10 ;  /* 0x000000ffff057224 */ /* 0x008fc400078e000a */
[----:B------:R-:W-:Y:S01]  /*289a0*/  IMAD.MOV.U32 R4, RZ, RZ, R9 ;  /* 0x000000ffff047224 */ /* 0x000fe200078e0009 */
[----:B--2---:R-:W2:Y:S04]  /*289b0*/  LDL.LU R10, [R1+0x514] ;  /* 0x00051400010a7983 */ /* 0x004ea80000300800 */
[----:B------:R-:W3:Y:S01]  /*289c0*/  LDL.LU R9, [R1+0x518] ;  /* 0x0005180001097983 */ /* 0x000ee20000300800 */
[----:B------:R-:W-:Y:S02]  /*289d0*/  IADD3 R17, P1, R17, UR9, RZ ;  /* 0x0000000911117c10 */ /* 0x000fe4000ff3e0ff */
[----:B------:R-:W-:Y:S01]  /*289e0*/  IADD3 R7, P2, R7, UR9, RZ ;  /* 0x0000000907077c10 */ /* 0x000fe2000ff5e0ff */
[----:B------:R1:W-:Y:S04]  /*289f0*/  LDGSTS.E [R6+0x19600], [R4.64], P0 ;  /* 0x1960000004067fae */ /* 0x0003e8000812184a */
[----:B------:R-:W-:Y:S01]  /*28a00*/  STL [R1+0x3d8], R17 ;  /* 0x0003d81101007387 */ /* 0x000fe20000100800 */
[----:B------:R-:W-:Y:S01]  /*28a10*/  IADD3.X R18, R18, UR7, RZ, P1, !PT ;  /* 0x0000000712127c10 */ /* 0x000fe20008ffe4ff */
[----:B-1----:R-:W-:-:S04]  /*28a20*/  IMAD.MOV.U32 R4, RZ, RZ, R17 ;  /* 0x000000ffff047224 */ /* 0x002fc800078e0011 */
[----:B------:R-:W-:Y:S01]  /*28a30*/  STL [R1+0x3d4], R18 ;  /* 0x0003d41201007387 */ /* 0x000fe20000100800 */
[----:B------:R-:W-:-:S03]  /*28a40*/  IADD3.X R16, R16, UR7, RZ, P2, !PT ;  /* 0x0000000710107c10 */ /* 0x000fc600097fe4ff */
[----:B------:R1:W-:Y:S01]  /*28a50*/  STL [R1+0x418], R7 ;  /* 0x0004180701007387 */ /* 0x0003e20000100800 */
[----:B------:R-:W-:-:S03]  /*28a60*/  IMAD.MOV.U32 R5, RZ, RZ, R18 ;  /* 0x000000ffff057224 */ /* 0x000fc600078e0012 */
[----:B------:R1:W-:Y:S04]  /*28a70*/  STL [R1+0x414], R16 ;  /* 0x0004141001007387 */ /* 0x0003e80000100800 */
[----:B------:R-:W2:Y:S04]  /*28a80*/  LDL.LU R22, [R1+0x734] ;  /* 0x0007340001167983 */ /* 0x000ea80000300800 */
[----:B------:R-:W2:Y:S04]  /*28a90*/  LDL.LU R21, [R1+0x740] ;  /* 0x0007400001157983 */ /* 0x000ea80000300800 */
[----:B------:R1:W-:Y:S01]  /*28aa0*/  LDGSTS.E [R6+0x1a600], [R4.64], P0 ;  /* 0x1a60000004067fae */ /* 0x0003e2000812184a */
[----:B------:R-:W-:-:S03]  /*28ab0*/  IADD3 R14, P1, R14, UR9, RZ ;  /* 0x000000090e0e7c10 */ /* 0x000fc6000ff3e0ff */
[----:B------:R-:W2:Y:S01]  /*28ac0*/  LDL.LU R20, [R1+0x6f4] ;  /* 0x0006f40001147983 */ /* 0x000ea20000300800 */
[----:B------:R-:W-:Y:S01]  /*28ad0*/  IADD3 R8, P2, R8, UR9, RZ ;  /* 0x0000000908087c10 */ /* 0x000fe2000ff5e0ff */
[----:B-1----:R-:W-:Y:S02]  /*28ae0*/  IMAD.MOV.U32 R4, RZ, RZ, R7 ;  /* 0x000000ffff047224 */ /* 0x002fe400078e0007 */
[----:B------:R-:W2:Y:S01]  /*28af0*/  LDL.LU R7, [R1+0x700] ;  /* 0x0007000001077983 */ /* 0x000ea20000300800 */
[----:B------:R-:W-:-:S03]  /*28b00*/  IMAD.MOV.U32 R5, RZ, RZ, R16 ;  /* 0x000000ffff057224 */ /* 0x000fc600078e0010 */
[----:B------:R-:W-:Y:S04]  /*28b10*/  STL [R1+0x458], R14 ;  /* 0x0004580e01007387 */ /* 0x000fe80000100800 */
[----:B------:R1:W-:Y:S01]  /*28b20*/  LDGSTS.E [R6+0x1b600], [R4.64], P0 ;  /* 0x1b60000004067fae */ /* 0x0003e2000812184a */
[----:B------:R-:W-:-:S05]  /*28b30*/  IADD3.X R15, R15, UR7, RZ, P1, !PT ;  /* 0x000000070f0f7c10 */ /* 0x000fca0008ffe4ff */
[----:B------:R1:W-:Y:S04]  /*28b40*/  STL [R1+0x454], R15 ;  /* 0x0004540f01007387 */ /* 0x0003e80000100800 */
[----:B------:R-:W-:Y:S01]  /*28b50*/  STL [R1+0x498], R8 ;  /* 0x0004980801007387 */ /* 0x000fe20000100800 */
[----:B------:R-:W-:-:S03]  /*28b60*/  IADD3.X R11, R11, UR7, RZ, P2, !PT ;  /* 0x000000070b0b7c10 */ /* 0x000fc600097fe4ff */
[----:B------:R-:W2:Y:S01]  /*28b70*/  LDL.LU R18, [R1+0x6c0] ;  /* 0x0006c00001127983 */ /* 0x000ea20000300800 */
[----:B-1----:R-:W-:-:S03]  /*28b80*/  IMAD.MOV.U32 R4, RZ, RZ, R14 ;  /* 0x000000ffff047224 */ /* 0x002fc600078e000e */
[----:B------:R1:W-:Y:S01]  /*28b90*/  STL [R1+0x494], R11 ;  /* 0x0004940b01007387 */ /* 0x0003e20000100800 */
[----:B------:R-:W-:-:S03]  /*28ba0*/  IMAD.MOV.U32 R5, RZ, RZ, R15 ;  /* 0x000000ffff057224 */ /* 0x000fc600078e000f */
[----:B------:R-:W2:Y:S04]  /*28bb0*/  LDL.LU R16, [R1+0x680] ;  /* 0x0006800001107983 */ /* 0x000ea80000300800 */
[----:B------:R-:W2:Y:S04]  /*28bc0*/  LDL.LU R19, [R1+0x6b4] ;  /* 0x0006b40001137983 */ /* 0x000ea80000300800 */
[----:B------:R-:W2:Y:S04]  /*28bd0*/  LDL.LU R17, [R1+0x674] ;  /* 0x0006740001117983 */ /* 0x000ea80000300800 */
[----:B------:R1:W-:Y:S04]  /*28be0*/  LDGSTS.E [R6+0x1c600], [R4.64], P0 ;  /* 0x1c60000004067fae */ /* 0x0003e8000812184a */
[----:B------:R-:W2:Y:S04]  /*28bf0*/  LDL.LU R15, [R1+0x634] ;  /* 0x00063400010f7983 */ /* 0x000ea80000300800 */
[----:B------:R-:W2:Y:S01]  /*28c00*/  LDL.LU R14, [R1+0x640] ;  /* 0x00064000010e7983 */ /* 0x000ea20000300800 */
[----:B-1----:R-:W-:-:S02]  /*28c10*/  IMAD.MOV.U32 R5, RZ, RZ, R11 ;  /* 0x000000ffff057224 */ /* 0x002fc400078e000b */
[----:B------:R-:W-:Y:S01]  /*28c20*/  IMAD.MOV.U32 R4, RZ, RZ, R8 ;  /* 0x000000ffff047224 */ /* 0x000fe200078e0008 */
[----:B------:R-:W2:Y:S04]  /*28c30*/  LDL.LU R11, [R1+0x5f4] ;  /* 0x0005f400010b7983 */ /* 0x000ea80000300800 */
[----:B------:R-:W2:Y:S04]  /*28c40*/  LDL.LU R8, [R1+0x600] ;  /* 0x0006000001087983 */ /* 0x000ea80000300800 */
[----:B------:R1:W-:Y:S01]  /*28c50*/  LDGSTS.E [R6+0x1d600], [R4.64], P0 ;  /* 0x1d60000004067fae */ /* 0x0003e2000812184a */
[----:B----4-:R-:W-:-:S04]  /*28c60*/  IADD3 R12, P1, R12, UR9, RZ ;  /* 0x000000090c0c7c10 */ /* 0x010fc8000ff3e0ff */
[----:B------:R-:W-:Y:S01]  /*28c70*/  IADD3.X R13, R13, UR7, RZ, P1, !PT ;  /* 0x000000070d0d7c10 */ /* 0x000fe20008ffe4ff */
[----:B------:R-:W-:Y:S01]  /*28c80*/  STL [R1+0x4d8], R12 ;  /* 0x0004d80c01007387 */ /* 0x000fe20000100800 */
[----:B---3--:R-:W-:-:S03]  /*28c90*/  IADD3 R9, P2, R9, UR9, RZ ;  /* 0x0000000909097c10 */ /* 0x008fc6000ff5e0ff */
[----:B------:R3:W-:Y:S01]  /*28ca0*/  STL [R1+0x4d4], R13 ;  /* 0x0004d40d01007387 */ /* 0x0007e20000100800 */
[----:B--2---:R-:W-:Y:S01]  /*28cb0*/  IADD3.X R10, R10, UR7, RZ, P2, !PT ;  /* 0x000000070a0a7c10 */ /* 0x004fe200097fe4ff */
[----:B-1----:R-:W-:Y:S02]  /*28cc0*/  IMAD.MOV.U32 R4, RZ, RZ, R12 ;  /* 0x000000ffff047224 */ /* 0x002fe400078e000c */
[----:B------:R-:W-:Y:S01]  /*28cd0*/  STL [R1+0x518], R9 ;  /* 0x0005180901007387 */ /* 0x000fe20000100800 */
[----:B------:R-:W-:-:S03]  /*28ce0*/  IMAD.MOV.U32 R5, RZ, RZ, R13 ;  /* 0x000000ffff057224 */ /* 0x000fc600078e000d */
[----:B------:R1:W-:Y:S04]  /*28cf0*/  STL [R1+0x514], R10 ;  /* 0x0005140a01007387 */ /* 0x0003e80000100800 */
[----:B---3--:R-:W2:Y:S04]  /*28d00*/  LDL.LU R13, [R1+0x5b4] ;  /* 0x0005b400010d7983 */ /* 0x008ea80000300800 */
[----:B------:R-:W3:Y:S04]  /*28d10*/  LDL.LU R12, [R1+0x5c0] ;  /* 0x0005c000010c7983 */ /* 0x000ee80000300800 */
[----:B------:R4:W-:Y:S02]  /*28d20*/  LDGSTS.E [R6+0x1e600], [R4.64], P0 ;  /* 0x1e60000004067fae */ /* 0x0009e4000812184a */
[----:B----4-:R-:W-:-:S02]  /*28d30*/  IMAD.MOV.U32 R5, RZ, RZ, R10 ;  /* 0x000000ffff057224 */ /* 0x010fc400078e000a */
[----:B------:R-:W-:Y:S01]  /*28d40*/  IMAD.MOV.U32 R4, RZ, RZ, R9 ;  /* 0x000000ffff047224 */ /* 0x000fe200078e0009 */
[----:B-1----:R-:W4:Y:S04]  /*28d50*/  LDL.LU R10, [R1+0x574] ;  /* 0x00057400010a7983 */ /* 0x002f280000300800 */
[----:B------:R-:W4:Y:S01]  /*28d60*/  LDL.LU R9, [R1+0x580] ;  /* 0x0005800001097983 */ /* 0x000f220000300800 */
[----:B------:R-:W-:-:S03]  /*28d70*/  IADD3 R21, P1, R21, UR9, RZ ;  /* 0x0000000915157c10 */ /* 0x000fc6000ff3e0ff */
        /* <DEDUP_REMOVED lines=10> */
[----:B------:R-:W-:Y:S04]  /*28e20*/  STL [R1+0x734], R22 ;  /* 0x0007341601007387 */ /* 0x000fe80000100800 */
[----:B------:R1:W-:Y:S02]  /*28e30*/  STL [R1+0x6f4], R20 ;  /* 0x0006f41401007387 */ /* 0x0003e40000100800 */
[----:B-1----:R-:W-:-:S02]  /*28e40*/  IMAD.MOV.U32 R4, RZ, RZ, R7 ;  /* 0x000000ffff047224 */ /* 0x002fc400078e0007 */
[----:B------:R-:W-:Y:S01]  /*28e50*/  IMAD.MOV.U32 R5, RZ, RZ, R20 ;  /* 0x000000ffff057224 */ /* 0x000fe200078e0014 */
[----:B------:R-:W4:Y:S01]  /*28e60*/  LDL.LU R7, [R1+0x540] ;  /* 0x0005400001077983 */ /* 0x000f220000300800 */
[----:B------:R-:W-:-:S03]  /*28e70*/  IADD3 R18, P1, R18, UR9, RZ ;  /* 0x0000000912127c10 */ /* 0x000fc6000ff3e0ff */
[----:B------:R1:W-:Y:S01]  /*28e80*/  LDGSTS.E [R6+0x1800], [R4.64], P0 ;  /* 0x0180000004067fae */ /* 0x0003e2000812184a */
[----:B------:R-:W-:Y:S02]  /*28e90*/  IADD3 R16, P2, R16, UR9, RZ ;  /* 0x0000000910107c10 */ /* 0x000fe4000ff5e0ff */
[----:B------:R-:W-:Y:S01]  /*28ea0*/  IADD3.X R19, R19, UR7, RZ, P1, !PT ;  /* 0x0000000713137c10 */ /* 0x000fe20008ffe4ff */
[----:B-1----:R-:W-:Y:S01]  /*28eb0*/  IMAD.MOV.U32 R4, RZ, RZ, R18 ;  /* 0x000000ffff047224 */ /* 0x002fe200078e0012 */
[----:B------:R-:W-:-:S03]  /*28ec0*/  IADD3.X R17, R17, UR7, RZ, P2, !PT ;  /* 0x0000000711117c10 */ /* 0x000fc600097fe4ff */
[----:B------:R-:W-:Y:S01]  /*28ed0*/  IMAD.MOV.U32 R5, RZ, RZ, R19 ;  /* 0x000000ffff057224 */ /* 0x000fe200078e0013 */
[----:B------:R-:W-:Y:S04]  /*28ee0*/  STL [R1+0x6c0], R18 ;  /* 0x0006c01201007387 */ /* 0x000fe80000100800 */
[----:B------:R1:W-:Y:S01]  /*28ef0*/  LDGSTS.E [R6+0x2800], [R4.64], P0 ;  /* 0x0280000004067fae */ /* 0x0003e2000812184a */
[----:B------:R-:W-:-:S03]  /*28f00*/  IADD3 R14, P1, R14, UR9, RZ ;  /* 0x000000090e0e7c10 */ /* 0x000fc6000ff3e0ff */
[----:B------:R1:W-:Y:S01]  /*28f10*/  STL [R1+0x6b4], R19 ;  /* 0x0006b41301007387 */ /* 0x0003e20000100800 */
[----:B------:R-:W-:-:S03]  /*28f20*/  IADD3.X R15, R15, UR7, RZ, P1, !PT ;  /* 0x000000070f0f7c10 */ /* 0x000fc60008ffe4ff */
[----:B------:R-:W-:Y:S01]  /*28f30*/  STL [R1+0x680], R16 ;  /* 0x0006801001007387 */ /* 0x000fe20000100800 */
[----:B-1----:R-:W-:Y:S02]  /*28f40*/  IMAD.MOV.U32 R4, RZ, RZ, R16 ;  /* 0x000000ffff047224 */ /* 0x002fe400078e0010 */
[----:B------:R-:W-:Y:S01]  /*28f50*/  IMAD.MOV.U32 R5, RZ, RZ, R17 ;  /* 0x000000ffff057224 */ /* 0x000fe200078e0011 */
[----:B------:R-:W-:Y:S01]  /*28f60*/  IADD3 R8, P2, R8, UR9, RZ ;  /* 0x0000000908087c10 */ /* 0x000fe2000ff5e0ff */
[----:B------:R-:W-:Y:S03]  /*28f70*/  STL [R1+0x674], R17 ;  /* 0x0006741101007387 */ /* 0x000fe60000100800 */
[----:B------:R-:W-:Y:S01]  /*28f80*/  IADD3.X R11, R11, UR7, RZ, P2, !PT ;  /* 0x000000070b0b7c10 */ /* 0x000fe200097fe4ff */
[----:B------:R-:W-:Y:S04]  /*28f90*/  STL [R1+0x640], R14 ;  /* 0x0006400e01007387 */ /* 0x000fe80000100800 */
[----:B------:R-:W-:Y:S04]  /*28fa0*/  STL [R1+0x634], R15 ;  /* 0x0006340f01007387 */ /* 0x000fe80000100800 */
[----:B------:R1:W-:Y:S04]  /*28fb0*/  LDGSTS.E [R6+0x3800], [R4.64], P0 ;  /* 0x0380000004067fae */ /* 0x0003e8000812184a */
[----:B------:R1:W-:Y:S04]  /*28fc0*/  STL [R1+0x600], R8 ;  /* 0x0006000801007387 */ /* 0x0003e80000100800 */
[----:B------:R1:W-:Y:S02]  /*28fd0*/  STL [R1+0x5f4], R11 ;  /* 0x0005f40b01007387 */ /* 0x0003e40000100800 */
[----:B-1----:R-:W-:-:S02]  /*28fe0*/  IMAD.MOV.U32 R4, RZ, RZ, R14 ;  /* 0x000000ffff047224 */ /* 0x002fc400078e000e */
[----:B------:R-:W4:Y:S01]  /*28ff0*/  LDL.LU R20, [R1+0x1c] ;  /* 0x00001c0001147983 */ /* 0x000f220000300800 */
[----:B------:R-:W-:-:S03]  /*29000*/  IMAD.MOV.U32 R5, RZ, RZ, R15 ;  /* 0x000000ffff057224 */ /* 0x000fc600078e000f */
[----:B------:R-:W4:Y:S04]  /*29010*/  LDL.LU R19, [R1+0x20] ;  /* 0x0000200001137983 */ /* 0x000f280000300800 */
[----:B------:R1:W-:Y:S02]  /*29020*/  LDGSTS.E [R6+0x4800], [R4.64], P0 ;  /* 0x0480000004067fae */ /* 0x0003e4000812184a */
[----:B-1----:R-:W-:Y:S02]  /*29030*/  IMAD.MOV.U32 R4, RZ, RZ, R8 ;  /* 0x000000ffff047224 */ /* 0x002fe400078e0008 */
[----:B------:R-:W-:Y:S01]  /*29040*/  IMAD.MOV.U32 R5, RZ, RZ, R11 ;  /* 0x000000ffff057224 */ /* 0x000fe200078e000b */
[----:B------:R-:W4:Y:S04]  /*29050*/  LDL.LU R8, [R1+0x60] ;  /* 0x0000600001087983 */ /* 0x000f280000300800 */
[----:B------:R-:W4:Y:S04]  /*29060*/  LDL.LU R11, [R1+0xa0] ;  /* 0x0000a000010b7983 */ /* 0x000f280000300800 */
[----:B------:R1:W-:Y:S01]  /*29070*/  LDGSTS.E [R6+0x5800], [R4.64], P0 ;  /* 0x0580000004067fae */ /* 0x0003e2000812184a */
[----:B---3--:R-:W-:-:S04]  /*29080*/  IADD3 R12, P1, R12, UR9, RZ ;  /* 0x000000090c0c7c10 */ /* 0x008fc8000ff3e0ff */
[----:B--2---:R-:W-:Y:S01]  /*29090*/  IADD3.X R13, R13, UR7, RZ, P1, !PT ;  /* 0x000000070d0d7c10 */ /* 0x004fe20008ffe4ff */
[----:B------:R-:W-:Y:S04]  /*290a0*/  STL [R1+0x5c0], R12 ;  /* 0x0005c00c01007387 */ /* 0x000fe80000100800 */
[----:B------:R-:W-:Y:S01]  /*290b0*/  STL [R1+0x5b4], R13 ;  /* 0x0005b40d01007387 */ /* 0x000fe20000100800 */
[----:B----4-:R-:W-:-:S04]  /*290c0*/  IADD3 R9, P2, R9, UR9, RZ ;  /* 0x0000000909097c10 */ /* 0x010fc8000ff5e0ff */
[----:B------:R-:W-:Y:S01]  /*290d0*/  IADD3.X R10, R10, UR7, RZ, P2, !PT ;  /* 0x000000070a0a7c10 */ /* 0x000fe200097fe4ff */
[----:B------:R2:W-:Y:S04]  /*290e0*/  STL [R1+0x580], R9 ;  /* 0x0005800901007387 */ /* 0x0005e80000100800 */
[----:B------:R-:W3:Y:S04]  /*290f0*/  LDL.LU R15, [R1+0x5c] ;  /* 0x00005c00010f7983 */ /* 0x000ee80000300800 */
[----:B------:R4:W-:Y:S04]  /*29100*/  STL [R1+0x574], R10 ;  /* 0x0005740a01007387 */ /* 0x0009e80000100800 */
[----:B------:R-:W3:Y:S01]  /*29110*/  LDL.LU R17, [R1+0x9c] ;  /* 0x00009c0001117983 */ /* 0x000ee20000300800 */
[----:B-1----:R-:W-:-:S02]  /*29120*/  IMAD.MOV.U32 R4, RZ, RZ, R12 ;  /* 0x000000ffff047224 */ /* 0x002fc400078e000c */
[----:B------:R-:W-:Y:S01]  /*29130*/  IMAD.MOV.U32 R5, RZ, RZ, R13 ;  /* 0x000000ffff057224 */ /* 0x000fe200078e000d */
[----:B------:R-:W-:-:S04]  /*29140*/  IADD3 R229, P2, R229, UR9, RZ ;  /* 0x00000009e5e57c10 */ /* 0x000fc8000ff5e0ff */
[----:B------:R1:W-:Y:S01]  /*29150*/  LDGSTS.E [R6+0x6800], [R4.64], P0 ;  /* 0x0680000004067fae */ /* 0x0003e2000812184a */
[----:B------:R-:W-:Y:S01]  /*29160*/  IADD3.X R228, R228, UR7, RZ, P2, !PT ;  /* 0x00000007e4e47c10 */ /* 0x000fe200097fe4ff */
[----:B-1----:R-:W-:Y:S01]  /*29170*/  IMAD.MOV.U32 R4, RZ, RZ, R9 ;  /* 0x000000ffff047224 */ /* 0x002fe200078e0009 */
[----:B------:R-:W-:Y:S01]  /*29180*/  IADD3 R7, P1, R7, UR9, RZ ;  /* 0x0000000907077c10 */ /* 0x000fe2000ff3e0ff */
[----:B------:R-:W-:Y:S01]  /*29190*/  IMAD.MOV.U32 R5, RZ, RZ, R10 ;  /* 0x000000ffff057224 */ /* 0x000fe200078e000a */
[----:B--2---:R-:W2:Y:S02]  /*291a0*/  LDL.LU R9, [R1+0xe0] ;  /* 0x0000e00001097983 */ /* 0x004ea40000300800 */
[----:B------:R-:W-:Y:S02]  /*291b0*/  IADD3.X R213, R213, UR7, RZ, P1, !PT ;  /* 0x00000007d5d57c10 */ /* 0x000fe40008ffe4ff */
[----:B------:R-:W2:Y:S04]  /*291c0*/  LDL.LU R13, [R1+0x120] ;  /* 0x00012000010d7983 */ /* 0x000ea80000300800 */
        /* <DEDUP_REMOVED lines=11> */
[----:B----4-:R-:W2:Y:S01]  /*29280*/  LDL.LU R10, [R1+0x19c] ;  /* 0x00019c00010a7983 */ /* 0x010ea20000300800 */
[----:B-1----:R-:W-:-:S03]  /*29290*/  IMAD.MOV.U32 R4, RZ, RZ, R229 ;  /* 0x000000ffff047224 */ /* 0x002fc600078e00e5 */
[----:B------:R-:W2:Y:S01]  /*292a0*/  LDL.LU R7, [R1+0x1a0] ;  /* 0x0001a00001077983 */ /* 0x000ea20000300800 */
[----:B------:R-:W-:-:S05]  /*292b0*/  IMAD.MOV.U32 R5, RZ, RZ, R228 ;  /* 0x000000ffff057224 */ /* 0x000fca00078e00e4 */
[----:B------:R1:W-:Y:S02]  /*292c0*/  LDGSTS.E [R6+0x9800], [R4.64], P0 ;  /* 0x0980000004067fae */ /* 0x0003e4000812184a */
[----:B-1----:R-:W-:Y:S02]  /*292d0*/  IMAD.MOV.U32 R4, RZ, RZ, R245 ;  /* 0x000000ffff047224 */ /* 0x002fe400078e00f5 */
[----:B------:R-:W-:-:S05]  /*292e0*/  IMAD.MOV.U32 R5, RZ, RZ, R244 ;  /* 0x000000ffff057224 */ /* 0x000fca00078e00f4 */
[----:B------:R1:W-:Y:S01]  /*292f0*/  LDGSTS.E [R6+0xa800], [R4.64], P0 ;  /* 0x0a80000004067fae */ /* 0x0003e2000812184a */
[----:B------:R-:W-:-:S04]  /*29300*/  IADD3 R19, P2, R19, UR9, RZ ;  /* 0x0000000913137c10 */ /* 0x000fc8000ff5e0ff */
[----:B------:R-:W-:Y:S01]  /*29310*/  IADD3.X R20, R20, UR7, RZ, P2, !PT ;  /* 0x0000000714147c10 */ /* 0x000fe200097fe4ff */
[----:B-1----:R-:W-:-:S04]  /*29320*/  IMAD.MOV.U32 R4, RZ, RZ, R19 ;  /* 0x000000ffff047224 */ /* 0x002fc800078e0013 */
[----:B------:R-:W-:Y:S01]  /*29330*/  IMAD.MOV.U32 R5, RZ, RZ, R20 ;  /* 0x000000ffff057224 */ /* 0x000fe200078e0014 */
[----:B------:R-:W-:Y:S01]  /*29340*/  STL [R1+0x20], R19 ;  /* 0x0000201301007387 */ /* 0x000fe20000100800 */
[----:B------:R-:W-:-:S03]  /*29350*/  IADD3 R8, P1, R8, UR9, RZ ;  /* 0x0000000908087c10 */ /* 0x000fc6000ff3e0ff */
[----:B------:R-:W-:Y:S01]  /*29360*/  STL [R1+0x1c], R20 ;  /* 0x00001c1401007387 */ /* 0x000fe20000100800 */
[----:B------:R-:W-:-:S03]  /*29370*/  IADD3 R11, P2, R11, UR9, RZ ;  /* 0x000000090b0b7c10 */ /* 0x000fc6000ff5e0ff */
[----:B------:R1:W-:Y:S04]  /*29380*/  LDGSTS.E [R6+0xb800], [R4.64], P0 ;  /* 0x0b80000004067fae */ /* 0x0003e8000812184a */
[----:B------:R3:W-:Y:S01]  /*29390*/  STL [R1+0x60], R8 ;  /* 0x0000600801007387 */ /* 0x0007e20000100800 */
[----:B-1----:R-:W-:Y:S01]  /*293a0*/  IMAD.MOV.U32 R4, RZ, RZ, R8 ;  /* 0x000000ffff047224 */ /* 0x002fe200078e0008 */
[----:B---3--:R-:W-:-:S05]  /*293b0*/  IADD3.X R15, R15, UR7, RZ, P1, !PT ;  /* 0x000000070f0f7c10 */ /* 0x008fca0008ffe4ff */
[----:B------:R-:W-:Y:S01]  /*293c0*/  IMAD.MOV.U32 R5, RZ, RZ, R15 ;  /* 0x000000ffff057224 */ /* 0x000fe200078e000f */
[----:B------:R1:W-:Y:S01]  /*293d0*/  STL [R1+0x5c], R15 ;  /* 0x00005c0f01007387 */ /* 0x0003e20000100800 */
[----:B------:R-:W-:-:S03]  /*293e0*/  IADD3.X R17, R17, UR7, RZ, P2, !PT ;  /* 0x0000000711117c10 */ /* 0x000fc600097fe4ff */
[----:B------:R3:W-:Y:S04]  /*293f0*/  STL [R1+0xa0], R11 ;  /* 0x0000a00b01007387 */ /* 0x0007e80000100800 */
[----:B------:R-:W4:Y:S04]  /*29400*/  LDL.LU R8, [R1+0x1e0] ;  /* 0x0001e00001087983 */ /* 0x000f280000300800 */
[----:B------:R3:W-:Y:S04]  /*29410*/  STL [R1+0x9c], R17 ;  /* 0x00009c1101007387 */ /* 0x0007e80000100800 */
[----:B------:R3:W-:Y:S04]  /*29420*/  LDGSTS.E [R6+0xc800], [R4.64], P0 ;  /* 0x0c80000004067fae */ /* 0x0007e8000812184a */
[----:B-1----:R-:W4:Y:S01]  /*29430*/  LDL.LU R15, [R1+0x220] ;  /* 0x00022000010f7983 */ /* 0x002f220000300800 */
[----:B---3--:R-:W-:-:S03]  /*29440*/  IMAD.MOV.U32 R4, RZ, RZ, R11 ;  /* 0x000000ffff047224 */ /* 0x008fc600078e000b */
[----:B------:R-:W3:Y:S01]  /*29450*/  LDL.LU R11, [R1+0x1dc] ;  /* 0x0001dc00010b7983 */ /* 0x000ee20000300800 */
[----:B------:R-:W-:-:S03]  /*29460*/  IMAD.MOV.U32 R5, RZ, RZ, R17 ;  /* 0x000000ffff057224 */ /* 0x000fc600078e0011 */
[----:B------:R-:W3:Y:S01]  /*29470*/  LDL.LU R17, [R1+0x21c] ;  /* 0x00021c0001117983 */ /* 0x000ee20000300800 */
[----:B--2---:R-:W-:Y:S02]  /*29480*/  IADD3 R9, P1, R9, UR9, RZ ;  /* 0x0000000909097c10 */ /* 0x004fe4000ff3e0ff */
[----:B------:R-:W-:Y:S01]  /*29490*/  IADD3 R13, P2, R13, UR9, RZ ;  /* 0x000000090d0d7c10 */ /* 0x000fe2000ff5e0ff */
[----:B------:R1:W-:Y:S01]  /*294a0*/  LDGSTS.E [R6+0xd800], [R4.64], P0 ;  /* 0x0d80000004067fae */ /* 0x0003e2000812184a */
[----:B------:R-:W-:-:S03]  /*294b0*/  IADD3.X R16, R16, UR7, RZ, P1, !PT ;  /* 0x0000000710107c10 */ /* 0x000fc60008ffe4ff */
[----:B------:R-:W-:Y:S01]  /*294c0*/  STL [R1+0xe0], R9 ;  /* 0x0000e00901007387 */ /* 0x000fe20000100800 */
[----:B------:R-:W-:-:S03]  /*294d0*/  IADD3.X R18, R18, UR7, RZ, P2, !PT ;  /* 0x0000000712127c10 */ /* 0x000fc600097fe4ff */
[----:B------:R2:W-:Y:S01]  /*294e0*/  STL [R1+0xdc], R16 ;  /* 0x0000dc1001007387 */ /* 0x0005e20000100800 */
[----:B-1----:R-:W-:Y:S02]  /*294f0*/  IMAD.MOV.U32 R4, RZ, RZ, R9 ;  /* 0x000000ffff047224 */ /* 0x002fe400078e0009 */
[----:B------:R-:W-:Y:S01]  /*29500*/  IMAD.MOV.U32 R5, RZ, RZ, R16 ;  /* 0x000000ffff057224 */ /* 0x000fe200078e0010 */
[----:B------:R-:W-:Y:S04]  /*29510*/  STL [R1+0x120], R13 ;  /* 0x0001200d01007387 */ /* 0x000fe80000100800 */
[----:B------:R1:W-:Y:S04]  /*29520*/  LDGSTS.E [R6+0xe800], [R4.64], P0 ;  /* 0x0e80000004067fae */ /* 0x0003e8000812184a */
[----:B--2---:R-:W2:Y:S01]  /*29530*/  LDL.LU R16, [R1+0x260] ;  /* 0x0002600001107983 */ /* 0x004ea20000300800 */
[----:B------:R-:W-:-:S03]  /*29540*/  IADD3 R12, P1, R12, UR9, RZ ;  /* 0x000000090c0c7c10 */ /* 0x000fc6000ff3e0ff */
[----:B------:R1:W-:Y:S04]  /*29550*/  STL [R1+0x11c], R18 ;  /* 0x00011c1201007387 */ /* 0x0003e80000100800 */
[----:B------:R-:W2:Y:S01]  /*29560*/  LDL.LU R9, [R1+0x2a0] ;  /* 0x0002a00001097983 */ /* 0x000ea20000300800 */
[----:B-1----:R-:W-:Y:S01]  /*29570*/  IMAD.MOV.U32 R5, RZ, RZ, R18 ;  /* 0x000000ffff057224 */ /* 0x002fe200078e0012 */
[----:B------:R-:W-:Y:S01]  /*29580*/  IADD3 R7, P2, R7, UR9, RZ ;  /* 0x0000000907077c10 */ /* 0x000fe2000ff5e0ff */
[----:B------:R-:W-:Y:S01]  /*29590*/  IMAD.MOV.U32 R4, RZ, RZ, R13 ;  /* 0x000000ffff047224 */ /* 0x000fe200078e000d */
[----:B------:R-:W2:Y:S01]  /*295a0*/  LDL.LU R18, [R1+0x25c] ;  /* 0x00025c0001127983 */ /* 0x000ea20000300800 */
[----:B------:R-:W-:-:S03]  /*295b0*/  IADD3.X R14, R14, UR7, RZ, P1, !PT ;  /* 0x000000070e0e7c10 */ /* 0x000fc60008ffe4ff */
[----:B------:R-:W2:Y:S01]  /*295c0*/  LDL.LU R13, [R1+0x29c] ;  /* 0x00029c00010d7983 */ /* 0x000ea20000300800 */
[----:B------:R-:W-:-:S03]  /*295d0*/  IADD3.X R10, R10, UR7, RZ, P2, !PT ;  /* 0x000000070a0a7c10 */ /* 0x000fc600097fe4ff */
[----:B------:R1:W-:Y:S04]  /*295e0*/  STL [R1+0x160], R12 ;  /* 0x0001600c01007387 */ /* 0x0003e80000100800 */
[----:B------:R1:W-:Y:S04]  /*295f0*/  LDGSTS.E [R6+0xf800], [R4.64], P0 ;  /* 0x0f80000004067fae */ /* 0x0003e8000812184a */
[----:B------:R1:W-:Y:S04]  /*29600*/  STL [R1+0x15c], R14 ;  /* 0x00015c0e01007387 */ /* 0x0003e80000100800 */
[----:B------:R-:W-:Y:S01]  /*29610*/  STL [R1+0x1a0], R7 ;  /* 0x0001a00701007387 */ /* 0x000fe20000100800 */
[----:B-1----:R-:W-:-:S03]  /*29620*/  IMAD.MOV.U32 R4, RZ, RZ, R12 ;  /* 0x000000ffff047224 */ /* 0x002fc600078e000c */
[----:B------:R-:W2:Y:S01]  /*29630*/  LDL.LU R12, [R1+0x2e0] ;  /* 0x0002e000010c7983 */ /* 0x000ea20000300800 */
[----:B------:R-:W-:-:S03]  /*29640*/  IMAD.MOV.U32 R5, RZ, RZ, R14 ;  /* 0x000000ffff057224 */ /* 0x000fc600078e000e */
[----:B------:R1:W-:Y:S04]  /*29650*/  STL [R1+0x19c], R10 ;  /* 0x00019c0a01007387 */ /* 0x0003e80000100800 */
[----:B------:R-:W2:Y:S04]  /*29660*/  LDL.LU R19, [R1+0x320] ;  /* 0x0003200001137983 */ /* 0x000ea80000300800 */
[----:B------:R-:W2:Y:S04]  /*29670*/  LDL.LU R14, [R1+0x2dc] ;  /* 0x0002dc00010e7983 */ /* 0x000ea80000300800 */
[----:B------:R1:W-:Y:S04]  /*29680*/  LDGSTS.E [R6+0x10800], [R4.64], P0 ;  /* 0x1080000004067fae */ /* 0x0003e8000812184a */
[----:B------:R-:W2:Y:S01]  /*29690*/  LDL.LU R20, [R1+0x31c] ;  /* 0x00031c0001147983 */ /* 0x000ea20000300800 */
[----:B-1----:R-:W-:-:S02]  /*296a0*/  IMAD.MOV.U32 R4, RZ, RZ, R7 ;  /* 0x000000ffff047224 */ /* 0x002fc400078e0007 */
[----:B------:R-:W-:Y:S02]  /*296b0*/  IMAD.MOV.U32 R5, RZ, RZ, R10 ;  /* 0x000000ffff057224 */ /* 0x000fe400078e000a */
[----:B------:R-:W2:Y:S04]  /*296c0*/  LDL.LU R10, [R1+0x360] ;  /* 0x00036000010a7983 */ /* 0x000ea80000300800 */
[----:B------:R-:W2:Y:S04]  /*296d0*/  LDL.LU R7, [R1+0x3a0] ;  /* 0x0003a00001077983 */ /* 0x000ea80000300800 */
[----:B------:R1:W-:Y:S01]  /*296e0*/  LDGSTS.E [R6+0x11800], [R4.64], P0 ;  /* 0x1180000004067fae */ /* 0x0003e2000812184a */
[----:B----4-:R-:W-:-:S05]  /*296f0*/  IADD3 R8, P1, R8, UR9, RZ ;  /* 0x0000000908087c10 */ /* 0x010fca000ff3e0ff */
[----:B------:R-:W-:Y:S01]  /*29700*/  STL [R1+0x1e0], R8 ;  /* 0x0001e00801007387 */ /* 0x000fe20000100800 */
[----:B------:R-:W-:Y:S02]  /*29710*/  IADD3 R15, P2, R15, UR9, RZ ;  /* 0x000000090f0f7c10 */ /* 0x000fe4000ff5e0ff */
[----:B---3--:R-:W-:Y:S02]  /*29720*/  IADD3.X R11, R11, UR7, RZ, P1, !PT ;  /* 0x000000070b0b7c10 */ /* 0x008fe40008ffe4ff */
[----:B------:R-:W-:-:S03]  /*29730*/  IADD3.X R17, R17, UR7, RZ, P2, !PT ;  /* 0x0000000711117c10 */ /* 0x000fc600097fe4ff */
[----:B------:R3:W-:Y:S01]  /*29740*/  STL [R1+0x1dc], R11 ;  /* 0x0001dc0b01007387 */ /* 0x0007e20000100800 */
[----:B-1----:R-:W-:-:S03]  /*29750*/  IMAD.MOV.U32 R5, RZ, RZ, R11 ;  /* 0x000000ffff057224 */ /* 0x002fc600078e000b */
[----:B------:R-:W-:Y:S01]  /*29760*/  STL [R1+0x220], R15 ;  /* 0x0002200f01007387 */ /* 0x000fe20000100800 */
[----:B------:R-:W-:-:S03]  /*29770*/  IMAD.MOV.U32 R4, RZ, RZ, R8 ;  /* 0x000000ffff047224 */ /* 0x000fc600078e0008 */
[----:B---3--:R-:W3:Y:S04]  /*29780*/  LDL.LU R11, [R1+0x35c] ;  /* 0x00035c00010b7983 */ /* 0x008ee80000300800 */
[----:B------:R1:W-:Y:S04]  /*29790*/  STL [R1+0x21c], R17 ;  /* 0x00021c1101007387 */ /* 0x0003e80000100800 */
[----:B------:R-:W4:Y:S04]  /*297a0*/  LDL.LU R8, [R1+0x39c] ;  /* 0x00039c0001087983 */ /* 0x000f280000300800 */
[----:B------:R1:W-:Y:S01]  /*297b0*/  LDGSTS.E [R6+0x12800], [R4.64], P0 ;  /* 0x1280000004067fae */ /* 0x0003e2000812184a */
[----:B--2---:R-:W-:-:S02]  /*297c0*/  IADD3 R16, P1, R16, UR9, RZ ;  /* 0x0000000910107c10 */ /* 0x004fc4000ff3e0ff */
[----:B------:R-:W-:Y:S01]  /*297d0*/  IADD3 R9, P2, R9, UR9, RZ ;  /* 0x0000000909097c10 */ /* 0x000fe2000ff5e0ff */
[----:B-1----:R-:W-:Y:S02]  /*297e0*/  IMAD.MOV.U32 R4, RZ, RZ, R15 ;  /* 0x000000ffff047224 */ /* 0x002fe400078e000f */
[----:B------:R-:W-:Y:S02]  /*297f0*/  IMAD.MOV.U32 R5, RZ, RZ, R17 ;  /* 0x000000ffff057224 */ /* 0x000fe400078e0011 */
[----:B------:R-:W3:Y:S01]  /*29800*/  LDL.LU R17, [R1+0x3e0] ;  /* 0x0003e00001117983 */ /* 0x000ee20000300800 */
[----:B------:R-:W-:-:S03]  /*29810*/  IADD3.X R18, R18, UR7, RZ, P1, !PT ;  /* 0x0000000712127c10 */ /* 0x000fc60008ffe4ff */
[----:B------:R-:W3:Y:S01]  /*29820*/  LDL.LU R15, [R1+0x420] ;  /* 0x00042000010f7983 */ /* 0x000ee20000300800 */
[----:B------:R-:W-:-:S03]  /*29830*/  IADD3.X R13, R13, UR7, RZ, P2, !PT ;  /* 0x000000070d0d7c10 */ /* 0x000fc600097fe4ff */
[----:B------:R-:W-:Y:S04]  /*29840*/  STL [R1+0x260], R16 ;  /* 0x0002601001007387 */ /* 0x000fe80000100800 */
[----:B------:R1:W-:Y:S04]  /*29850*/  LDGSTS.E [R6+0x13800], [R4.64], P0 ;  /* 0x1380000004067fae */ /* 0x0003e8000812184a */
[----:B------:R1:W-:Y:S04]  /*29860*/  STL [R1+0x25c], R18 ;  /* 0x00025c1201007387 */ /* 0x0003e80000100800 */
[----:B------:R-:W-:Y:S01]  /*29870*/  STL [R1+0x2a0], R9 ;  /* 0x0002a00901007387 */ /* 0x000fe20000100800 */
[----:B-1----:R-:W-:-:S02]  /*29880*/  IMAD.MOV.U32 R5, RZ, RZ, R18 ;  /* 0x000000ffff057224 */ /* 0x002fc400078e0012 */
[----:B------:R-:W-:Y:S01]  /*29890*/  IMAD.MOV.U32 R4, RZ, RZ, R16 ;  /* 0x000000ffff047224 */ /* 0x000fe200078e0010 */
[----:B------:R-:W3:Y:S01]  /*298a0*/  LDL.LU R18, [R1+0x3dc] ;  /* 0x0003dc0001127983 */ /* 0x000ee20000300800 */
[----:B------:R-:W-:-:S03]  /*298b0*/  IADD3 R12, P1, R12, UR9, RZ ;  /* 0x000000090c0c7c10 */ /* 0x000fc6000ff3e0ff */
[----:B------:R1:W-:Y:S04]  /*298c0*/  STL [R1+0x29c], R13 ;  /* 0x00029c0d01007387 */ /* 0x0003e80000100800 */
[----:B------:R-:W3:Y:S01]  /*298d0*/  LDL.LU R16, [R1+0x41c] ;  /* 0x00041c0001107983 */ /* 0x000ee20000300800 */
[----:B------:R-:W-:-:S03]  /*298e0*/  IADD3 R19, P2, R19, UR9, RZ ;  /* 0x0000000913137c10 */ /* 0x000fc6000ff5e0ff */
[----:B------:R1:W-:Y:S01]  /*298f0*/  LDGSTS.E [R6+0x14800], [R4.64], P0 ;  /* 0x1480000004067fae */ /* 0x0003e2000812184a */
[----:B------:R-:W-:Y:S01]  /*29900*/  IADD3.X R14, R14, UR7, RZ, P1, !PT ;  /* 0x000000070e0e7c10 */ /* 0x000fe20008ffe4ff */
[----:B-1----:R-:W-:Y:S02]  /*29910*/  IMAD.MOV.U32 R4, RZ, RZ, R9 ;  /* 0x000000ffff047224 */ /* 0x002fe400078e0009 */
[----:B------:R-:W-:Y:S02]  /*29920*/  IMAD.MOV.U32 R5, RZ, RZ, R13 ;  /* 0x000000ffff057224 */ /* 0x000fe400078e000d */
        /* <DEDUP_REMOVED lines=20> */
[----:B---3--:R-:W-:-:S05]  /*29a70*/  IADD3.X R11, R11, UR7, RZ, P1, !PT ;  /* 0x000000070b0b7c10 */ /* 0x008fca0008ffe4ff */
[----:B------:R-:W-:Y:S01]  /*29a80*/  IMAD.MOV.U32 R5, RZ, RZ, R11 ;  /* 0x000000ffff057224 */ /* 0x000fe200078e000b */
[----:B----4-:R-:W-:Y:S01]  /*29a90*/  IADD3.X R8, R8, UR7, RZ, P2, !PT ;  /* 0x0000000708087c10 */ /* 0x010fe200097fe4ff */
[----:B------:R1:W-:Y:S04]  /*29aa0*/  STL [R1+0x35c], R11 ;  /* 0x00035c0b01007387 */ /* 0x0003e80000100800 */
[----:B------:R-:W-:Y:S04]  /*29ab0*/  STL [R1+0x3a0], R7 ;  /* 0x0003a00701007387 */ /* 0x000fe80000100800 */
[----:B------:R3:W-:Y:S04]  /*29ac0*/  STL [R1+0x39c], R8 ;  /* 0x00039c0801007387 */ /* 0x0007e80000100800 */
[----:B------:R4:W-:Y:S04]  /*29ad0*/  LDGSTS.E [R6+0x18800], [R4.64], P0 ;  /* 0x1880000004067fae */ /* 0x0009e8000812184a */
[----:B-1----:R-:W2:Y:S04]  /*29ae0*/  LDL.LU R11, [R1+0x4dc] ;  /* 0x0004dc00010b7983 */ /* 0x002ea80000300800 */
[----:B------:R-:W2:Y:S01]  /*29af0*/  LDL.LU R10, [R1+0x4e0] ;  /* 0x0004e000010a7983 */ /* 0x000ea20000300800 */
[----:B----4-:R-:W-:-:S02]  /*29b00*/  IMAD.MOV.U32 R5, RZ, RZ, R8 ;  /* 0x000000ffff057224 */ /* 0x010fc400078e0008 */
[----:B------:R-:W-:Y:S01]  /*29b10*/  IMAD.MOV.U32 R4, RZ, RZ, R7 ;  /* 0x000000ffff047224 */ /* 0x000fe200078e0007 */
[----:B---3--:R-:W3:Y:S04]  /*29b20*/  LDL.LU R8, [R1+0x51c] ;  /* 0x00051c0001087983 */ /* 0x008ee80000300800 */
[----:B------:R-:W4:Y:S01]  /*29b30*/  LDL.LU R7, [R1+0x520] ;  /* 0x0005200001077983 */ /* 0x000f220000300800 */
[----:B------:R-:W-:Y:S02]  /*29b40*/  IADD3 R17, P1, R17, UR9, RZ ;  /* 0x0000000911117c10 */ /* 0x000fe4000ff3e0ff */
[----:B------:R-:W-:Y:S01]  /*29b50*/  IADD3 R15, P2, R15, UR9, RZ ;  /* 0x000000090f0f7c10 */ /* 0x000fe2000ff5e0ff */
[----:B------:R1:W-:Y:S04]  /*29b60*/  LDGSTS.E [R6+0x19800], [R4.64], P0 ;  /* 0x1980000004067fae */ /* 0x0003e8000812184a */
[----:B------:R1:W-:Y:S01]  /*29b70*/  STL [R1+0x3e0], R17 ;  /* 0x0003e01101007387 */ /* 0x0003e20000100800 */
[----:B------:R-:W-:-:S05]  /*29b80*/  IADD3.X R18, R18, UR7, RZ, P1, !PT ;  /* 0x0000000712127c10 */ /* 0x000fca0008ffe4ff */
[----:B------:R-:W-:Y:S01]  /*29b90*/  STL [R1+0x3dc], R18 ;  /* 0x0003dc1201007387 */ /* 0x000fe20000100800 */
[----:B------:R-:W-:-:S03]  /*29ba0*/  IADD3.X R16, R16, UR7, RZ, P2, !PT ;  /* 0x0000000710107c10 */ /* 0x000fc600097fe4ff */
[----:B------:R1:W-:Y:S04]  /*29bb0*/  STL [R1+0x420], R15 ;  /* 0x0004200f01007387 */ /* 0x0003e80000100800 */
[----:B------:R1:W-:Y:S04]  /*29bc0*/  STL [R1+0x41c], R16 ;  /* 0x00041c1001007387 */ /* 0x0003e80000100800 */
[----:B------:R-:W3:Y:S04]  /*29bd0*/  LDL.LU R22, [R1+0x72c] ;  /* 0x00072c0001167983 */ /* 0x000ee80000300800 */
[----:B------:R-:W3:Y:S01]  /*29be0*/  LDL.LU R21, [R1+0x738] ;  /* 0x0007380001157983 */ /* 0x000ee20000300800 */
[----:B-1----:R-:W-:-:S02]  /*29bf0*/  IMAD.MOV.U32 R4, RZ, RZ, R17 ;  /* 0x000000ffff047224 */ /* 0x002fc400078e0011 */
[----:B------:R-:W-:Y:S01]  /*29c00*/  IMAD.MOV.U32 R5, RZ, RZ, R18 ;  /* 0x000000ffff057224 */ /* 0x000fe200078e0012 */
[----:B------:R-:W3:Y:S01]  /*29c10*/  LDL.LU R20, [R1+0x6ec] ;  /* 0x0006ec0001147983 */ /* 0x000ee20000300800 */
[----:B------:R-:W-:-:S03]  /*29c20*/  IADD3 R13, P1, R13, UR9, RZ ;  /* 0x000000090d0d7c10 */ /* 0x000fc6000ff3e0ff */
[----:B------:R-:W3:Y:S01]  /*29c30*/  LDL.LU R19, [R1+0x6f8] ;  /* 0x0006f80001137983 */ /* 0x000ee20000300800 */
[----:B------:R-:W-:-:S03]  /*29c40*/  IADD3 R9, P2, R9, UR9, RZ ;  /* 0x0000000909097c10 */ /* 0x000fc6000ff5e0ff */
[----:B------:R1:W-:Y:S04]  /*29c50*/  LDGSTS.E [R6+0x1a800], [R4.64], P0 ;  /* 0x1a80000004067fae */ /* 0x0003e8000812184a */
[----:B------:R-:W-:Y:S01]  /*29c60*/  STL [R1+0x460], R13 ;  /* 0x0004600d01007387 */ /* 0x000fe20000100800 */
[----:B-1----:R-:W-:Y:S02]  /*29c70*/  IMAD.MOV.U32 R4, RZ, RZ, R15 ;  /* 0x000000ffff047224 */ /* 0x002fe400078e000f */
[----:B------:R-:W-:-:S05]  /*29c80*/  IMAD.MOV.U32 R5, RZ, RZ, R16 ;  /* 0x000000ffff057224 */ /* 0x000fca00078e0010 */
[----:B------:R1:W-:Y:S01]  /*29c90*/  LDGSTS.E [R6+0x1b800], [R4.64], P0 ;  /* 0x1b80000004067fae */ /* 0x0003e2000812184a */
[----:B------:R-:W-:-:S05]  /*29ca0*/  IADD3.X R14, R14, UR7, RZ, P1, !PT ;  /* 0x000000070e0e7c10 */ /* 0x000fca0008ffe4ff */
[----:B------:R1:W-:Y:S04]  /*29cb0*/  STL [R1+0x45c], R14 ;  /* 0x00045c0e01007387 */ /* 0x0003e80000100800 */
[----:B------:R-:W-:Y:S01]  /*29cc0*/  STL [R1+0x4a0], R9 ;  /* 0x0004a00901007387 */ /* 0x000fe20000100800 */
[----:B------:R-:W-:-:S03]  /*29cd0*/  IADD3.X R12, R12, UR7, RZ, P2, !PT ;  /* 0x000000070c0c7c10 */ /* 0x000fc600097fe4ff */
[----:B------:R-:W3:Y:S01]  /*29ce0*/  LDL.LU R17, [R1+0x6b8] ;  /* 0x0006b80001117983 */ /* 0x000ee20000300800 */
[----:B-1----:R-:W-:-:S03]  /*29cf0*/  IMAD.MOV.U32 R4, RZ, RZ, R13 ;  /* 0x000000ffff047224 */ /* 0x002fc600078e000d */
[----:B------:R1:W-:Y:S01]  /*29d00*/  STL [R1+0x49c], R12 ;  /* 0x00049c0c01007387 */ /* 0x0003e20000100800 */
[----:B------:R-:W-:-:S03]  /*29d10*/  IMAD.MOV.U32 R5, RZ, RZ, R14 ;  /* 0x000000ffff057224 */ /* 0x000fc600078e000e */
[----:B------:R-:W3:Y:S04]  /*29d20*/  LDL.LU R15, [R1+0x678] ;  /* 0x00067800010f7983 */ /* 0x000ee80000300800 */
        /* <DEDUP_REMOVED lines=8> */
[----:B------:R-:W3:Y:S04]  /*29db0*/  LDL.LU R9, [R1+0x5f8] ;  /* 0x0005f80001097983 */ /* 0x000ee80000300800 */
[----:B------:R1:W-:Y:S01]  /*29dc0*/  LDGSTS.E [R6+0x1d800], [R4.64], P0 ;  /* 0x1d80000004067fae */ /* 0x0003e2000812184a */
[----:B--2---:R-:W-:-:S04]  /*29dd0*/  IADD3 R10, P1, R10, UR9, RZ ;  /* 0x000000090a0a7c10 */ /* 0x004fc8000ff3e0ff */
[----:B------:R-:W-:Y:S01]  /*29de0*/  IADD3.X R11, R11, UR7, RZ, P1, !PT ;  /* 0x000000070b0b7c10 */ /* 0x000fe20008ffe4ff */
[----:B------:R-:W-:Y:S01]  /*29df0*/  STL [R1+0x4e0], R10 ;  /* 0x0004e00a01007387 */ /* 0x000fe20000100800 */
[----:B----4-:R-:W-:-:S03]  /*29e00*/  IADD3 R7, P2, R7, UR9, RZ ;  /* 0x0000000907077c10 */ /* 0x010fc6000ff5e0ff */
[----:B------:R2:W-:Y:S01]  /*29e10*/  STL [R1+0x4dc], R11 ;  /* 0x0004dc0b01007387 */ /* 0x0005e20000100800 */
[----:B---3--:R-:W-:Y:S01]  /*29e20*/  IADD3.X R8, R8, UR7, RZ, P2, !PT ;  /* 0x0000000708087c10 */ /* 0x008fe200097fe4ff */
[----:B-1----:R-:W-:Y:S02]  /*29e30*/  IMAD.MOV.U32 R4, RZ, RZ, R10 ;  /* 0x000000ffff047224 */ /* 0x002fe400078e000a */
[----:B------:R-:W-:Y:S01]  /*29e40*/  STL [R1+0x520], R7 ;  /* 0x0005200701007387 */ /* 0x000fe20000100800 */
[----:B------:R-:W-:-:S03]  /*29e50*/  IMAD.MOV.U32 R5, RZ, RZ, R11 ;  /* 0x000000ffff057224 */ /* 0x000fc600078e000b */
[----:B------:R1:W-:Y:S04]  /*29e60*/  STL [R1+0x51c], R8 ;  /* 0x00051c0801007387 */ /* 0x0003e80000100800 */
[----:B--2---:R-:W2:Y:S04]  /*29e70*/  LDL.LU R11, [R1+0x5ac] ;  /* 0x0005ac00010b7983 */ /* 0x004ea80000300800 */
[----:B------:R-:W3:Y:S04]  /*29e80*/  LDL.LU R10, [R1+0x5b8] ;  /* 0x0005b800010a7983 */ /* 0x000ee80000300800 */
[----:B------:R4:W-:Y:S02]  /*29e90*/  LDGSTS.E [R6+0x1e800], [R4.64], P0 ;  /* 0x1e80000004067fae */ /* 0x0009e4000812184a */
[----:B----4-:R-:W-:-:S02]  /*29ea0*/  IMAD.MOV.U32 R5, RZ, RZ, R8 ;  /* 0x000000ffff057224 */ /* 0x010fc400078e0008 */
[----:B------:R-:W-:Y:S01]  /*29eb0*/  IMAD.MOV.U32 R4, RZ, RZ, R7 ;  /* 0x000000ffff047224 */ /* 0x000fe200078e0007 */
[----:B-1----:R-:W2:Y:S04]  /*29ec0*/  LDL.LU R8, [R1+0x56c] ;  /* 0x00056c0001087983 */ /* 0x002ea80000300800 */
[----:B------:R-:W2:Y:S01]  /*29ed0*/  LDL.LU R7, [R1+0x578] ;  /* 0x0005780001077983 */ /* 0x000ea20000300800 */
[----:B------:R-:W-:Y:S02]  /*29ee0*/  IADD3 R21, P1, R21, UR9, RZ ;  /* 0x0000000915157c10 */ /* 0x000fe4000ff3e0ff */
[----:B------:R-:W-:Y:S01]  /*29ef0*/  IADD3 R19, P2, R19, UR9, RZ ;  /* 0x0000000913137c10 */ /* 0x000fe2000ff5e0ff */
[----:B------:R1:W-:Y:S01]  /*29f00*/  LDGSTS.E [R6+0x1f800], [R4.64], P0 ;  /* 0x1f80000004067fae */ /* 0x0003e2000812184a */
[----:B------:R-:W-:-:S02]  /*29f10*/  IADD3.X R22, R22, UR7, RZ, P1, !PT ;  /* 0x0000000716167c10 */ /* 0x000fc40008ffe4ff */
[----:B------:R-:W-:Y:S02]  /*29f20*/  IADD3.X R20, R20, UR7, RZ, P2, !PT ;  /* 0x0000000714147c10 */ /* 0x000fe400097fe4ff */
[----:B-1----:R-:W-:Y:S01]  /*29f30*/  LOP3.LUT R6, R205, 0x50, RZ, 0x3c, !PT ;  /* 0x00000050cd067812 */ /* 0x002fe200078e3cff */
[----:B------:R-:W-:Y:S02]  /*29f40*/  IMAD.MOV.U32 R4, RZ, RZ, R21 ;  /* 0x000000ffff047224 */ /* 0x000fe400078e0015 */
[----:B------:R-:W-:-:S05]  /*29f50*/  IMAD.MOV.U32 R5, RZ, RZ, R22 ;  /* 0x000000ffff057224 */ /* 0x000fca00078e0016 */
[----:B------:R1:W-:Y:S04]  /*29f60*/  LDGSTS.E [R6+0xa00], [R4.64], P0 ;  /* 0x00a0000004067fae */ /* 0x0003e8000812184a */
[----:B------:R-:W-:Y:S01]  /*29f70*/  STL [R1+0x738], R21 ;  /* 0x0007381501007387 */ /* 0x000fe20000100800 */
[----:B-1----:R-:W-:Y:S02]  /*29f80*/  IMAD.MOV.U32 R4, RZ, RZ, R19 ;  /* 0x000000ffff047224 */ /* 0x002fe400078e0013 */
[----:B------:R-:W-:Y:S01]  /*29f90*/  IMAD.MOV.U32 R5, RZ, RZ, R20 ;  /* 0x000000ffff057224 */ /* 0x000fe200078e0014 */
[----:B------:R-:W-:-:S04]  /*29fa0*/  IADD3 R17, P1, R17, UR9, RZ ;  /* 0x0000000911117c10 */ /* 0x000fc8000ff3e0ff */
[----:B------:R1:W-:Y:S01]  /*29fb0*/  LDGSTS.E [R6+0x1a00], [R4.64], P0 ;  /* 0x01a0000004067fae */ /* 0x0003e2000812184a */
[----:B------:R-:W-:Y:S02]  /*29fc0*/  IADD3 R15, P2, R15, UR9, RZ ;  /* 0x000000090f0f7c10 */ /* 0x000fe4000ff5e0ff */
[----:B------:R-:W-:Y:S01]  /*29fd0*/  IADD3.X R18, R18, UR7, RZ, P1, !PT ;  /* 0x0000000712127c10 */ /* 0x000fe20008ffe4ff */
[----:B-1----:R-:W-:Y:S01]  /*29fe0*/  IMAD.MOV.U32 R4, RZ, RZ, R17 ;  /* 0x000000ffff047224 */ /* 0x002fe200078e0011 */
[----:B------:R-:W-:Y:S01]  /*29ff0*/  STL [R1+0x6f8], R19 ;  /* 0x0006f81301007387 */ /* 0x000fe20000100800 */
[----:B------:R-:W-:Y:S02]  /*2a000*/  IADD3.X R16, R16, UR7, RZ, P2, !PT ;  /* 0x0000000710107c10 */ /* 0x000fe400097fe4ff */
[----:B------:R-:W-:Y:S01]  /*2a010*/  IMAD.MOV.U32 R5, RZ, RZ, R18 ;  /* 0x000000ffff057224 */ /* 0x000fe200078e0012 */
[----:B------:R-:W-:Y:S04]  /*2a020*/  STL [R1+0x72c], R22 ;  /* 0x00072c1601007387 */ /* 0x000fe80000100800 */
[----:B------:R1:W-:Y:S01]  /*2a030*/  STL [R1+0x6ec], R20 ;  /* 0x0006ec1401007387 */ /* 0x0003e20000100800 */
[----:B------:R-:W-:-:S03]  /*2a040*/  IADD3 R13, P1, R13, UR9, RZ ;  /* 0x000000090d0d7c10 */ /* 0x000fc6000ff3e0ff */
[----:B------:R-:W-:Y:S01]  /*2a050*/  STL [R1+0x6b8], R17 ;  /* 0x0006b81101007387 */ /* 0x000fe20000100800 */
[----:B------:R-:W-:-:S03]  /*2a060*/  IADD3.X R14, R14, UR7, RZ, P1, !PT ;  /* 0x000000070e0e7c10 */ /* 0x000fc60008ffe4ff */
[----:B------:R1:W-:Y:S01]  /*2a070*/  LDGSTS.E [R6+0x2a00], [R4.64], P0 ;  /* 0x02a0000004067fae */ /* 0x0003e2000812184a */
[----:B------:R-:W-:-:S03]  /*2a080*/  IADD3 R9, P2, R9, UR9, RZ ;  /* 0x0000000909097c10 */ /* 0x000fc6000ff5e0ff */
[----:B------:R-:W-:Y:S01]  /*2a090*/  STL [R1+0x6ac], R18 ;  /* 0x0006ac1201007387 */ /* 0x000fe20000100800 */
[----:B------:R-:W-:-:S03]  /*2a0a0*/  IADD3.X R12, R12, UR7, RZ, P2, !PT ;  /* 0x000000070c0c7c10 */ /* 0x000fc600097fe4ff */
[----:B------:R-:W-:Y:S01]  /*2a0b0*/  STL [R1+0x678], R15 ;  /* 0x0006780f01007387 */ /* 0x000fe20000100800 */
[----:B-1----:R-:W-:Y:S02]  /*2a0c0*/  IMAD.MOV.U32 R4, RZ, RZ, R15 ;  /* 0x000000ffff047224 */ /* 0x002fe400078e000f */
[----:B------:R-:W-:Y:S01]  /*2a0d0*/  IMAD.MOV.U32 R5, RZ, RZ, R16 ;  /* 0x000000ffff057224 */ /* 0x000fe200078e0010 */
[----:B------:R-:W-:Y:S04]  /*2a0e0*/  STL [R1+0x66c], R16 ;  /* 0x00066c1001007387 */ /* 0x000fe80000100800 */
        /* <DEDUP_REMOVED lines=19> */
[----:B------:R-:W-:-:S04]  /*2a220*/  IADD3 R7, P2, R7, UR9, RZ ;  /* 0x0000000907077c10 */ /* 0x000fc8000ff5e0ff */
[----:B------:R-:W-:Y:S01]  /*2a230*/  IADD3.X R8, R8, UR7, RZ, P2, !PT ;  /* 0x0000000708087c10 */ /* 0x000fe200097fe4ff */
[----:B------:R-:W-:Y:S04]  /*2a240*/  STL [R1+0x578], R7 ;  /* 0x0005780701007387 */ /* 0x000fe80000100800 */
[----:B------:R-:W2:Y:S04]  /*2a250*/  LDL.LU R15, [R1+0x64] ;  /* 0x00006400010f7983 */ /* 0x000ea80000300800 */
[----:B------:R3:W-:Y:S04]  /*2a260*/  STL [R1+0x56c], R8 ;  /* 0x00056c0801007387 */ /* 0x0007e80000100800 */
[----:B------:R-:W2:Y:S01]  /*2a270*/  LDL.LU R17, [R1+0xa4] ;  /* 0x0000a40001117983 */ /* 0x000ea20000300800 */
[----:B-1----:R-:W-:-:S02]  /*2a280*/  IMAD.MOV.U32 R4, RZ, RZ, R10 ;  /* 0x000000ffff047224 */ /* 0x002fc400078e000a */
[----:B------:R-:W-:Y:S01]  /*2a290*/  IMAD.MOV.U32 R5, RZ, RZ, R11 ;  /* 0x000000ffff057224 */ /* 0x000fe200078e000b */
[----:B------:R-:W-:Y:S01]  /*2a2a0*/  IADD3 R215, P1, R215, UR9, RZ ;  /* 0x00000009d7d77c10 */ /* 0x000fe2000ff3e0ff */
[----:B------:R-:W2:Y:S04]  /*2a2b0*/  LDL.LU R16, [R1+0xe4] ;  /* 0x0000e40001107983 */ /* 0x000ea80000300800 */
[----:B------:R1:W-:Y:S01]  /*2a2c0*/  LDGSTS.E [R6+0x6a00], [R4.64], P0 ;  /* 0x06a0000004067fae */ /* 0x0003e2000812184a */
[----:B------:R-:W-:Y:S02]  /*2a2d0*/  IADD3.X R214, R214, UR7, RZ, P1, !PT ;  /* 0x00000007d6d67c10 */ /* 0x000fe40008ffe4ff */
[----:B------:R-:W-:Y:S01]  /*2a2e0*/  IADD3 R231, P2, R231, UR9, RZ ;  /* 0x00000009e7e77c10 */ /* 0x000fe2000ff5e0ff */
[----:B-1----:R-:W-:-:S02]  /*2a2f0*/  IMAD.MOV.U32 R4, RZ, RZ, R7 ;  /* 0x000000ffff047224 */ /* 0x002fc400078e0007 */
[----:B------:R-:W-:Y:S02]  /*2a300*/  IMAD.MOV.U32 R5, RZ, RZ, R8 ;  /* 0x000000ffff057224 */ /* 0x000fe400078e0008 */
[----:B---3--:R-:W3:Y:S01]  /*2a310*/  LDL.LU R8, [R1+0xe8] ;  /* 0x0000e80001087983 */ /* 0x008ee20000300800 */
[----:B------:R-:W-:-:S03]  /*2a320*/  IADD3.X R230, R230, UR7, RZ, P2, !PT ;  /* 0x00000007e6e67c10 */ /* 0x000fc600097fe4ff */
[----:B------:R1:W-:Y:S01]  /*2a330*/  LDGSTS.E [R6+0x7a00], [R4.64], P0 ;  /* 0x07a0000004067fae */ /* 0x0003e2000812184a */
[----:B------:R-:W-:-:S03]  /*2a340*/  IADD3 R247, P1, R247, UR9, RZ ;  /* 0x00000009f7f77c10 */ /* 0x000fc6000ff3e0ff */
[----:B------:R-:W3:Y:S04]  /*2a350*/  LDL.LU R18, [R1+0x124] ;  /* 0x0001240001127983 */ /* 0x000ee80000300800 */
[----:B------:R-:W3:Y:S01]  /*2a360*/  LDL.LU R13, [R1+0x128] ;  /* 0x00012800010d7983 */ /* 0x000ee20000300800 */
[----:B-1----:R-:W-:Y:S02]  /*2a370*/  IMAD.MOV.U32 R4, RZ, RZ, R215 ;  /* 0x000000ffff047224 */ /* 0x002fe400078e00d7 */
[----:B------:R-:W-:Y:S01]  /*2a380*/  IMAD.MOV.U32 R5, RZ, RZ, R214 ;  /* 0x000000ffff057224 */ /* 0x000fe200078e00d6 */
[----:B------:R-:W-:Y:S01]  /*2a390*/  IADD3.X R246, R246, UR7, RZ, P1, !PT ;  /* 0x00000007f6f67c10 */ /* 0x000fe20008ffe4ff */
[----:B------:R-:W3:Y:S04]  /*2a3a0*/  LDL.LU R14, [R1+0x164] ;  /* 0x00016400010e7983 */ /* 0x000ee80000300800 */
[----:B------:R1:W-:Y:S04]  /*2a3b0*/  LDGSTS.E [R6+0x8a00], [R4.64], P0 ;  /* 0x08a0000004067fae */ /* 0x0003e8000812184a */
[----:B------:R-:W3:Y:S04]  /*2a3c0*/  LDL.LU R10, [R1+0x168] ;  /* 0x00016800010a7983 */ /* 0x000ee80000300800 */
[----:B------:R-:W3:Y:S01]  /*2a3d0*/  LDL.LU R11, [R1+0x1a4] ;  /* 0x0001a400010b7983 */ /* 0x000ee20000300800 */
[----:B-1----:R-:W-:-:S03]  /*2a3e0*/  IMAD.MOV.U32 R4, RZ, RZ, R231 ;  /* 0x000000ffff047224 */ /* 0x002fc600078e00e7 */
[----:B------:R-:W3:Y:S01]  /*2a3f0*/  LDL.LU R7, [R1+0x1a8] ;  /* 0x0001a80001077983 */ /* 0x000ee20000300800 */
        /* <DEDUP_REMOVED lines=16> */
[----:B--2---:R-:W-:-:S05]  /*2a500*/  IADD3.X R15, R15, UR7, RZ, P1, !PT ;  /* 0x000000070f0f7c10 */ /* 0x004fca0008ffe4ff */
[----:B------:R-:W-:Y:S01]  /*2a510*/  IMAD.MOV.U32 R5, RZ, RZ, R15 ;  /* 0x000000ffff057224 */ /* 0x000fe200078e000f */
[----:B------:R1:W-:Y:S01]  /*2a520*/  STL [R1+0x64], R15 ;  /* 0x0000640f01007387 */ /* 0x0003e20000100800 */
[----:B------:R-:W-:-:S03]  /*2a530*/  IADD3.X R17, R17, UR7, RZ, P2, !PT ;  /* 0x0000000711117c10 */ /* 0x000fc600097fe4ff */
[----:B------:R2:W-:Y:S04]  /*2a540*/  STL [R1+0xa8], R12 ;  /* 0x0000a80c01007387 */ /* 0x0005e80000100800 */
[----:B----4-:R-:W4:Y:S04]  /*2a550*/  LDL.LU R9, [R1+0x1e8] ;  /* 0x0001e80001097983 */ /* 0x010f280000300800 */
[----:B------:R2:W-:Y:S04]  /*2a560*/  STL [R1+0xa4], R17 ;  /* 0x0000a41101007387 */ /* 0x0005e80000100800 */
[----:B------:R2:W-:Y:S04]  /*2a570*/  LDGSTS.E [R6+0xca00], [R4.64], P0 ;  /* 0x0ca0000004067fae */ /* 0x0005e8000812184a */
[----:B-1----:R-:W4:Y:S01]  /*2a580*/  LDL.LU R15, [R1+0x228] ;  /* 0x00022800010f7983 */ /* 0x002f220000300800 */
[----:B--2---:R-:W-:-:S03]  /*2a590*/  IMAD.MOV.U32 R4, RZ, RZ, R12 ;  /* 0x000000ffff047224 */ /* 0x004fc600078e000c */
[----:B------:R-:W2:Y:S01]  /*2a5a0*/  LDL.LU R12, [R1+0x1e4] ;  /* 0x0001e400010c7983 */ /* 0x000ea20000300800 */
[----:B------:R-:W-:-:S03]  /*2a5b0*/  IMAD.MOV.U32 R5, RZ, RZ, R17 ;  /* 0x000000ffff057224 */ /* 0x000fc600078e0011 */
[----:B------:R-:W2:Y:S01]  /*2a5c0*/  LDL.LU R17, [R1+0x224] ;  /* 0x0002240001117983 */ /* 0x000ea20000300800 */
[----:B---3--:R-:W-:-:S03]  /*2a5d0*/  IADD3 R8, P1, R8, UR9, RZ ;  /* 0x0000000908087c10 */ /* 0x008fc6000ff3e0ff */
[----:B------:R1:W-:Y:S01]  /*2a5e0*/  LDGSTS.E [R6+0xda00], [R4.64], P0 ;  /* 0x0da0000004067fae */ /* 0x0003e2000812184a */
[----:B------:R-:W-:Y:S02]  /*2a5f0*/  IADD3.X R16, R16, UR7, RZ, P1, !PT ;  /* 0x0000000710107c10 */ /* 0x000fe40008ffe4ff */
[----:B------:R-:W-:Y:S01]  /*2a600*/  IADD3 R13, P2, R13, UR9, RZ ;  /* 0x000000090d0d7c10 */ /* 0x000fe2000ff5e0ff */
[----:B------:R-:W-:Y:S03]  /*2a610*/  STL [R1+0xe8], R8 ;  /* 0x0000e80801007387 */ /* 0x000fe60000100800 */
[----:B------:R-:W-:Y:S01]  /*2a620*/  IADD3.X R18, R18, UR7, RZ, P2, !PT ;  /* 0x0000000712127c10 */ /* 0x000fe200097fe4ff */
[----:B------:R3:W-:Y:S01]  /*2a630*/  STL [R1+0xe4], R16 ;  /* 0x0000e41001007387 */ /* 0x0007e20000100800 */
[----:B-1----:R-:W-:Y:S02]  /*2a640*/  IMAD.MOV.U32 R4, RZ, RZ, R8 ;  /* 0x000000ffff047224 */ /* 0x002fe400078e0008 */
[----:B------:R-:W-:Y:S01]  /*2a650*/  IMAD.MOV.U32 R5, RZ, RZ, R16 ;  /* 0x000000ffff057224 */ /* 0x000fe200078e0010 */
[----:B------:R-:W-:Y:S04]  /*2a660*/  STL [R1+0x128], R13 ;  /* 0x0001280d01007387 */ /* 0x000fe80000100800 */
[----:B---3--:R-:W3:Y:S01]  /*2a670*/  LDL.LU R16, [R1+0x268] ;  /* 0x0002680001107983 */ /* 0x008ee20000300800 */
[----:B------:R-:W-:-:S03]  /*2a680*/  IADD3 R10, P1, R10, UR9, RZ ;  /* 0x000000090a0a7c10 */ /* 0x000fc6000ff3e0ff */
[----:B------:R1:W-:Y:S04]  /*2a690*/  STL [R1+0x124], R18 ;  /* 0x0001241201007387 */ /* 0x0003e80000100800 */
[----:B------:R1:W-:Y:S04]  /*2a6a0*/  LDGSTS.E [R6+0xea00], [R4.64], P0 ;  /* 0x0ea0000004067fae */ /* 0x0003e8000812184a */
[----:B------:R-:W3:Y:S01]  /*2a6b0*/  LDL.LU R8, [R1+0x2a8] ;  /* 0x0002a80001087983 */ /* 0x000ee20000300800 */
[----:B------:R-:W-:Y:S02]  /*2a6c0*/  IADD3 R7, P2, R7, UR9, RZ ;  /* 0x0000000907077c10 */ /* 0x000fe4000ff5e0ff */
[----:B------:R-:W-:Y:S01]  /*2a6d0*/  IADD3.X R14, R14, UR7, RZ, P1, !PT ;  /* 0x000000070e0e7c10 */ /* 0x000fe20008ffe4ff */
[----:B-1----:R-:W-:-:S02]  /*2a6e0*/  IMAD.MOV.U32 R5, RZ, RZ, R18 ;  /* 0x000000ffff057224 */ /* 0x002fc400078e0012 */
[----:B------:R-:W3:Y:S01]  /*2a6f0*/  LDL.LU R18, [R1+0x264] ;  /* 0x0002640001127983 */ /* 0x000ee20000300800 */
[----:B------:R-:W-:-:S03]  /*2a700*/  IMAD.MOV.U32 R4, RZ, RZ, R13 ;  /* 0x000000ffff047224 */ /* 0x000fc600078e000d */
[----:B------:R-:W3:Y:S01]  /*2a710*/  LDL.LU R13, [R1+0x2a4] ;  /* 0x0002a400010d7983 */ /* 0x000ee20000300800 */
[----:B------:R-:W-:-:S03]  /*2a720*/  IADD3.X R11, R11, UR7, RZ, P2, !PT ;  /* 0x000000070b0b7c10 */ /* 0x000fc600097fe4ff */
[----:B------:R1:W-:Y:S04]  /*2a730*/  STL [R1+0x168], R10 ;  /* 0x0001680a01007387 */ /* 0x0003e80000100800 */
[----:B------:R1:W-:Y:S04]  /*2a740*/  LDGSTS.E [R6+0xfa00], [R4.64], P0 ;  /* 0x0fa0000004067fae */ /* 0x0003e8000812184a */
[----:B------:R1:W-:Y:S04]  /*2a750*/  STL [R1+0x164], R14 ;  /* 0x0001640e01007387 */ /* 0x0003e80000100800 */
[----:B------:R-:W-:Y:S01]  /*2a760*/  STL [R1+0x1a8], R7 ;  /* 0x0001a80701007387 */ /* 0x000fe20000100800 */
[----:B-1----:R-:W-:-:S03]  /*2a770*/  IMAD.MOV.U32 R4, RZ, RZ, R10 ;  /* 0x000000ffff047224 */ /* 0x002fc600078e000a */
[----:B------:R-:W3:Y:S01]  /*2a780*/  LDL.LU R10, [R1+0x2e8] ;  /* 0x0002e800010a7983 */ /* 0x000ee20000300800 */
[----:B------:R-:W-:-:S03]  /*2a790*/  IMAD.MOV.U32 R5, RZ, RZ, R14 ;  /* 0x000000ffff057224 */ /* 0x000fc600078e000e */
[----:B------:R1:W-:Y:S04]  /*2a7a0*/  STL [R1+0x1a4], R11 ;  /* 0x0001a40b01007387 */ /* 0x0003e80000100800 */
[----:B------:R-:W3:Y:S04]  /*2a7b0*/  LDL.LU R19, [R1+0x328] ;  /* 0x0003280001137983 */ /* 0x000ee80000300800 */
[----:B------:R-:W3:Y:S04]  /*2a7c0*/  LDL.LU R14, [R1+0x2e4] ;  /* 0x0002e400010e7983 */ /* 0x000ee80000300800 */
[----:B------:R1:W-:Y:S04]  /*2a7d0*/  LDGSTS.E [R6+0x10a00], [R4.64], P0 ;  /* 0x10a0000004067fae */ /* 0x0003e8000812184a */
[----:B------:R-:W3:Y:S01]  /*2a7e0*/  LDL.LU R20, [R1+0x324] ;  /* 0x0003240001147983 */ /* 0x000ee20000300800 */
[----:B-1----:R-:W-:-:S02]  /*2a7f0*/  IMAD.MOV.U32 R4, RZ, RZ, R7 ;  /* 0x000000ffff047224 */ /* 0x002fc400078e0007 */
[----:B------:R-:W-:Y:S02]  /*2a800*/  IMAD.MOV.U32 R5, RZ, RZ, R11 ;  /* 0x000000ffff057224 */ /* 0x000fe400078e000b */
[----:B------:R-:W3:Y:S04]  /*2a810*/  LDL.LU R11, [R1+0x368] ;  /* 0x00036800010b7983 */ /* 0x000ee80000300800 */
[----:B------:R-:W3:Y:S04]  /*2a820*/  LDL.LU R7, [R1+0x3a8] ;  /* 0x0003a80001077983 */ /* 0x000ee80000300800 */
[----:B------:R1:W-:Y:S01]  /*2a830*/  LDGSTS.E [R6+0x11a00], [R4.64], P0 ;  /* 0x11a0000004067fae */ /* 0x0003e2000812184a */
[----:B----4-:R-:W-:-:S05]  /*2a840*/  IADD3 R9, P1, R9, UR9, RZ ;  /* 0x0000000909097c10 */ /* 0x010fca000ff3e0ff */
[----:B------:R-:W-:Y:S01]  /*2a850*/  STL [R1+0x1e8], R9 ;  /* 0x0001e80901007387 */ /* 0x000fe20000100800 */
[----:B------:R-:W-:Y:S01]  /*2a860*/  IADD3 R15, P2, R15, UR9, RZ ;  /* 0x000000090f0f7c10 */ /* 0x000fe2000ff5e0ff */
[----:B-1----:R-:W-:Y:S01]  /*2a870*/  IMAD.MOV.U32 R4, RZ, RZ, R9 ;  /* 0x000000ffff047224 */ /* 0x002fe200078e0009 */
[----:B--2---:R-:W-:Y:S02]  /*2a880*/  IADD3.X R12, R12, UR7, RZ, P1, !PT ;  /* 0x000000070c0c7c10 */ /* 0x004fe40008ffe4ff */
[----:B------:R-:W-:-:S03]  /*2a890*/  IADD3.X R17, R17, UR7, RZ, P2, !PT ;  /* 0x0000000711117c10 */ /* 0x000fc600097fe4ff */
[----:B------:R1:W-:Y:S01]  /*2a8a0*/  STL [R1+0x1e4], R12 ;  /* 0x0001e40c01007387 */ /* 0x0003e20000100800 */
[----:B------:R-:W-:-:S03]  /*2a8b0*/  IMAD.MOV.U32 R5, RZ, RZ, R12 ;  /* 0x000000ffff057224 */ /* 0x000fc600078e000c */
[----:B------:R-:W-:Y:S04]  /*2a8c0*/  STL [R1+0x228], R15 ;  /* 0x0002280f01007387 */ /* 0x000fe80000100800 */
[----:B------:R2:W-:Y:S04]  /*2a8d0*/  LDGSTS.E [R6+0x12a00], [R4.64], P0 ;  /* 0x12a0000004067fae */ /* 0x0005e8000812184a */
[----:B-1----:R-:W4:Y:S04]  /*2a8e0*/  LDL.LU R12, [R1+0x364] ;  /* 0x00036400010c7983 */ /* 0x002f280000300800 */
[----:B------:R1:W-:Y:S04]  /*2a8f0*/  STL [R1+0x224], R17 ;  /* 0x0002241101007387 */ /* 0x0003e80000100800 */
[----:B------:R-:W4:Y:S01]  /*2a900*/  LDL.LU R9, [R1+0x3a4] ;  /* 0x0003a40001097983 */ /* 0x000f220000300800 */
[----:B---3--:R-:W-:Y:S01]  /*2a910*/  IADD3 R16, P1, R16, UR9, RZ ;  /* 0x0000000910107c10 */ /* 0x008fe2000ff3e0ff */
[----:B--2---:R-:W-:-:S02]  /*2a920*/  IMAD.MOV.U32 R4, RZ, RZ, R15 ;  /* 0x000000ffff047224 */ /* 0x004fc400078e000f */
[----:B------:R-:W-:Y:S02]  /*2a930*/  IMAD.MOV.U32 R5, RZ, RZ, R17 ;  /* 0x000000ffff057224 */ /* 0x000fe400078e0011 */
[----:B-1----:R-:W2:Y:S04]  /*2a940*/  LDL.LU R17, [R1+0x3e8] ;  /* 0x0003e80001117983 */ /* 0x002ea80000300800 */
[----:B------:R-:W2:Y:S01]  /*2a950*/  LDL.LU R15, [R1+0x428] ;  /* 0x00042800010f7983 */ /* 0x000ea20000300800 */
[----:B------:R-:W-:-:S03]  /*2a960*/  IADD3 R8, P2, R8, UR9, RZ ;  /* 0x0000000908087c10 */ /* 0x000fc6000ff5e0ff */
[----:B------:R-:W-:Y:S04]  /*2a970*/  STL [R1+0x268], R16 ;  /* 0x0002681001007387 */ /* 0x000fe80000100800 */
[----:B------:R1:W-:Y:S01]  /*2a980*/  LDGSTS.E [R6+0x13a00], [R4.64], P0 ;  /* 0x13a0000004067fae */ /* 0x0003e2000812184a */
[----:B------:R-:W-:Y:S02]  /*2a990*/  IADD3.X R18, R18, UR7, RZ, P1, !PT ;  /* 0x0000000712127c10 */ /* 0x000fe40008ffe4ff */
[----:B------:R-:W-:-:S03]  /*2a9a0*/  IADD3.X R13, R13, UR7, RZ, P2, !PT ;  /* 0x000000070d0d7c10 */ /* 0x000fc600097fe4ff */
[----:B------:R1:W-:Y:S02]  /*2a9b0*/  STL [R1+0x264], R18 ;  /* 0x0002641201007387 */ /* 0x0003e40000100800 */
[----:B-1----:R-:W-:Y:S02]  /*2a9c0*/  IMAD.MOV.U32 R5, RZ, RZ, R18 ;  /* 0x000000ffff057224 */ /* 0x002fe400078e0012 */
[----:B------:R-:W-:Y:S01]  /*2a9d0*/  STL [R1+0x2a8], R8 ;  /* 0x0002a80801007387 */ /* 0x000fe20000100800 */
[----:B------:R-:W-:-:S03]  /*2a9e0*/  IMAD.MOV.U32 R4, RZ, RZ, R16 ;  /* 0x000000ffff047224 */ /* 0x000fc600078e0010 */
[----:B------:R-:W2:Y:S04]  /*2a9f0*/  LDL.LU R18, [R1+0x3e4] ;  /* 0x0003e40001127983 */ /* 0x000ea80000300800 */
[----:B------:R1:W-:Y:S04]  /*2aa00*/  STL [R1+0x2a4], R13 ;  /* 0x0002a40d01007387 */ /* 0x0003e80000100800 */
[----:B------:R-:W2:Y:S01]  /*2aa10*/  LDL.LU R16, [R1+0x424] ;  /* 0x0004240001107983 */ /* 0x000ea20000300800 */
[----:B------:R-:W-:-:S03]  /*2aa20*/  IADD3 R10, P1, R10, UR9, RZ ;  /* 0x000000090a0a7c10 */ /* 0x000fc6000ff3e0ff */
[----:B------:R1:W-:Y:S01]  /*2aa30*/  LDGSTS.E [R6+0x14a00], [R4.64], P0 ;  /* 0x14a0000004067fae */ /* 0x0003e2000812184a */
[----:B------:R-:W-:Y:S02]  /*2aa40*/  IADD3 R19, P2, R19, UR9, RZ ;  /* 0x0000000913137c10 */ /* 0x000fe4000ff5e0ff */
[----:B------:R-:W-:Y:S01]  /*2aa50*/  IADD3.X R14, R14, UR7, RZ, P1, !PT ;  /* 0x000000070e0e7c10 */ /* 0x000fe20008ffe4ff */
[----:B-1----:R-:W-:Y:S02]  /*2aa60*/  IMAD.MOV.U32 R4, RZ, RZ, R8 ;  /* 0x000000ffff047224 */ /* 0x002fe400078e0008 */
[----:B------:R-:W-:Y:S02]  /*2aa70*/  IMAD.MOV.U32 R5, RZ, RZ, R13 ;  /* 0x000000ffff057224 */ /* 0x000fe400078e000d */
[----:B------:R-:W2:Y:S04]  /*2aa80*/  LDL.LU R13, [R1+0x468] ;  /* 0x00046800010d7983 */ /* 0x000ea80000300800 */
[----:B------:R-:W2:Y:S01]  /*2aa90*/  LDL.LU R8, [R1+0x4a8] ;  /* 0x0004a80001087983 */ /* 0x000ea20000300800 */
[----:B------:R-:W-:-:S03]  /*2aaa0*/  IADD3.X R20, R20, UR7, RZ, P2, !PT ;  /* 0x0000000714147c10 */ /* 0x000fc600097fe4ff */
[----:B------:R1:W-:Y:S04]  /*2aab0*/  LDGSTS.E [R6+0x15a00], [R4.64], P0 ;  /* 0x15a0000004067fae */ /* 0x0003e8000812184a */
[----:B------:R-:W-:Y:S04]  /*2aac0*/  STL [R1+0x2e8], R10 ;  /* 0x0002e80a01007387 */ /* 0x000fe80000100800 */
[----:B------:R1:W-:Y:S01]  /*2aad0*/  STL [R1+0x2e4], R14 ;  /* 0x0002e40e01007387 */ /* 0x0003e20000100800 */
[----:B------:R-:W-:Y:S01]  /*2aae0*/  IADD3 R11, P1, R11, UR9, RZ ;  /* 0x000000090b0b7c10 */ /* 0x000fe2000ff3e0ff */
[----:B-1----:R-:W-:-:S02]  /*2aaf0*/  IMAD.MOV.U32 R4, RZ, RZ, R10 ;  /* 0x000000ffff047224 */ /* 0x002fc400078e000a */
[----:B------:R-:W-:Y:S01]  /*2ab00*/  STL [R1+0x328], R19 ;  /* 0x0003281301007387 */ /* 0x000fe20000100800 */
[----:B------:R-:W-:Y:S01]  /*2ab10*/  IMAD.MOV.U32 R5, RZ, RZ, R14 ;  /* 0x000000ffff057224 */ /* 0x000fe200078e000e */
[----:B------:R-:W-:Y:S02]  /*2ab20*/  IADD3 R7, P2, R7, UR9, RZ ;  /* 0x0000000907077c10 */ /* 0x000fe4000ff5e0ff */
[----:B------:R-:W2:Y:S04]  /*2ab30*/  LDL.LU R14, [R1+0x464] ;  /* 0x00046400010e7983 */ /* 0x000ea80000300800 */
[----:B------:R-:W-:Y:S04]  /*2ab40*/  STL [R1+0x324], R20 ;  /* 0x0003241401007387 */ /* 0x000fe80000100800 */
[----:B------:R1:W-:Y:S04]  /*2ab50*/  LDGSTS.E [R6+0x16a00], [R4.64], P0 ;  /* 0x16a0000004067fae */ /* 0x0003e8000812184a */
[----:B------:R-:W2:Y:S04]  /*2ab60*/  LDL.LU R10, [R1+0x4a4] ;  /* 0x0004a400010a7983 */ /* 0x000ea80000300800 */
[----:B------:R-:W-:Y:S01]  /*2ab70*/  STL [R1+0x368], R11 ;  /* 0x0003680b01007387 */ /* 0x000fe20000100800 */
[----:B-1----:R-:W-:-:S02]  /*2ab80*/  IMAD.MOV.U32 R4, RZ, RZ, R19 ;  /* 0x000000ffff047224 */ /* 0x002fc400078e0013 */
[----:B------:R-:W-:-:S05]  /*2ab90*/  IMAD.MOV.U32 R5, RZ, RZ, R20 ;  /* 0x000000ffff057224 */ /* 0x000fca00078e0014 */
[----:B------:R1:W-:Y:S02]  /*2aba0*/  LDGSTS.E [R6+0x17a00], [R4.64], P0 ;  /* 0x17a0000004067fae */ /* 0x0003e4000812184a */
[----:B-1----:R-:W-:Y:S01]  /*2abb0*/  IMAD.MOV.U32 R4, RZ, RZ, R11 ;  /* 0x000000ffff047224 */ /* 0x002fe200078e000b */
[----:B----4-:R-:W-:-:S05]  /*2abc0*/  IADD3.X R12, R12, UR7, RZ, P1, !PT ;  /* 0x000000070c0c7c10 */ /* 0x010fca0008ffe4ff */
[----:B------:R1:W-:Y:S01]  /*2abd0*/  STL [R1+0x364], R12 ;  /* 0x0003640c01007387 */ /* 0x0003e20000100800 */
[----:B------:R-:W-:Y:S01]  /*2abe0*/  IADD3.X R9, R9, UR7, RZ, P2, !PT ;  /* 0x0000000709097c10 */ /* 0x000fe200097fe4ff */
[----:B------:R-:W-:Y:S02]  /*2abf0*/  IMAD.MOV.U32 R5, RZ, RZ, R12 ;  /* 0x000000ffff057224 */ /* 0x000fe400078e000c */
[----:B------:R-:W-:Y:S04]  /*2ac00*/  STL [R1+0x3a8], R7 ;  /* 0x0003a80701007387 */ /* 0x000fe80000100800 */
[----:B------:R4:W-:Y:S04]  /*2ac10*/  STL [R1+0x3a4], R9 ;  /* 0x0003a40901007387 */ /* 0x0009e80000100800 */
[----:B-1----:R-:W3:Y:S04]  /*2ac20*/  LDL.LU R12, [R1+0x4e4] ;  /* 0x0004e400010c7983 */ /* 0x002ee80000300800 */
[----:B------:R-:W3:Y:S04]  /*2ac30*/  LDL.LU R11, [R1+0x4e8] ;  /* 0x0004e800010b7983 */ /* 0x000ee80000300800 */
[----:B------:R1:W-:Y:S02]  /*2ac40*/  LDGSTS.E [R6+0x18a00], [R4.64], P0 ;  /* 0x18a0000004067fae */ /* 0x0003e4000812184a */
[----:B-1----:R-:W-:-:S02]  /*2ac50*/  IMAD.MOV.U32 R5, RZ, RZ, R9 ;  /* 0x000000ffff057224 */ /* 0x002fc400078e0009 */
[----:B------:R-:W-:Y:S01]  /*2ac60*/  IMAD.MOV.U32 R4, RZ, RZ, R7 ;  /* 0x000000ffff047224 */ /* 0x000fe200078e0007 */
[----:B----4-:R-:W4:Y:S04]  /*2ac70*/  LDL.LU R9, [R1+0x524] ;  /* 0x0005240001097983 */ /* 0x010f280000300800 */
[----:B------:R-:W4:Y:S01]  /*2ac80*/  LDL.LU R7, [R1+0x528] ;  /* 0x0005280001077983 */ /* 0x000f220000300800 */
[----:B--2---:R-:W-:Y:S02]  /*2ac90*/  IADD3 R17, P1, R17, UR9, RZ ;  /* 0x0000000911117c10 */ /* 0x004fe4000ff3e0ff */
[----:B------:R-:W-:Y:S01]  /*2aca0*/  IADD3 R15, P2, R15, UR9, RZ ;  /* 0x000000090f0f7c10 */ /* 0x000fe2000ff5e0ff */
[----:B------:R1:W-:Y:S01]  /*2acb0*/  LDGSTS.E [R6+0x19a00], [R4.64], P0 ;  /* 0x19a0000004067fae */ /* 0x0003e2000812184a */
[----:B------:R-:W-:-:S03]  /*2acc0*/  IADD3.X R18, R18, UR7, RZ, P1, !PT ;  /* 0x0000000712127c10 */ /* 0x000fc60008ffe4ff */
[----:B------:R2:W-:Y:S01]  /*2acd0*/  STL [R1+0x3e8], R17 ;  /* 0x0003e81101007387 */ /* 0x0005e20000100800 */
[----:B------:R-:W-:-:S03]  /*2ace0*/  IADD3.X R16, R16, UR7, RZ, P2, !PT ;  /* 0x0000000710107c10 */ /* 0x000fc600097fe4ff */
[----:B------:R-:W-:Y:S04]  /*2acf0*/  STL [R1+0x3e4], R18 ;  /* 0x0003e41201007387 */ /* 0x000fe80000100800 */
[----:B------:R2:W-:Y:S04]  /*2ad00*/  STL [R1+0x428], R15 ;  /* 0x0004280f01007387 */ /* 0x0005e80000100800 */
[----:B------:R2:W-:Y:S04]  /*2ad10*/  STL [R1+0x424], R16 ;  /* 0x0004241001007387 */ /* 0x0005e80000100800 */
[----:B------:R-:W4:Y:S01]  /*2ad20*/  LDL.LU R22, [R1+0x724] ;  /* 0x0007240001167983 */ /* 0x000f220000300800 */
[----:B-1----:R-:W-:-:S03]  /*2ad30*/  IMAD.MOV.U32 R4, RZ, RZ, R17 ;  /* 0x000000ffff047224 */ /* 0x002fc600078e0011 */
[----:B------:R-:W4:Y:S01]  /*2ad40*/  LDL.LU R21, [R1+0x730] ;  /* 0x0007300001157983 */ /* 0x000f220000300800 */
[----:B------:R-:W-:Y:S01]  /*2ad50*/  IADD3 R13, P1, R13, UR9, RZ ;  /* 0x000000090d0d7c10 */ /* 0x000fe2000ff3e0ff */
[----:B------:R-:W-:Y:S02]  /*2ad60*/  IMAD.MOV.U32 R5, RZ, RZ, R18 ;  /* 0x000000ffff057224 */ /* 0x000fe400078e0012 */
[----:B------:R-:W4:Y:S01]  /*2ad70*/  LDL.LU R20, [R1+0x6e4] ;  /* 0x0006e40001147983 */ /* 0x000f220000300800 */
[----:B------:R-:W-:-:S03]  /*2ad80*/  IADD3 R8, P2, R8, UR9, RZ ;  /* 0x0000000908087c10 */ /* 0x000fc6000ff5e0ff */
[----:B------:R-:W4:Y:S04]  /*2ad90*/  LDL.LU R19, [R1+0x6f0] ;  /* 0x0006f00001137983 */ /* 0x000f280000300800 */
[----:B------:R1:W-:Y:S04]  /*2ada0*/  LDGSTS.E [R6+0x1aa00], [R4.64], P0 ;  /* 0x1aa0000004067fae */ /* 0x0003e8000812184a */
[----:B------:R-:W-:Y:S01]  /*2adb0*/  STL [R1+0x468], R13 ;  /* 0x0004680d01007387 */ /* 0x000fe20000100800 */
[----:B-1----:R-:W-:Y:S01]  /*2adc0*/  IMAD.MOV.U32 R4, RZ, RZ, R15 ;  /* 0x000000ffff047224 */ /* 0x002fe200078e000f */
[----:B------:R-:W-:Y:S01]  /*2add0*/  IADD3.X R14, R14, UR7, RZ, P1, !PT ;  /* 0x000000070e0e7c10 */ /* 0x000fe20008ffe4ff */
[----:B------:R-:W-:-:S04]  /*2ade0*/  IMAD.MOV.U32 R5, RZ, RZ, R16 ;  /* 0x000000ffff057224 */ /* 0x000fc800078e0010 */
[----:B------:R1:W-:Y:S04]  /*2adf0*/  STL [R1+0x464], R14 ;  /* 0x0004640e01007387 */ /* 0x0003e80000100800 */
[----:B------:R-:W-:Y:S01]  /*2ae00*/  STL [R1+0x4a8], R8 ;  /* 0x0004a80801007387 */ /* 0x000fe20000100800 */
[----:B------:R-:W-:-:S03]  /*2ae10*/  IADD3.X R10, R10, UR7, RZ, P2, !PT ;  /* 0x000000070a0a7c10 */ /* 0x000fc600097fe4ff */
[----:B--2---:R-:W2:Y:S04]  /*2ae20*/  LDL.LU R17, [R1+0x6b0] ;  /* 0x0006b00001117983 */ /* 0x004ea80000300800 */
[----:B------:R1:W-:Y:S04]  /*2ae30*/  LDGSTS.E [R6+0x1ba00], [R4.64], P0 ;  /* 0x1ba0000004067fae */ /* 0x0003e8000812184a */
[----:B------:R1:W-:Y:S04]  /*2ae40*/  STL [R1+0x4a4], R10 ;  /* 0x0004a40a01007387 */ /* 0x0003e80000100800 */
[----:B------:R-:W2:Y:S01]  /*2ae50*/  LDL.LU R15, [R1+0x670] ;  /* 0x00067000010f7983 */ /* 0x000ea20000300800 */
[----:B-1----:R-:W-:-:S03]  /*2ae60*/  IMAD.MOV.U32 R4, RZ, RZ, R13 ;  /* 0x000000ffff047224 */ /* 0x002fc600078e000d */
[----:B------:R-:W2:Y:S01]  /*2ae70*/  LDL.LU R18, [R1+0x6a4] ;  /* 0x0006a40001127983 */ /* 0x000ea20000300800 */
[----:B------:R-:W-:-:S03]  /*2ae80*/  IMAD.MOV.U32 R5, RZ, RZ, R14 ;  /* 0x000000ffff057224 */ /* 0x000fc600078e000e */
[----:B------:R-:W2:Y:S04]  /*2ae90*/  LDL.LU R16, [R1+0x664] ;  /* 0x0006640001107983 */ /* 0x000ea80000300800 */
[----:B------:R1:W-:Y:S04]  /*2aea0*/  LDGSTS.E [R6+0x1ca00], [R4.64], P0 ;  /* 0x1ca0000004067fae */ /* 0x0003e8000812184a */
[----:B------:R-:W2:Y:S04]  /*2aeb0*/  LDL.LU R14, [R1+0x624] ;  /* 0x00062400010e7983 */ /* 0x000ea80000300800 */
[----:B------:R-:W2:Y:S01]  /*2aec0*/  LDL.LU R13, [R1+0x630] ;  /* 0x00063000010d7983 */ /* 0x000ea20000300800 */
[----:B-1----:R-:W-:-:S02]  /*2aed0*/  IMAD.MOV.U32 R4, RZ, RZ, R8 ;  /* 0x000000ffff047224 */ /* 0x002fc400078e0008 */
[----:B------:R-:W-:Y:S02]  /*2aee0*/  IMAD.MOV.U32 R5, RZ, RZ, R10 ;  /* 0x000000ffff057224 */ /* 0x000fe400078e000a */
[----:B------:R-:W2:Y:S04]  /*2aef0*/  LDL.LU R10, [R1+0x5e4] ;  /* 0x0005e400010a7983 */ /* 0x000ea80000300800 */
[----:B------:R-:W2:Y:S04]  /*2af00*/  LDL.LU R8, [R1+0x5f0] ;  /* 0x0005f00001087983 */ /* 0x000ea80000300800 */
[----:B------:R1:W-:Y:S01]  /*2af10*/  LDGSTS.E [R6+0x1da00], [R4.64], P0 ;  /* 0x1da0000004067fae */ /* 0x0003e2000812184a */
[----:B---3--:R-:W-:-:S04]  /*2af20*/  IADD3 R11, P1, R11, UR9, RZ ;  /* 0x000000090b0b7c10 */ /* 0x008fc8000ff3e0ff */
[----:B------:R-:W-:Y:S01]  /*2af30*/  IADD3.X R12, R12, UR7, RZ, P1, !PT ;  /* 0x000000070c0c7c10 */ /* 0x000fe20008ffe4ff */
[----:B-1----:R-:W-:Y:S01]  /*2af40*/  IMAD.MOV.U32 R4, RZ, RZ, R11 ;  /* 0x000000ffff047224 */ /* 0x002fe200078e000b */
[----:B------:R-:W-:Y:S03]  /*2af50*/  STL [R1+0x4e8], R11 ;  /* 0x0004e80b01007387 */ /* 0x000fe60000100800 */
[----:B------:R-:W-:Y:S01]  /*2af60*/  IMAD.MOV.U32 R5, RZ, RZ, R12 ;  /* 0x000000ffff057224 */ /* 0x000fe200078e000c */
[----:B------:R1:W-:Y:S04]  /*2af70*/  STL [R1+0x4e4], R12 ;  /* 0x0004e40c01007387 */ /* 0x0003e80000100800 */
[----:B------:R3:W-:Y:S01]  /*2af80*/  LDGSTS.E [R6+0x1ea00], [R4.64], P0 ;  /* 0x1ea0000004067fae */ /* 0x0007e2000812184a */
[----:B----4-:R-:W-:-:S04]  /*2af90*/  IADD3 R7, P2, R7, UR9, RZ ;  /* 0x0000000907077c10 */ /* 0x010fc8000ff5e0ff */
[----:B------:R-:W-:Y:S01]  /*2afa0*/  IADD3.X R9, R9, UR7, RZ, P2, !PT ;  /* 0x0000000709097c10 */ /* 0x000fe200097fe4ff */
[----:B------:R-:W-:Y:S01]  /*2afb0*/  STL [R1+0x528], R7 ;  /* 0x0005280701007387 */ /* 0x000fe20000100800 */
[----:B---3--:R-:W-:-:S03]  /*2afc0*/  IMAD.MOV.U32 R4, RZ, RZ, R7 ;  /* 0x000000ffff047224 */ /* 0x008fc600078e0007 */
[----:B------:R3:W-:Y:S01]  /*2afd0*/  STL [R1+0x524], R9 ;  /* 0x0005240901007387 */ /* 0x0007e20000100800 */
[----:B------:R-:W-:-:S03]  /*2afe0*/  IMAD.MOV.U32 R5, RZ, RZ, R9 ;  /* 0x000000ffff057224 */ /* 0x000fc600078e0009 */
[----:B-1----:R-:W4:Y:S04]  /*2aff0*/  LDL.LU R12, [R1+0x5a4] ;  /* 0x0005a400010c7983 */ /* 0x002f280000300800 */
[----:B------:R-:W4:Y:S04]  /*2b000*/  LDL.LU R11, [R1+0x5b0] ;  /* 0x0005b000010b7983 */ /* 0x000f280000300800 */
[----:B------:R1:W-:Y:S04]  /*2b010*/  LDGSTS.E [R6+0x1fa00], [R4.64], P0 ;  /* 0x1fa0000004067fae */ /* 0x0003e8000812184a */
[----:B---3--:R-:W3:Y:S04]  /*2b020*/  LDL.LU R9, [R1+0x564] ;  /* 0x0005640001097983 */ /* 0x008ee80000300800 */
[----:B-1----:R-:W3:Y:S01]  /*2b030*/  LDL.LU R6, [R1+0x570] ;  /* 0x0005700001067983 */ /* 0x002ee20000300800 */
[----:B------:R-:W-:-:S02]  /*2b040*/  IADD3 R21, P1, R21, UR9, RZ ;  /* 0x0000000915157c10 */ /* 0x000fc4000ff3e0ff */
[----:B------:R-:W-:Y:S02]  /*2b050*/  IADD3 R19, P2, R19, UR9, RZ ;  /* 0x0000000913137c10 */ /* 0x000fe4000ff5e0ff */
[----:B------:R-:W-:Y:S01]  /*2b060*/  IADD3.X R22, R22, UR7, RZ, P1, !PT ;  /* 0x0000000716167c10 */ /* 0x000fe20008ffe4ff */
[----:B------:R-:W-:Y:S01]  /*2b070*/  IMAD.MOV.U32 R4, RZ, RZ, R21 ;  /* 0x000000ffff047224 */ /* 0x000fe200078e0015 */
[----:B------:R-:W-:Y:S02]  /*2b080*/  LOP3.LUT R7, R205, 0x60, RZ, 0x3c, !PT ;  /* 0x00000060cd077812 */ /* 0x000fe400078e3cff */
[----:B------:R-:W-:Y:S01]  /*2b090*/  IADD3.X R20, R20, UR7, RZ, P2, !PT ;  /* 0x0000000714147c10 */ /* 0x000fe200097fe4ff */
[----:B------:R-:W-:-:S05]  /*2b0a0*/  IMAD.MOV.U32 R5, RZ, RZ, R22 ;  /* 0x000000ffff057224 */ /* 0x000fca00078e0016 */
[----:B------:R1:W-:Y:S04]  /*2b0b0*/  LDGSTS.E [R7+0xc00], [R4.64], P0 ;  /* 0x00c0000004077fae */ /* 0x0003e8000812184a */
[----:B------:R-:W-:Y:S01]  /*2b0c0*/  STL [R1+0x730], R21 ;  /* 0x0007301501007387 */ /* 0x000fe20000100800 */
[----:B-1----:R-:W-:Y:S02]  /*2b0d0*/  IMAD.MOV.U32 R4, RZ, RZ, R19 ;  /* 0x000000ffff047224 */ /* 0x002fe400078e0013 */
[----:B------:R-:W-:Y:S01]  /*2b0e0*/  IMAD.MOV.U32 R5, RZ, RZ, R20 ;  /* 0x000000ffff057224 */ /* 0x000fe200078e0014 */
[----:B--2---:R-:W-:-:S04]  /*2b0f0*/  IADD3 R17, P1, R17, UR9, RZ ;  /* 0x0000000911117c10 */ /* 0x004fc8000ff3e0ff */
[----:B------:R1:W-:Y:S04]  /*2b100*/  LDGSTS.E [R7+0x1c00], [R4.64], P0 ;  /* 0x01c0000004077fae */ /* 0x0003e8000812184a */
[----:B------:R-:W-:Y:S01]  /*2b110*/  STL [R1+0x6f0], R19 ;  /* 0x0006f01301007387 */ /* 0x000fe20000100800 */
[----:B------:R-:W-:Y:S02]  /*2b120*/  IADD3 R15, P2, R15, UR9, RZ ;  /* 0x000000090f0f7c10 */ /* 0x000fe4000ff5e0ff */
[----:B------:R-:W-:Y:S01]  /*2b130*/  IADD3.X R18, R18, UR7, RZ, P1, !PT ;  /* 0x0000000712127c10 */ /* 0x000fe20008ffe4ff */
[----:B-1----:R-:W-:Y:S01]  /*2b140*/  IMAD.MOV.U32 R4, RZ, RZ, R17 ;  /* 0x000000ffff047224 */ /* 0x002fe200078e0011 */
[----:B------:R-:W-:Y:S01]  /*2b150*/  STL [R1+0x724], R22 ;  /* 0x0007241601007387 */ /* 0x000fe20000100800 */
[----:B------:R-:W-:-:S02]  /*2b160*/  IADD3.X R16, R16, UR7, RZ, P2, !PT ;  /* 0x0000000710107c10 */ /* 0x000fc400097fe4ff */
[----:B------:R-:W-:Y:S01]  /*2b170*/  IMAD.MOV.U32 R5, RZ, RZ, R18 ;  /* 0x000000ffff057224 */ /* 0x000fe200078e0012 */
[----:B------:R1:W-:Y:S04]  /*2b180*/  STL [R1+0x6e4], R20 ;  /* 0x0006e41401007387 */ /* 0x0003e80000100800 */
[----:B------:R-:W-:Y:S04]  /*2b190*/  STL [R1+0x6b0], R17 ;  /* 0x0006b01101007387 */ /* 0x000fe80000100800 */
[----:B------:R2:W-:Y:S01]  /*2b1a0*/  LDGSTS.E [R7+0x2c00], [R4.64], P0 ;  /* 0x02c0000004077fae */ /* 0x0005e2000812184a */
[----:B------:R-:W-:-:S03]  /*2b1b0*/  IADD3 R13, P1, R13, UR9, RZ ;  /* 0x000000090d0d7c10 */ /* 0x000fc6000ff3e0ff */
[----:B------:R-:W-:Y:S01]  /*2b1c0*/  STL [R1+0x6a4], R18 ;  /* 0x0006a41201007387 */ /* 0x000fe20000100800 */
[----:B------:R-:W-:-:S03]  /*2b1d0*/  IADD3.X R14, R14, UR7, RZ, P1, !PT ;  /* 0x000000070e0e7c10 */ /* 0x000fc60008ffe4ff */
[----:B------:R-:W-:Y:S01]  /*2b1e0*/  STL [R1+0x670], R15 ;  /* 0x0006700f01007387 */ /* 0x000fe20000100800 */
[----:B------:R-:W-:Y:S01]  /*2b1f0*/  IADD3 R8, P2, R8, UR9, RZ ;  /* 0x0000000908087c10 */ /* 0x000fe2000ff5e0ff */
[----:B--2---:R-:W-:Y:S02]  /*2b200*/  IMAD.MOV.U32 R4, RZ, RZ, R15 ;  /* 0x000000ffff047224 */ /* 0x004fe400078e000f */
[----:B------:R-:W-:Y:S01]  /*2b210*/  IMAD.MOV.U32 R5, RZ, RZ, R16 ;  /* 0x000000ffff057224 */ /* 0x000fe200078e0010 */
[----:B------:R-:W-:Y:S01]  /*2b220*/  IADD3.X R10, R10, UR7, RZ, P2, !PT ;  /* 0x000000070a0a7c10 */ /* 0x000fe200097fe4ff */
[----:B------:R-:W-:Y:S04]  /*2b230*/  STL [R1+0x664], R16 ;  /* 0x0006641001007387 */ /* 0x000fe80000100800 */
[----:B------:R-:W-:Y:S04]  /*2b240*/  STL [R1+0x630], R13 ;  /* 0x0006300d01007387 */ /* 0x000fe80000100800 */
[----:B------:R-:W-:Y:S04]  /*2b250*/  STL [R1+0x624], R14 ;  /* 0x0006240e01007387 */ /* 0x000fe80000100800 */
[----:B------:R2:W-:Y:S04]  /*2b260*/  LDGSTS.E [R7+0x3c00], [R4.64], P0 ;  /* 0x03c0000004077fae */ /* 0x0005e8000812184a */
[----:B------:R1:W-:Y:S04]  /*2b270*/  STL [R1+0x5f0], R8 ;  /* 0x0005f00801007387 */ /* 0x0003e80000100800 */
[----:B------:R1:W-:Y:S01]  /*2b280*/  STL [R1+0x5e4], R10 ;  /* 0x0005e40a01007387 */ /* 0x0003e20000100800 */
[----:B--2---:R-:W-:-:S03]  /*2b290*/  IMAD.MOV.U32 R4, RZ, RZ, R13 ;  /* 0x000000ffff047224 */ /* 0x004fc600078e000d */
[----:B-1----:R-:W2:Y:S01]  /*2b2a0*/  LDL.LU R20, [R1+0x2c] ;  /* 0x00002c0001147983 */ /* 0x002ea20000300800 */
[----:B------:R-:W-:-:S03]  /*2b2b0*/  IMAD.MOV.U32 R5, RZ, RZ, R14 ;  /* 0x000000ffff057224 */ /* 0x000fc600078e000e */
[----:B------:R-:W2:Y:S04]  /*2b2c0*/  LDL.LU R19, [R1+0x30] ;  /* 0x0000300001137983 */ /* 0x000ea80000300800 */
[----:B------:R1:W-:Y:S02]  /*2b2d0*/  LDGSTS.E [R7+0x4c00], [R4.64], P0 ;  /* 0x04c0000004077fae */ /* 0x0003e4000812184a */
[----:B-1----:R-:W-:Y:S02]  /*2b2e0*/  IMAD.MOV.U32 R4, RZ, RZ, R8 ;  /* 0x000000ffff047224 */ /* 0x002fe400078e0008 */
[----:B------:R-:W-:Y:S01]  /*2b2f0*/  IMAD.MOV.U32 R5, RZ, RZ, R10 ;  /* 0x000000ffff057224 */ /* 0x000fe200078e000a */
[----:B------:R-:W2:Y:S04]  /*2b300*/  LDL.LU R8, [R1+0x70] ;  /* 0x0000700001087983 */ /* 0x000ea80000300800 */
[----:B------:R-:W2:Y:S04]  /*2b310*/  LDL.LU R10, [R1+0xb0] ;  /* 0x0000b000010a7983 */ /* 0x000ea80000300800 */
[----:B------:R1:W-:Y:S01]  /*2b320*/  LDGSTS.E [R7+0x5c00], [R4.64], P0 ;  /* 0x05c0000004077fae */ /* 0x0003e2000812184a */
[----:B----4-:R-:W-:-:S04]  /*2b330*/  IADD3 R11, P1, R11, UR9, RZ ;  /* 0x000000090b0b7c10 */ /* 0x010fc8000ff3e0ff */
[----:B------:R-:W-:Y:S01]  /*2b340*/  IADD3.X R12, R12, UR7, RZ, P1, !PT ;  /* 0x000000070c0c7c10 */ /* 0x000fe20008ffe4ff */
[----:B------:R4:W-:Y:S04]  /*2b350*/  STL [R1+0x5b0], R11 ;  /* 0x0005b00b01007387 */ /* 0x0009e80000100800 */
[----:B------:R1:W-:Y:S01]  /*2b360*/  STL [R1+0x5a4], R12 ;  /* 0x0005a40c01007387 */ /* 0x0003e20000100800 */
[----:B---3--:R-:W-:-:S04]  /*2b370*/  IADD3 R6, P2, R6, UR9, RZ ;  /* 0x0000000906067c10 */ /* 0x008fc8000ff5e0ff */
[----:B------:R-:W-:Y:S01]  /*2b380*/  IADD3.X R9, R9, UR7, RZ, P2, !PT ;  /* 0x0000000709097c10 */ /* 0x000fe200097fe4ff */
[----:B------:R-:W-:Y:S04]  /*2b390*/  STL [R1+0x570], R6 ;  /* 0x0005700601007387 */ /* 0x000fe80000100800 */
[----:B------:R-:W3:Y:S04]  /*2b3a0*/  LDL.LU R15, [R1+0x6c] ;  /* 0x00006c00010f7983 */ /* 0x000ee80000300800 */
[----:B------:R4:W-:Y:S04]  /*2b3b0*/  STL [R1+0x564], R9 ;  /* 0x0005640901007387 */ /* 0x0009e80000100800 */
[----:B------:R-:W3:Y:S01]  /*2b3c0*/  LDL.LU R17, [R1+0xac] ;  /* 0x0000ac0001117983 */ /* 0x000ee20000300800 */
[----:B-1----:R-:W-:-:S02]  /*2b3d0*/  IMAD.MOV.U32 R4, RZ, RZ, R11 ;  /* 0x000000ffff047224 */ /* 0x002fc400078e000b */
[----:B------:R-:W-:Y:S01]  /*2b3e0*/  IMAD.MOV.U32 R5, RZ, RZ, R12 ;  /* 0x000000ffff057224 */ /* 0x000fe200078e000c */
[----:B------:R-:W-:Y:S01]  /*2b3f0*/  IADD3 R217, P1, R217, UR9, RZ ;  /* 0x00000009d9d97c10 */ /* 0x000fe2000ff3e0ff */
[----:B------:R-:W3:Y:S04]  /*2b400*/  LDL.LU R16, [R1+0xec] ;  /* 0x0000ec0001107983 */ /* 0x000ee80000300800 */
[----:B------:R1:W-:Y:S01]  /*2b410*/  LDGSTS.E [R7+0x6c00], [R4.64], P0 ;  /* 0x06c0000004077fae */ /* 0x0003e2000812184a */
[----:B------:R-:W-:Y:S02]  /*2b420*/  IADD3.X R216, R216, UR7, RZ, P1, !PT ;  /* 0x00000007d8d87c10 */ /* 0x000fe40008ffe4ff */
[----:B------:R-:W-:Y:S01]  /*2b430*/  IADD3 R233, P2, R233, UR9, RZ ;  /* 0x00000009e9e97c10 */ /* 0x000fe2000ff5e0ff */
[----:B----4-:R-:W4:Y:S01]  /*2b440*/  LDL.LU R11, [R1+0xf0] ;  /* 0x0000f000010b7983 */ /* 0x010f220000300800 */
[----:B-1----:R-:W-:-:S02]  /*2b450*/  IMAD.MOV.U32 R4, RZ, RZ, R6 ;  /* 0x000000ffff047224 */ /* 0x002fc400078e0006 */
[----:B------:R-:W-:Y:S01]  /*2b460*/  IMAD.MOV.U32 R5, RZ, RZ, R9 ;  /* 0x000000ffff057224 */ /* 0x000fe200078e0009 */
[----:B------:R-:W-:Y:S01]  /*2b470*/  IADD3.X R232, R232, UR7, RZ, P2, !PT ;  /* 0x00000007e8e87c10 */ /* 0x000fe200097fe4ff */
[----:B------:R-:W4:Y:S04]  /*2b480*/  LDL.LU R18, [R1+0x12c] ;  /* 0x00012c0001127983 */ /* 0x000f280000300800 */
[----:B------:R1:W-:Y:S01]  /*2b490*/  LDGSTS.E [R7+0x7c00], [R4.64], P0 ;  /* 0x07c0000004077fae */ /* 0x0003e2000812184a */
[----:B------:R-:W-:-:S03]  /*2b4a0*/  IADD3 R249, P1, R249, UR9, RZ ;  /* 0x00000009f9f97c10 */ /* 0x000fc6000ff3e0ff */
[----:B------:R-:W4:Y:S01]  /*2b4b0*/  LDL.LU R13, [R1+0x130] ;  /* 0x00013000010d7983 */ /* 0x000f220000300800 */
[----:B------:R-:W-:-:S03]  /*2b4c0*/  IADD3.X R248, R248, UR7, RZ, P1, !PT ;  /* 0x00000007f8f87c10 */ /* 0x000fc60008ffe4ff */
[----:B------:R-:W4:Y:S01]  /*2b4d0*/  LDL.LU R14, [R1+0x16c] ;  /* 0x00016c00010e7983 */ /* 0x000f220000300800 */
[----:B-1----:R-:W-:-:S03]  /*2b4e0*/  IMAD.MOV.U32 R4, RZ, RZ, R217 ;  /* 0x000000ffff047224 */ /* 0x002fc600078e00d9 */
[----:B------:R-:W4:Y:S01]  /*2b4f0*/  LDL.LU R12, [R1+0x170] ;  /* 0x00017000010c7983 */ /* 0x000f220000300800 */
[----:B------:R-:W-:-:S03]  /*2b500*/  IMAD.MOV.U32 R5, RZ, RZ, R216 ;  /* 0x000000ffff057224 */ /* 0x000fc600078e00d8 */
[----:B------:R-:W4:Y:S04]  /*2b510*/  LDL.LU R9, [R1+0x1ac] ;  /* 0x0001ac0001097983 */ /* 0x000f280000300800 */
[----:B------:R1:W-:Y:S04]  /*2b520*/  LDGSTS.E [R7+0x8c00], [R4.64], P0 ;  /* 0x08c0000004077fae */ /* 0x0003e8000812184a */
[----:B------:R-:W4:Y:S01]  /*2b530*/  LDL.LU R6, [R1+0x1b0] ;  /* 0x0001b00001067983 */ /* 0x000f220000300800 */
[----:B-1----:R-:W-:Y:S02]  /*2b540*/  IMAD.MOV.U32 R4, RZ, RZ, R233 ;  /* 0x000000ffff047224 */ /* 0x002fe400078e00e9 */
[----:B------:R-:W-:-:S05]  /*2b550*/  IMAD.MOV.U32 R5, RZ, RZ, R232 ;  /* 0x000000ffff057224 */ /* 0x000fca00078e00e8 */
[----:B------:R1:W-:Y:S02]  /*2b560*/  LDGSTS.E [R7+0x9c00], [R4.64], P0 ;  /* 0x09c0000004077fae */ /* 0x0003e4000812184a */
        /* <DEDUP_REMOVED lines=19> */
[----:B--2---:R-:W2:Y:S04]  /*2b6a0*/  LDL.LU R8, [R1+0x1f0] ;  /* 0x0001f00001087983 */ /* 0x004ea80000300800 */
[----:B------:R3:W-:Y:S04]  /*2b6b0*/  STL [R1+0xac], R17 ;  /* 0x0000ac1101007387 */ /* 0x0007e80000100800 */
[----:B------:R3:W-:Y:S04]  /*2b6c0*/  LDGSTS.E [R7+0xcc00], [R4.64], P0 ;  /* 0x0cc0000004077fae */ /* 0x0007e8000812184a */
[----:B-1----:R-:W2:Y:S01]  /*2b6d0*/  LDL.LU R15, [R1+0x230] ;  /* 0x00023000010f7983 */ /* 0x002ea20000300800 */
[----:B---3--:R-:W-:-:S03]  /*2b6e0*/  IMAD.MOV.U32 R4, RZ, RZ, R10 ;  /* 0x000000ffff047224 */ /* 0x008fc600078e000a */
[----:B------:R-:W3:Y:S01]  /*2b6f0*/  LDL.LU R10, [R1+0x1ec] ;  /* 0x0001ec00010a7983 */ /* 0x000ee20000300800 */
[----:B------:R-:W-:-:S03]  /*2b700*/  IMAD.MOV.U32 R5, RZ, RZ, R17 ;  /* 0x000000ffff057224 */ /* 0x000fc600078e0011 */
[----:B------:R-:W3:Y:S01]  /*2b710*/  LDL.LU R17, [R1+0x22c] ;  /* 0x00022c0001117983 */ /* 0x000ee20000300800 */
[----:B----4-:R-:W-:Y:S02]  /*2b720*/  IADD3 R11, P1, R11, UR9, RZ ;  /* 0x000000090b0b7c10 */ /* 0x010fe4000ff3e0ff */
[----:B------:R-:W-:Y:S01]  /*2b730*/  IADD3 R13, P2, R13, UR9, RZ ;  /* 0x000000090d0d7c10 */ /* 0x000fe2000ff5e0ff */
[----:B------:R1:W-:Y:S01]  /*2b740*/  LDGSTS.E [R7+0xdc00], [R4.64], P0 ;  /* 0x0dc0000004077fae */ /* 0x0003e2000812184a */
[----:B------:R-:W-:Y:S02]  /*2b750*/  IADD3.X R16, R16, UR7, RZ, P1, !PT ;  /* 0x0000000710107c10 */ /* 0x000fe40008ffe4ff */
[----:B------:R-:W-:Y:S01]  /*2b760*/  IADD3.X R18, R18, UR7, RZ, P2, !PT ;  /* 0x0000000712127c10 */ /* 0x000fe200097fe4ff */
[----:B------:R-:W-:Y:S04]  /*2b770*/  STL [R1+0xf0], R11 ;  /* 0x0000f00b01007387 */ /* 0x000fe80000100800 */
[----:B------:R4:W-:Y:S01]  /*2b780*/  STL [R1+0xec], R16 ;  /* 0x0000ec1001007387 */ /* 0x0009e20000100800 */
[----:B-1----:R-:W-:-:S02]  /*2b790*/  IMAD.MOV.U32 R4, RZ, RZ, R11 ;  /* 0x000000ffff047224 */ /* 0x002fc400078e000b */
[----:B------:R-:W-:Y:S01]  /*2b7a0*/  IMAD.MOV.U32 R5, RZ, RZ, R16 ;  /* 0x000000ffff057224 */ /* 0x000fe200078e0010 */
[----:B------:R-:W-:Y:S01]  /*2b7b0*/  STL [R1+0x130], R13 ;  /* 0x0001300d01007387 */ /* 0x000fe20000100800 */
[----:B------:R-:W-:-:S03]  /*2b7c0*/  IADD3 R12, P1, R12, UR9, RZ ;  /* 0x000000090c0c7c10 */ /* 0x000fc6000ff3e0ff */
[----:B----4-:R-:W4:Y:S01]  /*2b7d0*/  LDL.LU R16, [R1+0x270] ;  /* 0x0002700001107983 */ /* 0x010f220000300800 */
[----:B------:R-:W-:-:S03]  /*2b7e0*/  IADD3 R6, P2, R6, UR9, RZ ;  /* 0x0000000906067c10 */ /* 0x000fc6000ff5e0ff */
[----:B------:R1:W-:Y:S01]  /*2b7f0*/  STL [R1+0x12c], R18 ;  /* 0x00012c1201007387 */ /* 0x0003e20000100800 */
[----:B------:R-:W-:-:S03]  /*2b800*/  IADD3.X R14, R14, UR7, RZ, P1, !PT ;  /* 0x000000070e0e7c10 */ /* 0x000fc60008ffe4ff */
[----:B------:R1:W-:Y:S04]  /*2b810*/  LDGSTS.E [R7+0xec00], [R4.64], P0 ;  /* 0x0ec0000004077fae */ /* 0x0003e8000812184a */
[----:B------:R-:W4:Y:S01]  /*2b820*/  LDL.LU R11, [R1+0x2b0] ;  /* 0x0002b000010b7983 */ /* 0x000f220000300800 */
[----:B------:R-:W-:Y:S01]  /*2b830*/  IADD3.X R9, R9, UR7, RZ, P2, !PT ;  /* 0x0000000709097c10 */ /* 0x000fe200097fe4ff */
[----:B-1----:R-:W-:Y:S02]  /*2b840*/  IMAD.MOV.U32 R5, RZ, RZ, R18 ;  /* 0x000000ffff057224 */ /* 0x002fe400078e0012 */
[----:B------:R-:W4:Y:S01]  /*2b850*/  LDL.LU R18, [R1+0x26c] ;  /* 0x00026c0001127983 */ /* 0x000f220000300800 */
[----:B------:R-:W-:-:S03]  /*2b860*/  IMAD.MOV.U32 R4, RZ, RZ, R13 ;  /* 0x000000ffff047224 */ /* 0x000fc600078e000d */
[----:B------:R-:W4:Y:S04]  /*2b870*/  LDL.LU R13, [R1+0x2ac] ;  /* 0x0002ac00010d7983 */ /* 0x000f280000300800 */
        /* <DEDUP_REMOVED lines=17> */
[----:B--2---:R-:W-:-:S05]  /*2b990*/  IADD3 R8, P1, R8, UR9, RZ ;  /* 0x0000000908087c10 */ /* 0x004fca000ff3e0ff */
[----:B------:R-:W-:Y:S01]  /*2b9a0*/  STL [R1+0x1f0], R8 ;  /* 0x0001f00801007387 */ /* 0x000fe20000100800 */
[----:B------:R-:W-:Y:S01]  /*2b9b0*/  IADD3 R15, P2, R15, UR9, RZ ;  /* 0x000000090f0f7c10 */ /* 0x000fe2000ff5e0ff */
[----:B-1----:R-:W-:Y:S01]  /*2b9c0*/  IMAD.MOV.U32 R4, RZ, RZ, R8 ;  /* 0x000000ffff047224 */ /* 0x002fe200078e0008 */
[----:B---3--:R-:W-:Y:S02]  /*2b9d0*/  IADD3.X R10, R10, UR7, RZ, P1, !PT ;  /* 0x000000070a0a7c10 */ /* 0x008fe40008ffe4ff */
        /* <DEDUP_REMOVED lines=8> */
[----:B----4-:R-:W-:Y:S01]  /*2ba60*/  IADD3 R16, P1, R16, UR9, RZ ;  /* 0x0000000910107c10 */ /* 0x010fe2000ff3e0ff */
[----:B--2---:R-:W-:-:S02]  /*2ba70*/  IMAD.MOV.U32 R4, RZ, RZ, R15 ;  /* 0x000000ffff047224 */ /* 0x004fc400078e000f */
[----:B------:R-:W-:Y:S02]  /*2ba80*/  IMAD.MOV.U32 R5, RZ, RZ, R17 ;  /* 0x000000ffff057224 */ /* 0x000fe400078e0011 */
[----:B-1----:R-:W2:Y:S04]  /*2ba90*/  LDL.LU R17, [R1+0x3f0] ;  /* 0x0003f00001117983 */ /* 0x002ea80000300800 */
[----:B------:R1:W-:Y:S01]  /*2baa0*/  LDGSTS.E [R7+0x13c00], [R4.64], P0 ;  /* 0x13c0000004077fae */ /* 0x0003e2000812184a */
[----:B------:R-:W-:-:S03]  /*2bab0*/  IADD3 R11, P2, R11, UR9, RZ ;  /* 0x000000090b0b7c10 */ /* 0x000fc6000ff5e0ff */
[----:B------:R-:W2:Y:S01]  /*2bac0*/  LDL.LU R15, [R1+0x430] ;  /* 0x00043000010f7983 */ /* 0x000ea20000300800 */
[----:B------:R-:W-:Y:S01]  /*2bad0*/  IADD3.X R18, R18, UR7, RZ, P1, !PT ;  /* 0x0000000712127c10 */ /* 0x000fe20008ffe4ff */
[----:B-1----:R-:W-:Y:S02]  /*2bae0*/  IMAD.MOV.U32 R4, RZ, RZ, R16 ;  /* 0x000000ffff047224 */ /* 0x002fe400078e0010 */
[----:B------:R-:W-:Y:S01]  /*2baf0*/  STL [R1+0x270], R16 ;  /* 0x0002701001007387 */ /* 0x000fe20000100800 */
[----:B------:R-:W-:Y:S01]  /*2bb00*/  IADD3.X R13, R13, UR7, RZ, P2, !PT ;  /* 0x000000070d0d7c10 */ /* 0x000fe200097fe4ff */
[----:B------:R-:W-:Y:S02]  /*2bb10*/  IMAD.MOV.U32 R5, RZ, RZ, R18 ;  /* 0x000000ffff057224 */ /* 0x000fe400078e0012 */
[----:B------:R1:W-:Y:S04]  /*2bb20*/  STL [R1+0x26c], R18 ;  /* 0x00026c1201007387 */ /* 0x0003e80000100800 */
[----:B------:R-:W-:Y:S04]  /*2bb30*/  STL [R1+0x2b0], R11 ;  /* 0x0002b00b01007387 */ /* 0x000fe80000100800 */
[----:B------:R1:W-:Y:S04]  /*2bb40*/  LDGSTS.E [R7+0x14c00], [R4.64], P0 ;  /* 0x14c0000004077fae */ /* 0x0003e8000812184a */
[----:B-1----:R-:W2:Y:S04]  /*2bb50*/  LDL.LU R18, [R1+0x3ec] ;  /* 0x0003ec0001127983 */ /* 0x002ea80000300800 */
[----:B------:R1:W-:Y:S01]  /*2bb60*/  STL [R1+0x2ac], R13 ;  /* 0x0002ac0d01007387 */ /* 0x0003e20000100800 */
[----:B------:R-:W-:Y:S01]  /*2bb70*/  IADD3 R12, P1, R12, UR9, RZ ;  /* 0x000000090c0c7c10 */ /* 0x000fe2000ff3e0ff */
[----:B------:R-:W-:-:S02]  /*2bb80*/  IMAD.MOV.U32 R4, RZ, RZ, R11 ;  /* 0x000000ffff047224 */ /* 0x000fc400078e000b */
[----:B------:R-:W2:Y:S01]  /*2bb90*/  LDL.LU R16, [R1+0x42c] ;  /* 0x00042c0001107983 */ /* 0x000ea20000300800 */
[----:B------:R-:W-:-:S03]  /*2bba0*/  IMAD.MOV.U32 R5, RZ, RZ, R13 ;  /* 0x000000ffff057224 */ /* 0x000fc600078e000d */
[----:B-1----:R-:W2:Y:S01]  /*2bbb0*/  LDL.LU R13, [R1+0x470] ;  /* 0x00047000010d7983 */ /* 0x002ea20000300800 */
[----:B------:R-:W-:-:S03]  /*2bbc0*/  IADD3 R19, P2, R19, UR9, RZ ;  /* 0x0000000913137c10 */ /* 0x000fc6000ff5e0ff */
[----:B------:R1:W-:Y:S01]  /*2bbd0*/  LDGSTS.E [R7+0x15c00], [R4.64], P0 ;  /* 0x15c0000004077fae */ /* 0x0003e2000812184a */
[----:B------:R-:W-:-:S03]  /*2bbe0*/  IADD3.X R14, R14, UR7, RZ, P1, !PT ;  /* 0x000000070e0e7c10 */ /* 0x000fc60008ffe4ff */
[----:B------:R-:W2:Y:S01]  /*2bbf0*/  LDL.LU R11, [R1+0x4b0] ;  /* 0x0004b000010b7983 */ /* 0x000ea20000300800 */
[----:B------:R-:W-:Y:S01]  /*2bc00*/  IADD3.X R20, R20, UR7, RZ, P2, !PT ;  /* 0x0000000714147c10 */ /* 0x000fe200097fe4ff */
[----:B-1----:R-:W-:Y:S02]  /*2bc10*/  IMAD.MOV.U32 R4, RZ, RZ, R12 ;  /* 0x000000ffff047224 */ /* 0x002fe400078e000c */
[----:B------:R-:W-:Y:S01]  /*2bc20*/  IMAD.MOV.U32 R5, RZ, RZ, R14 ;  /* 0x000000ffff057224 */ /* 0x000fe200078e000e */
[----:B------:R-:W-:Y:S04]  /*2bc30*/  STL [R1+0x2f0], R12 ;  /* 0x0002f00c01007387 */ /* 0x000fe80000100800 */
[----:B------:R1:W-:Y:S01]  /*2bc40*/  STL [R1+0x2ec], R14 ;  /* 0x0002ec0e01007387 */ /* 0x0003e20000100800 */
[----:B------:R-:W-:-:S03]  /*2bc50*/  IADD3 R9, P1, R9, UR9, RZ ;  /* 0x0000000909097c10 */ /* 0x000fc6000ff3e0ff */
[----:B------:R1:W-:Y:S01]  /*2bc60*/  LDGSTS.E [R7+0x16c00], [R4.64], P0 ;  /* 0x16c0000004077fae */ /* 0x0003e2000812184a */
[----:B------:R-:W-:-:S03]  /*2bc70*/  IADD3 R6, P2, R6, UR9, RZ ;  /* 0x0000000906067c10 */ /* 0x000fc6000ff5e0ff */
[----:B------:R-:W-:Y:S04]  /*2bc80*/  STL [R1+0x330], R19 ;  /* 0x0003301301007387 */ /* 0x000fe80000100800 */
[----:B-1----:R-:W2:Y:S01]  /*2bc90*/  LDL.LU R14, [R1+0x46c] ;  /* 0x00046c00010e7983 */ /* 0x002ea20000300800 */
[----:B------:R-:W-:Y:S02]  /*2bca0*/  IMAD.MOV.U32 R4, RZ, RZ, R19 ;  /* 0x000000ffff047224 */ /* 0x000fe400078e0013 */
[----:B------:R-:W-:Y:S01]  /*2bcb0*/  IMAD.MOV.U32 R5, RZ, RZ, R20 ;  /* 0x000000ffff057224 */ /* 0x000fe200078e0014 */
[----:B------:R-:W-:Y:S04]  /*2bcc0*/  STL [R1+0x32c], R20 ;  /* 0x00032c1401007387 */ /* 0x000fe80000100800 */
[----:B------:R-:W2:Y:S04]  /*2bcd0*/  LDL.LU R12, [R1+0x4ac] ;  /* 0x0004ac00010c7983 */ /* 0x000ea80000300800 */
[----:B------:R1:W-:Y:S04]  /*2bce0*/  LDGSTS.E [R7+0x17c00], [R4.64], P0 ;  /* 0x17c0000004077fae */ /* 0x0003e8000812184a */
[----:B------:R-:W-:Y:S01]  /*2bcf0*/  STL [R1+0x370], R9 ;  /* 0x0003700901007387 */ /* 0x000fe20000100800 */
[----:B-1----:R-:W-:Y:S01]  /*2bd00*/  IMAD.MOV.U32 R4, RZ, RZ, R9 ;  /* 0x000000ffff047224 */ /* 0x002fe200078e0009 */
[----:B---3--:R-:W-:-:S05]  /*2bd10*/  IADD3.X R10, R10, UR7, RZ, P1, !PT ;  /* 0x000000070a0a7c10 */ /* 0x008fca0008ffe4ff */
[----:B------:R-:W-:Y:S01]  /*2bd20*/  IMAD.MOV.U32 R5, RZ, RZ, R10 ;  /* 0x000000ffff057224 */ /* 0x000fe200078e000a */
[----:B------:R-:W-:Y:S01]  /*2bd30*/  IADD3.X R8, R8, UR7, RZ, P2, !PT ;  /* 0x0000000708087c10 */ /* 0x000fe200097fe4ff */
[----:B------:R1:W-:Y:S04]  /*2bd40*/  STL [R1+0x36c], R10 ;  /* 0x00036c0a01007387 */ /* 0x0003e80000100800 */
[----:B------:R-:W-:Y:S04]  /*2bd50*/  STL [R1+0x3b0], R6 ;  /* 0x0003b00601007387 */ /* 0x000fe80000100800 */
[----:B------:R3:W-:Y:S04]  /*2bd60*/  STL [R1+0x3ac], R8 ;  /* 0x0003ac0801007387 */ /* 0x0007e80000100800 */
[----:B-1----:R-:W4:Y:S04]  /*2bd70*/  LDL.LU R10, [R1+0x4ec] ;  /* 0x0004ec00010a7983 */ /* 0x002f280000300800 */
[----:B------:R1:W-:Y:S04]  /*2bd80*/  LDGSTS.E [R7+0x18c00], [R4.64], P0 ;  /* 0x18c0000004077fae */ /* 0x0003e8000812184a */
[----:B------:R-:W4:Y:S01]  /*2bd90*/  LDL.LU R9, [R1+0x4f0] ;  /* 0x0004f00001097983 */ /* 0x000f220000300800 */
[----:B-1----:R-:W-:-:S02]  /*2bda0*/  IMAD.MOV.U32 R5, RZ, RZ, R8 ;  /* 0x000000ffff057224 */ /* 0x002fc400078e0008 */
[----:B------:R-:W-:Y:S01]  /*2bdb0*/  IMAD.MOV.U32 R4, RZ, RZ, R6 ;  /* 0x000000ffff047224 */ /* 0x000fe200078e0006 */
[----:B---3--:R-:W3:Y:S04]  /*2bdc0*/  LDL.LU R8, [R1+0x52c] ;  /* 0x00052c0001087983 */ /* 0x008ee80000300800 */
[----:B------:R-:W3:Y:S01]  /*2bdd0*/  LDL.LU R6, [R1+0x530] ;  /* 0x0005300001067983 */ /* 0x000ee20000300800 */
[----:B--2---:R-:W-:Y:S02]  /*2bde0*/  IADD3 R17, P1, R17, UR9, RZ ;  /* 0x0000000911117c10 */ /* 0x004fe4000ff3e0ff */
[----:B------:R-:W-:Y:S01]  /*2bdf0*/  IADD3 R15, P2, R15, UR9, RZ ;  /* 0x000000090f0f7c10 */ /* 0x000fe2000ff5e0ff */
[----:B------:R1:W-:Y:S01]  /*2be00*/  LDGSTS.E [R7+0x19c00], [R4.64], P0 ;  /* 0x19c0000004077fae */ /* 0x0003e2000812184a */
[----:B------:R-:W-:-:S03]  /*2be10*/  IADD3.X R18, R18, UR7, RZ, P1, !PT ;  /* 0x0000000712127c10 */ /* 0x000fc60008ffe4ff */
[----:B------:R2:W-:Y:S04]  /*2be20*/  STL [R1+0x3f0], R17 ;  /* 0x0003f01101007387 */ /* 0x0005e80000100800 */
[----:B------:R-:W-:Y:S01]  /*2be30*/  STL [R1+0x3ec], R18 ;  /* 0x0003ec1201007387 */ /* 0x000fe20000100800 */
[----:B------:R-:W-:-:S03]  /*2be40*/  IADD3.X R16, R16, UR7, RZ, P2, !PT ;  /* 0x0000000710107c10 */ /* 0x000fc600097fe4ff */
[----:B------:R2:W-:Y:S01]  /*2be50*/  STL [R1+0x430], R15 ;  /* 0x0004300f01007387 */ /* 0x0005e20000100800 */
[----:B-1----:R-:W-:-:S03]  /*2be60*/  IMAD.MOV.U32 R4, RZ, RZ, R17 ;  /* 0x000000ffff047224 */ /* 0x002fc600078e0011 */
[----:B------:R1:W-:Y:S01]  /*2be70*/  STL [R1+0x42c], R16 ;  /* 0x00042c1001007387 */ /* 0x0003e20000100800 */
[----:B------:R-:W-:Y:S01]  /*2be80*/  IMAD.MOV.U32 R5, RZ, RZ, R18 ;  /* 0x000000ffff057224 */ /* 0x000fe200078e0012 */
[----:B------:R-:W-:Y:S02]  /*2be90*/  IADD3 R13, P1, R13, UR9, RZ ;  /* 0x000000090d0d7c10 */ /* 0x000fe4000ff3e0ff */
[----:B------:R-:W3:Y:S04]  /*2bea0*/  LDL.LU R22, [R1+0x71c] ;  /* 0x00071c0001167983 */ /* 0x000ee80000300800 */
[----:B------:R-:W3:Y:S01]  /*2beb0*/  LDL.LU R21, [R1+0x728] ;  /* 0x0007280001157983 */ /* 0x000ee20000300800 */
[----:B------:R-:W-:-:S03]  /*2bec0*/  IADD3 R11, P2, R11, UR9, RZ ;  /* 0x000000090b0b7c10 */ /* 0x000fc6000ff5e0ff */
[----:B------:R1:W-:Y:S04]  /*2bed0*/  LDGSTS.E [R7+0x1ac00], [R4.64], P0 ;  /* 0x1ac0000004077fae */ /* 0x0003e8000812184a */
[----:B------:R-:W3:Y:S04]  /*2bee0*/  LDL.LU R20, [R1+0x6dc] ;  /* 0x0006dc0001147983 */ /* 0x000ee80000300800 */
[----:B------:R-:W3:Y:S01]  /*2bef0*/  LDL.LU R19, [R1+0x6e8] ;  /* 0x0006e80001137983 */ /* 0x000ee20000300800 */
[----:B-1----:R-:W-:Y:S02]  /*2bf00*/  IMAD.MOV.U32 R4, RZ, RZ, R15 ;  /* 0x000000ffff047224 */ /* 0x002fe400078e000f */
[----:B------:R-:W-:Y:S01]  /*2bf10*/  IMAD.MOV.U32 R5, RZ, RZ, R16 ;  /* 0x000000ffff057224 */ /* 0x000fe200078e0010 */
[----:B------:R-:W-:Y:S04]  /*2bf20*/  STL [R1+0x470], R13 ;  /* 0x0004700d01007387 */ /* 0x000fe80000100800 */
[----:B------:R1:W-:Y:S01]  /*2bf30*/  LDGSTS.E [R7+0x1bc00], [R4.64], P0 ;  /* 0x1bc0000004077fae */ /* 0x0003e2000812184a */
[----:B------:R-:W-:-:S05]  /*2bf40*/  IADD3.X R14, R14, UR7, RZ, P1, !PT ;  /* 0x000000070e0e7c10 */ /* 0x000fca0008ffe4ff */
[----:B------:R2:W-:Y:S04]  /*2bf50*/  STL [R1+0x46c], R14 ;  /* 0x00046c0e01007387 */ /* 0x0005e80000100800 */
[----:B------:R-:W-:Y:S01]  /*2bf60*/  STL [R1+0x4b0], R11 ;  /* 0x0004b00b01007387 */ /* 0x000fe20000100800 */
[----:B------:R-:W-:Y:S01]  /*2bf70*/  IADD3.X R12, R12, UR7, RZ, P2, !PT ;  /* 0x000000070c0c7c10 */ /* 0x000fe200097fe4ff */
[----:B-1----:R-:W-:Y:S02]  /*2bf80*/  IMAD.MOV.U32 R4, RZ, RZ, R13 ;  /* 0x000000ffff047224 */ /* 0x002fe400078e000d */
[----:B--2---:R-:W2:Y:S01]  /*2bf90*/  LDL.LU R17, [R1+0x6a8] ;  /* 0x0006a80001117983 */ /* 0x004ea20000300800 */
[----:B------:R-:W-:-:S03]  /*2bfa0*/  IMAD.MOV.U32 R5, RZ, RZ, R14 ;  /* 0x000000ffff057224 */ /* 0x000fc600078e000e */
[----:B------:R1:W-:Y:S04]  /*2bfb0*/  STL [R1+0x4ac], R12 ;  /* 0x0004ac0c01007387 */ /* 0x0003e80000100800 */
[----:B------:R-:W2:Y:S04]  /*2bfc0*/  LDL.LU R15, [R1+0x668] ;  /* 0x00066800010f7983 */ /* 0x000ea80000300800 */
[----:B------:R-:W2:Y:S04]  /*2bfd0*/  LDL.LU R18, [R1+0x69c] ;  /* 0x00069c0001127983 */ /* 0x000ea80000300800 */
[----:B------:R1:W-:Y:S04]  /*2bfe0*/  LDGSTS.E [R7+0x1cc00], [R4.64], P0 ;  /* 0x1cc0000004077fae */ /* 0x0003e8000812184a */
[----:B------:R-:W2:Y:S04]  /*2bff0*/  LDL.LU R16, [R1+0x65c] ;  /* 0x00065c0001107983 */ /* 0x000ea80000300800 */
[----:B------:R-:W2:Y:S01]  /*2c000*/  LDL.LU R14, [R1+0x61c] ;  /* 0x00061c00010e7983 */ /* 0x000ea20000300800 */
[----:B-1----:R-:W-:-:S03]  /*2c010*/  IMAD.MOV.U32 R4, RZ, RZ, R11 ;  /* 0x000000ffff047224 */ /* 0x002fc600078e000b */
[----:B------:R-:W2:Y:S01]  /*2c020*/  LDL.LU R13, [R1+0x628] ;  /* 0x00062800010d7983 */ /* 0x000ea20000300800 */
[----:B------:R-:W-:-:S03]  /*2c030*/  IMAD.MOV.U32 R5, RZ, RZ, R12 ;  /* 0x000000ffff057224 */ /* 0x000fc600078e000c */
[----:B------:R-:W2:Y:S04]  /*2c040*/  LDL.LU R12, [R1+0x5dc] ;  /* 0x0005dc00010c7983 */ /* 0x000ea80000300800 */
[----:B------:R-:W2:Y:S04]  /*2c050*/  LDL.LU R11, [R1+0x5e8] ;  /* 0x0005e800010b7983 */ /* 0x000ea80000300800 */
[----:B------:R1:W-:Y:S01]  /*2c060*/  LDGSTS.E [R7+0x1dc00], [R4.64], P0 ;  /* 0x1dc0000004077fae */ /* 0x0003e2000812184a */
[----:B----4-:R-:W-:-:S04]  /*2c070*/  IADD3 R9, P1, R9, UR9, RZ ;  /* 0x0000000909097c10 */ /* 0x010fc8000ff3e0ff */
[----:B------:R-:W-:Y:S01]  /*2c080*/  IADD3.X R10, R10, UR7, RZ, P1, !PT ;  /* 0x000000070a0a7c10 */ /* 0x000fe20008ffe4ff */
[----:B------:R4:W-:Y:S01]  /*2c090*/  STL [R1+0x4f0], R9 ;  /* 0x0004f00901007387 */ /* 0x0009e20000100800 */
[----:B-1----:R-:W-:-:S03]  /*2c0a0*/  IMAD.MOV.U32 R4, RZ, RZ, R9 ;  /* 0x000000ffff047224 */ /* 0x002fc600078e0009 */
[----:B------:R-:W-:Y:S01]  /*2c0b0*/  IMAD.MOV.U32 R5, RZ, RZ, R10 ;  /* 0x000000ffff057224 */ /* 0x000fe200078e000a */
[----:B---3--:R-:W-:Y:S01]  /*2c0c0*/  IADD3 R6, P2, R6, UR9, RZ ;  /* 0x0000000906067c10 */ /* 0x008fe2000ff5e0ff */
[----:B------:R-:W-:Y:S03]  /*2c0d0*/  STL [R1+0x4ec], R10 ;  /* 0x0004ec0a01007387 */ /* 0x000fe60000100800 */
[----:B------:R-:W-:Y:S01]  /*2c0e0*/  IADD3.X R8, R8, UR7, RZ, P2, !PT ;  /* 0x0000000708087c10 */ /* 0x000fe200097fe4ff */
[----:B------:R1:W-:Y:S04]  /*2c0f0*/  STL [R1+0x530], R6 ;  /* 0x0005300601007387 */ /* 0x0003e80000100800 */
[----:B------:R3:W-:Y:S04]  /*2c100*/  STL [R1+0x52c], R8 ;  /* 0x00052c0801007387 */ /* 0x0007e80000100800 */
[----:B----4-:R-:W4:Y:S04]  /*2c110*/  LDL.LU R9, [R1+0x5a8] ;  /* 0x0005a80001097983 */ /* 0x010f280000300800 */
[----:B------:R1:W-:Y:S02]  /*2c120*/  LDGSTS.E [R7+0x1ec00], [R4.64], P0 ;  /* 0x1ec0000004077fae */ /* 0x0003e4000812184a */
[----:B-1----:R-:W-:-:S02]  /*2c130*/  IMAD.MOV.U32 R4, RZ, RZ, R6 ;  /* 0x000000ffff047224 */ /* 0x002fc400078e0006 */
[----:B------:R-:W4:Y:S01]  /*2c140*/  LDL.LU R6, [R1+0x568] ;  /* 0x0005680001067983 */ /* 0x000f220000300800 */
[----:B------:R-:W-:-:S03]  /*2c150*/  IMAD.MOV.U32 R5, RZ, RZ, R8 ;  /* 0x000000ffff057224 */ /* 0x000fc600078e0008 */
[----:B------:R-:W4:Y:S04]  /*2c160*/  LDL.LU R10, [R1+0x59c] ;  /* 0x00059c00010a7983 */ /* 0x000f280000300800 */
[----:B---3--:R-:W3:Y:S01]  /*2c170*/  LDL.LU R8, [R1+0x55c] ;  /* 0x00055c0001087983 */ /* 0x008ee20000300800 */
[----:B------:R-:W-:Y:S02]  /*2c180*/  IADD3 R21, P1, R21, UR9, RZ ;  /* 0x0000000915157c10 */ /* 0x000fe4000ff3e0ff */
[----:B------:R-:W-:Y:S01]  /*2c190*/  IADD3 R19, P2, R19, UR9, RZ ;  /* 0x0000000913137c10 */ /* 0x000fe2000ff5e0ff */
[----:B------:R1:W-:Y:S01]  /*2c1a0*/  LDGSTS.E [R7+0x1fc00], [R4.64], P0 ;  /* 0x1fc0000004077fae */ /* 0x0003e2000812184a */
[----:B------:R-:W-:Y:S02]  /*2c1b0*/  IADD3.X R22, R22, UR7, RZ, P1, !PT ;  /* 0x0000000716167c10 */ /* 0x000fe40008ffe4ff */
[----:B------:R-:W-:-:S02]  /*2c1c0*/  IADD3.X R20, R20, UR7, RZ, P2, !PT ;  /* 0x0000000714147c10 */ /* 0x000fc400097fe4ff */
[----:B-1----:R-:W-:Y:S01]  /*2c1d0*/  LOP3.LUT R7, R205, 0x70, RZ, 0x3c, !PT ;  /* 0x00000070cd077812 */ /* 0x002fe200078e3cff */
[----:B------:R-:W-:Y:S02]  /*2c1e0*/  IMAD.MOV.U32 R4, RZ, RZ, R21 ;  /* 0x000000ffff047224 */ /* 0x000fe400078e0015 */
[----:B------:R-:W-:-:S05]  /*2c1f0*/  IMAD.MOV.U32 R5, RZ, RZ, R22 ;  /* 0x000000ffff057224 */ /* 0x000fca00078e0016 */
[----:B------:R1:W-:Y:S01]  /*2c200*/  LDGSTS.E [R7+0xe00], [R4.64], P0 ;  /* 0x00e0000004077fae */ /* 0x0003e2000812184a */
[----:B--2---:R-:W-:-:S03]  /*2c210*/  IADD3 R17, P1, R17, UR9, RZ ;  /* 0x0000000911117c10 */ /* 0x004fc6000ff3e0ff */
[----:B------:R-:W-:Y:S01]  /*2c220*/  STL [R1+0x728], R21 ;  /* 0x0007281501007387 */ /* 0x000fe20000100800 */
[----:B-1----:R-:W-:Y:S02]  /*2c230*/  IMAD.MOV.U32 R4, RZ, RZ, R19 ;  /* 0x000000ffff047224 */ /* 0x002fe400078e0013 */
[----:B------:R-:W-:Y:S01]  /*2c240*/  IMAD.MOV.U32 R5, RZ, RZ, R20 ;  /* 0x000000ffff057224 */ /* 0x000fe200078e0014 */
[----:B------:R-:W-:Y:S02]  /*2c250*/  IADD3 R15, P2, R15, UR9, RZ ;  /* 0x000000090f0f7c10 */ /* 0x000fe4000ff5e0ff */
[----:B------:R-:W-:Y:S02]  /*2c260*/  IADD3.X R18, R18, UR7, RZ, P1, !PT ;  /* 0x0000000712127c10 */ /* 0x000fe40008ffe4ff */
[----:B------:R1:W-:Y:S04]  /*2c270*/  LDGSTS.E [R7+0x1e00], [R4.64], P0 ;  /* 0x01e0000004077fae */ /* 0x0003e8000812184a */
[----:B------:R-:W-:Y:S01]  /*2c280*/  STL [R1+0x6e8], R19 ;  /* 0x0006e81301007387 */ /* 0x000fe20000100800 */
[----:B------:R-:W-:-:S03]  /*2c290*/  IADD3.X R16, R16, UR7, RZ, P2, !PT ;  /* 0x0000000710107c10 */ /* 0x000fc600097fe4ff */
[----:B------:R-:W-:Y:S01]  /*2c2a0*/  STL [R1+0x71c], R22 ;  /* 0x00071c1601007387 */ /* 0x000fe20000100800 */
[----:B-1----:R-:W-:Y:S02]  /*2c2b0*/  IMAD.MOV.U32 R4, RZ, RZ, R17 ;  /* 0x000000ffff047224 */ /* 0x002fe400078e0011 */
[----:B------:R-:W-:Y:S01]  /*2c2c0*/  IMAD.MOV.U32 R5, RZ, RZ, R18 ;  /* 0x000000ffff057224 */ /* 0x000fe200078e0012 */
[----:B------:R-:W-:Y:S01]  /*2c2d0*/  IADD3 R13, P1, R13, UR9, RZ ;  /* 0x000000090d0d7c10 */ /* 0x000fe2000ff3e0ff */
[----:B------:R-:W-:Y:S03]  /*2c2e0*/  STL [R1+0x6dc], R20 ;  /* 0x0006dc1401007387 */ /* 0x000fe60000100800 */
[----:B------:R-:W-:Y:S01]  /*2c2f0*/  IADD3.X R14, R14, UR7, RZ, P1, !PT ;  /* 0x000000070e0e7c10 */ /* 0x000fe20008ffe4ff */
[----:B------:R-:W-:Y:S01]  /*2c300*/  STL [R1+0x6a8], R17 ;  /* 0x0006a81101007387 */ /* 0x000fe20000100800 */
[----:B------:R-:W-:-:S03]  /*2c310*/  IADD3 R11, P2, R11, UR9, RZ ;  /* 0x000000090b0b7c10 */ /* 0x000fc6000ff5e0ff */
[----:B------:R-:W-:Y:S01]  /*2c320*/  STL [R1+0x69c], R18 ;  /* 0x00069c1201007387 */ /* 0x000fe20000100800 */
[----:B------:R-:W-:-:S03]  /*2c330*/  IADD3.X R12, R12, UR7, RZ, P2, !PT ;  /* 0x000000070c0c7c10 */ /* 0x000fc600097fe4ff */
[----:B------:R1:W-:Y:S04]  /*2c340*/  LDGSTS.E [R7+0x2e00], [R4.64], P0 ;  /* 0x02e0000004077fae */ /* 0x0003e8000812184a */
[----:B------:R2:W-:Y:S04]  /*2c350*/  STL [R1+0x668], R15 ;  /* 0x0006680f01007387 */ /* 0x0005e80000100800 */
[----:B------:R-:W-:Y:S01]  /*2c360*/  STL [R1+0x65c], R16 ;  /* 0x00065c1001007387 */ /* 0x000fe20000100800 */
[----:B-1----:R-:W-:Y:S02]  /*2c370*/  IMAD.MOV.U32 R4, RZ, RZ, R15 ;  /* 0x000000ffff047224 */ /* 0x002fe400078e000f */
[----:B------:R-:W-:Y:S01]  /*2c380*/  IMAD.MOV.U32 R5, RZ, RZ, R16 ;  /* 0x000000ffff057224 */ /* 0x000fe200078e0010 */
[----:B------:R1:W-:Y:S04]  /*2c390*/  STL [R1+0x628], R13 ;  /* 0x0006280d01007387 */ /* 0x0003e80000100800 */
[----:B------:R1:W-:Y:S04]  /*2c3a0*/  STL [R1+0x61c], R14 ;  /* 0x00061c0e01007387 */ /* 0x0003e80000100800 */
[----:B------:R1:W-:Y:S04]  /*2c3b0*/  STL [R1+0x5e8], R11 ;  /* 0x0005e80b01007387 */ /* 0x0003e80000100800 */
[----:B------:R1:W-:Y:S04]  /*2c3c0*/  LDGSTS.E [R7+0x3e00], [R4.64], P0 ;  /* 0x03e0000004077fae */ /* 0x0003e8000812184a */
[----:B------:R-:W-:Y:S04]  /*2c3d0*/  STL [R1+0x5dc], R12 ;  /* 0x0005dc0c01007387 */ /* 0x000fe80000100800 */
[----:B--2---:R-:W2:Y:S01]  /*2c3e0*/  LDL.LU R15, [R1+0x34] ;  /* 0x00003400010f7983 */ /* 0x004ea20000300800 */
[----:B-1----:R-:W-:-:S02]  /*2c3f0*/  IMAD.MOV.U32 R4, RZ, RZ, R13 ;  /* 0x000000ffff047224 */ /* 0x002fc400078e000d */
[----:B------:R-:W-:Y:S01]  /*2c400*/  IMAD.MOV.U32 R5, RZ, RZ, R14 ;  /* 0x000000ffff057224 */ /* 0x000fe200078e000e */
[----:B------:R-:W2:Y:S04]  /*2c410*/  LDL.LU R13, [R1+0x38] ;  /* 0x00003800010d7983 */ /* 0x000ea80000300800 */
[----:B------:R1:W-:Y:S02]  /*2c420*/  LDGSTS.E [R7+0x4e00], [R4.64], P0 ;  /* 0x04e0000004077fae */ /* 0x0003e4000812184a */
[----:B-1----:R-:W-:Y:S02]  /*2c430*/  IMAD.MOV.U32 R4, RZ, RZ, R11 ;  /* 0x000000ffff047224 */ /* 0x002fe400078e000b */
[----:B------:R-:W-:-:S05]  /*2c440*/  IMAD.MOV.U32 R5, RZ, RZ, R12 ;  /* 0x000000ffff057224 */ /* 0x000fca00078e000c */
[----:B------:R1:W-:Y:S01]  /*2c450*/  LDGSTS.E [R7+0x5e00], [R4.64], P0 ;  /* 0x05e0000004077fae */ /* 0x0003e2000812184a */
[----:B----4-:R-:W-:-:S05]  /*2c460*/  IADD3 R9, P1, R9, UR9, RZ ;  /* 0x0000000909097c10 */ /* 0x010fca000ff3e0ff */
[----:B------:R-:W-:Y:S01]  /*2c470*/  STL [R1+0x5a8], R9 ;  /* 0x0005a80901007387 */ /* 0x000fe20000100800 */
[----:B------:R-:W-:Y:S02]  /*2c480*/  IADD3 R6, P2, R6, UR9, RZ ;  /* 0x0000000906067c10 */ /* 0x000fe4000ff5e0ff */
[----:B------:R-:W-:Y:S02]  /*2c490*/  IADD3.X R10, R10, UR7, RZ, P1, !PT ;  /* 0x000000070a0a7c10 */ /* 0x000fe40008ffe4ff */
[----:B---3--:R-:W-:-:S03]  /*2c4a0*/  IADD3.X R8, R8, UR7, RZ, P2, !PT ;  /* 0x0000000708087c10 */ /* 0x008fc600097fe4ff */
[----:B------:R-:W-:Y:S04]  /*2c4b0*/  STL [R1+0x59c], R10 ;  /* 0x00059c0a01007387 */ /* 0x000fe80000100800 */
[----:B------:R3:W-:Y:S04]  /*2c4c0*/  STL [R1+0x568], R6 ;  /* 0x0005680601007387 */ /* 0x0007e80000100800 */
[----:B------:R-:W4:Y:S04]  /*2c4d0*/  LDL.LU R14, [R1+0x78] ;  /* 0x00007800010e7983 */ /* 0x000f280000300800 */
[----:B------:R3:W-:Y:S01]  /*2c4e0*/  STL [R1+0x55c], R8 ;  /* 0x00055c0801007387 */ /* 0x0007e20000100800 */
[----:B-1----:R-:W-:-:S03]  /*2c4f0*/  IMAD.MOV.U32 R4, RZ, RZ, R9 ;  /* 0x000000ffff047224 */ /* 0x002fc600078e0009 */
[----:B------:R-:W4:Y:S01]  /*2c500*/  LDL.LU R19, [R1+0xb8] ;  /* 0x0000b80001137983 */ /* 0x000f220000300800 */
[----:B------:R-:W-:-:S03]  /*2c510*/  IMAD.MOV.U32 R5, RZ, RZ, R10 ;  /* 0x000000ffff057224 */ /* 0x000fc600078e000a */
[----:B------:R-:W4:Y:S04]  /*2c520*/  LDL.LU R16, [R1+0x74] ;  /* 0x0000740001107983 */ /* 0x000f280000300800 */
[----:B------:R-:W4:Y:S04]  /*2c530*/  LDL.LU R20, [R1+0xb4] ;  /* 0x0000b40001147983 */ /* 0x000f280000300800 */
[----:B------:R1:W-:Y:S04]  /*2c540*/  LDGSTS.E [R7+0x6e00], [R4.64], P0 ;  /* 0x06e0000004077fae */ /* 0x0003e8000812184a */
[----:B------:R-:W4:Y:S01]  /*2c550*/  LDL.LU R11, [R1+0xf4] ;  /* 0x0000f400010b7983 */ /* 0x000f220000300800 */
[----:B-1----:R-:W-:-:S03]  /*2c560*/  IMAD.MOV.U32 R4, RZ, RZ, R6 ;  /* 0x000000ffff047224 */ /* 0x002fc600078e0006 */
[----:B---3--:R-:W3:Y:S01]  /*2c570*/  LDL.LU R6, [R1+0xf8] ;  /* 0x0000f80001067983 */ /* 0x008ee20000300800 */
[----:B------:R-:W-:-:S03]  /*2c580*/  IMAD.MOV.U32 R5, RZ, RZ, R8 ;  /* 0x000000ffff057224 */ /* 0x000fc600078e0008 */
[----:B------:R-:W3:Y:S04]  /*2c590*/  LDL.LU R12, [R1+0x134] ;  /* 0x00013400010c7983 */ /* 0x000ee80000300800 */
[----:B------:R-:W3:Y:S04]  /*2c5a0*/  LDL.LU R8, [R1+0x138] ;  /* 0x0001380001087983 */ /* 0x000ee80000300800 */
[----:B------:R-:W3:Y:S04]  /*2c5b0*/  LDL.LU R18, [R1+0x174] ;  /* 0x0001740001127983 */ /* 0x000ee80000300800 */
[----:B------:R-:W3:Y:S04]  /*2c5c0*/  LDL.LU R17, [R1+0x178] ;  /* 0x0001780001117983 */ /* 0x000ee80000300800 */
[----:B------:R-:W3:Y:S04]  /*2c5d0*/  LDL.LU R10, [R1+0x1b4] ;  /* 0x0001b400010a7983 */ /* 0x000ee80000300800 */
[----:B------:R-:W3:Y:S01]  /*2c5e0*/  LDL.LU R9, [R1+0x1b8] ;  /* 0x0001b80001097983 */ /* 0x000ee20000300800 */
[----:B------:R-:W-:-:S02]  /*2c5f0*/  IADD3 R219, P1, R219, UR9, RZ ;  /* 0x00000009dbdb7c10 */ /* 0x000fc4000ff3e0ff */
[----:B------:R-:W-:Y:S01]  /*2c600*/  IADD3 R235, P2, R235, UR9, RZ ;  /* 0x00000009ebeb7c10 */ /* 0x000fe2000ff5e0ff */
[----:B------:R1:W-:Y:S01]  /*2c610*/  LDGSTS.E [R7+0x7e00], [R4.64], P0 ;  /* 0x07e0000004077fae */ /* 0x0003e2000812184a */
[----:B------:R-:W-:Y:S02]  /*2c620*/  IADD3.X R218, R218, UR7, RZ, P1, !PT ;  /* 0x00000007dada7c10 */ /* 0x000fe40008ffe4ff */
[----:B------:R-:W-:Y:S02]  /*2c630*/  IADD3.X R234, R234, UR7, RZ, P2, !PT ;  /* 0x00000007eaea7c10 */ /* 0x000fe400097fe4ff */
[----:B------:R-:W-:Y:S01]  /*2c640*/  IADD3 R251, P1, R251, UR9, RZ ;  /* 0x00000009fbfb7c10 */ /* 0x000fe2000ff3e0ff */
[----:B-1----:R-:W-:Y:S02]  /*2c650*/  IMAD.MOV.U32 R4, RZ, RZ, R219 ;  /* 0x000000ffff047224 */ /* 0x002fe400078e00db */
[----:B------:R-:W-:Y:S01]  /*2c660*/  IMAD.MOV.U32 R5, RZ, RZ, R218 ;  /* 0x000000ffff057224 */ /* 0x000fe200078e00da */
[----:B------:R-:W-:-:S04]  /*2c670*/  IADD3.X R250, R250, UR7, RZ, P1, !PT ;  /* 0x00000007fafa7c10 */ /* 0x000fc80008ffe4ff */
[----:B------:R1:W-:Y:S02]  /*2c680*/  LDGSTS.E [R7+0x8e00], [R4.64], P0 ;  /* 0x08e0000004077fae */ /* 0x0003e4000812184a */
[----:B-1----:R-:W-:Y:S02]  /*2c690*/  IMAD.MOV.U32 R4, RZ, RZ, R235 ;  /* 0x000000ffff047224 */ /* 0x002fe400078e00eb */
[----:B------:R-:W-:-:S05]  /*2c6a0*/  IMAD.MOV.U32 R5, RZ, RZ, R234 ;  /* 0x000000ffff057224 */ /* 0x000fca00078e00ea */
[----:B------:R1:W-:Y:S01]  /*2c6b0*/  LDGSTS.E [R7+0x9e00], [R4.64], P0 ;  /* 0x09e0000004077fae */ /* 0x0003e2000812184a */
[----:B--2---:R-:W-:-:S04]  /*2c6c0*/  IADD3 R13, P2, R13, UR9, RZ ;  /* 0x000000090d0d7c10 */ /* 0x004fc8000ff5e0ff */
[----:B------:R-:W-:Y:S01]  /*2c6d0*/  IADD3.X R15, R15, UR7, RZ, P2, !PT ;  /* 0x000000070f0f7c10 */ /* 0x000fe200097fe4ff */
[----:B-1----:R-:W-:Y:S02]  /*2c6e0*/  IMAD.MOV.U32 R4, RZ, RZ, R251 ;  /* 0x000000ffff047224 */ /* 0x002fe400078e00fb */
[----:B------:R-:W-:Y:S01]  /*2c6f0*/  IMAD.MOV.U32 R5, RZ, RZ, R250 ;  /* 0x000000ffff057224 */ /* 0x000fe200078e00fa */
[----:B------:R-:W-:Y:S04]  /*2c700*/  STL [R1+0x38], R13 ;  /* 0x0000380d01007387 */ /* 0x000fe80000100800 */
[----:B------:R1:W-:Y:S04]  /*2c710*/  LDGSTS.E [R7+0xae00], [R4.64], P0 ;  /* 0x0ae0000004077fae */ /* 0x0003e8000812184a */
[----:B------:R2:W-:Y:S01]  /*2c720*/  STL [R1+0x34], R15 ;  /* 0x0000340f01007387 */ /* 0x0005e20000100800 */
[----:B-1----:R-:W-:-:S02]  /*2c730*/  IMAD.MOV.U32 R4, RZ, RZ, R13 ;  /* 0x000000ffff047224 */ /* 0x002fc400078e000d */
[----:B------:R-:W-:Y:S02]  /*2c740*/  IMAD.MOV.U32 R5, RZ, RZ, R15 ;  /* 0x000000ffff057224 */ /* 0x000fe400078e000f */
[----:B--2---:R-:W2:Y:S04]  /*2c750*/  LDL.LU R15, [R1+0x1f8] ;  /* 0x0001f800010f7983 */ /* 0x004ea80000300800 */
[----:B------:R-:W2:Y:S04]  /*2c760*/  LDL.LU R13, [R1+0x238] ;  /* 0x00023800010d7983 */ /* 0x000ea80000300800 */
[----:B------:R1:W-:Y:S01]  /*2c770*/  LDGSTS.E [R7+0xbe00], [R4.64], P0 ;  /* 0x0be0000004077fae */ /* 0x0003e2000812184a */
[----:B----4-:R-:W-:-:S02]  /*2c780*/  IADD3 R14, P1, R14, UR9, RZ ;  /* 0x000000090e0e7c10 */ /* 0x010fc4000ff3e0ff */
[----:B------:R-:W-:Y:S02]  /*2c790*/  IADD3 R19, P2, R19, UR9, RZ ;  /* 0x0000000913137c10 */ /* 0x000fe4000ff5e0ff */
[----:B------:R-:W-:Y:S01]  /*2c7a0*/  IADD3.X R16, R16, UR7, RZ, P1, !PT ;  /* 0x0000000710107c10 */ /* 0x000fe20008ffe4ff */
[----:B------:R-:W-:Y:S01]  /*2c7b0*/  STL [R1+0x78], R14 ;  /* 0x0000780e01007387 */ /* 0x000fe20000100800 */
[----:B------:R-:W-:-:S03]  /*2c7c0*/  IADD3.X R20, R20, UR7, RZ, P2, !PT ;  /* 0x0000000714147c10 */ /* 0x000fc600097fe4ff */
[----:B------:R4:W-:Y:S01]  /*2c7d0*/  STL [R1+0x74], R16 ;  /* 0x0000741001007387 */ /* 0x0009e20000100800 */
[----:B-1----:R-:W-:Y:S02]  /*2c7e0*/  IMAD.MOV.U32 R4, RZ, RZ, R14 ;  /* 0x000000ffff047224 */ /* 0x002fe400078e000e */
[----:B------:R-:W-:Y:S01]  /*2c7f0*/  IMAD.MOV.U32 R5, RZ, RZ, R16 ;  /* 0x000000ffff057224 */ /* 0x000fe200078e0010 */
[----:B------:R-:W-:Y:S04]  /*2c800*/  STL [R1+0xb8], R19 ;  /* 0x0000b81301007387 */ /* 0x000fe80000100800 */
[----:B------:R1:W-:Y:S04]  /*2c810*/  LDGSTS.E [R7+0xce00], [R4.64], P0 ;  /* 0x0ce0000004077fae */ /* 0x0003e8000812184a */
[----:B----4-:R-:W4:Y:S04]  /*2c820*/  LDL.LU R16, [R1+0x1f4] ;  /* 0x0001f40001107983 */ /* 0x010f280000300800 */
[----:B------:R-:W-:Y:S01]  /*2c830*/  STL [R1+0xb4], R20 ;  /* 0x0000b41401007387 */ /* 0x000fe20000100800 */
[----:B---3--:R-:W-:-:S03]  /*2c840*/  IADD3 R6, P1, R6, UR9, RZ ;  /* 0x0000000906067c10 */ /* 0x008fc6000ff3e0ff */
[----:B------:R-:W3:Y:S01]  /*2c850*/  LDL.LU R14, [R1+0x234] ;  /* 0x00023400010e7983 */ /* 0x000ee20000300800 */
[----:B-1----:R-:W-:Y:S01]  /*2c860*/  IMAD.MOV.U32 R4, RZ, RZ, R19 ;  /* 0x000000ffff047224 */ /* 0x002fe200078e0013 */
[----:B------:R-:W-:Y:S01]  /*2c870*/  IADD3.X R11, R11, UR7, RZ, P1, !PT ;  /* 0x000000070b0b7c10 */ /* 0x000fe20008ffe4ff */
[----:B------:R-:W-:Y:S01]  /*2c880*/  IMAD.MOV.U32 R5, RZ, RZ, R20 ;  /* 0x000000ffff057224 */ /* 0x000fe200078e0014 */
[----:B------:R-:W-:Y:S01]  /*2c890*/  IADD3 R8, P2, R8, UR9, RZ ;  /* 0x0000000908087c10 */ /* 0x000fe2000ff5e0ff */
[----:B------:R-:W-:Y:S03]  /*2c8a0*/  STL [R1+0xf8], R6 ;  /* 0x0000f80601007387 */ /* 0x000fe60000100800 */
[----:B------:R-:W-:Y:S01]  /*2c8b0*/  IADD3.X R12, R12, UR7, RZ, P2, !PT ;  /* 0x000000070c0c7c10 */ /* 0x000fe200097fe4ff */
[----:B------:R1:W-:Y:S04]  /*2c8c0*/  LDGSTS.E [R7+0xde00], [R4.64], P0 ;  /* 0x0de0000004077fae */ /* 0x0003e8000812184a */
[----:B------:R1:W-:Y:S04]  /*2c8d0*/  STL [R1+0xf4], R11 ;  /* 0x0000f40b01007387 */ /* 0x0003e80000100800 */
[----:B------:R-:W-:Y:S01]  /*2c8e0*/  STL [R1+0x138], R8 ;  /* 0x0001380801007387 */ /* 0x000fe20000100800 */
[----:B-1----:R-:W-:-:S02]  /*2c8f0*/  IMAD.MOV.U32 R4, RZ, RZ, R6 ;  /* 0x000000ffff047224 */ /* 0x002fc400078e0006 */
[----:B------:R-:W-:Y:S02]  /*2c900*/  IMAD.MOV.U32 R5, RZ, RZ, R11 ;  /* 0x000000ffff057224 */ /* 0x000fe400078e000b */
[----:B------:R-:W3:Y:S04]  /*2c910*/  LDL.LU R11, [R1+0x278] ;  /* 0x00027800010b7983 */ /* 0x000ee80000300800 */
[----:B------:R1:W-:Y:S04]  /*2c920*/  STL [R1+0x134], R12 ;  /* 0x0001340c01007387 */ /* 0x0003e80000100800 */
[----:B------:R1:W-:Y:S04]  /*2c930*/  LDGSTS.E [R7+0xee00], [R4.64], P0 ;  /* 0x0ee0000004077fae */ /* 0x0003e8000812184a */
[----:B------:R-:W3:Y:S01]  /*2c940*/  LDL.LU R6, [R1+0x2b8] ;  /* 0x0002b80001067983 */ /* 0x000ee20000300800 */
[----:B------:R-:W-:Y:S01]  /*2c950*/  IADD3 R17, P1, R17, UR9, RZ ;  /* 0x0000000911117c10 */ /* 0x000fe2000ff3e0ff */
[----:B-1----:R-:W-:-:S02]  /*2c960*/  IMAD.MOV.U32 R5, RZ, RZ, R12 ;  /* 0x000000ffff057224 */ /* 0x002fc400078e000c */
[----:B------:R-:W3:Y:S01]  /*2c970*/  LDL.LU R12, [R1+0x274] ;  /* 0x00027400010c7983 */ /* 0x000ee20000300800 */
[----:B------:R-:W-:Y:S01]  /*2c980*/  IMAD.MOV.U32 R4, RZ, RZ, R8 ;  /* 0x000000ffff047224 */ /* 0x000fe200078e0008 */
[----:B------:R-:W-:Y:S02]  /*2c990*/  IADD3.X R18, R18, UR7, RZ, P1, !PT ;  /* 0x0000000712127c10 */ /* 0x000fe40008ffe4ff */
[----:B------:R-:W3:Y:S01]  /*2c9a0*/  LDL.LU R8, [R1+0x2b4] ;  /* 0x0002b40001087983 */ /* 0x000ee20000300800 */
[----:B------:R-:W-:-:S03]  /*2c9b0*/  IADD3 R9, P2, R9, UR9, RZ ;  /* 0x0000000909097c10 */ /* 0x000fc6000ff5e0ff */
[----:B------:R1:W-:Y:S01]  /*2c9c0*/  LDGSTS.E [R7+0xfe00], [R4.64], P0 ;  /* 0x0fe0000004077fae */ /* 0x0003e2000812184a */
[----:B------:R-:W-:-:S03]  /*2c9d0*/  IADD3.X R10, R10, UR7, RZ, P2, !PT ;  /* 0x000000070a0a7c10 */ /* 0x000fc600097fe4ff */
[----:B------:R-:W-:Y:S04]  /*2c9e0*/  STL [R1+0x178], R17 ;  /* 0x0001781101007387 */ /* 0x000fe80000100800 */
[----:B------:R-:W-:Y:S01]  /*2c9f0*/  STL [R1+0x174], R18 ;  /* 0x0001741201007387 */ /* 0x000fe20000100800 */
[----:B-1----:R-:W-:Y:S02]  /*2ca00*/  IMAD.MOV.U32 R4, RZ, RZ, R17 ;  /* 0x000000ffff047224 */ /* 0x002fe400078e0011 */
[----:B------:R-:W-:Y:S01]  /*2ca10*/  IMAD.MOV.U32 R5, RZ, RZ, R18 ;  /* 0x000000ffff057224 */ /* 0x000fe200078e0012 */
[----:B------:R-:W-:Y:S04]  /*2ca20*/  STL [R1+0x1b8], R9 ;  /* 0x0001b80901007387 */ /* 0x000fe80000100800 */
[----:B------:R1:W-:Y:S04]  /*2ca30*/  LDGSTS.E [R7+0x10e00], [R4.64], P0 ;  /* 0x10e0000004077fae */ /* 0x0003e8000812184a */
[----:B------:R1:W-:Y:S02]  /*2ca40*/  STL [R1+0x1b4], R10 ;  /* 0x0001b40a01007387 */ /* 0x0003e40000100800 */
[----:B-1----:R-:W-:-:S02]  /*2ca50*/  IMAD.MOV.U32 R5, RZ, RZ, R10 ;  /* 0x000000ffff057224 */ /* 0x002fc400078e000a */
[----:B------:R-:W-:Y:S01]  /*2ca60*/  IMAD.MOV.U32 R4, RZ, RZ, R9 ;  /* 0x000000ffff047224 */ /* 0x000fe200078e0009 */
[----:B------:R-:W3:Y:S04]  /*2ca70*/  LDL.LU R10, [R1+0x2f4] ;  /* 0x0002f400010a7983 */ /* 0x000ee80000300800 */
[----:B------:R-:W3:Y:S04]  /*2ca80*/  LDL.LU R9, [R1+0x2f8] ;  /* 0x0002f80001097983 */ /* 0x000ee80000300800 */
[----:B------:R-:W3:Y:S04]  /*2ca90*/  LDL.LU R24, [R1+0x334] ;  /* 0x0003340001187983 */ /* 0x000ee80000300800 */
[----:B------:R-:W3:Y:S01]  /*2caa0*/  LDL.LU R23, [R1+0x338] ;  /* 0x0003380001177983 */ /* 0x000ee20000300800 */
[----:B--2---:R-:W-:-:S02]  /*2cab0*/  IADD3 R15, P1, R15, UR9, RZ ;  /* 0x000000090f0f7c10 */ /* 0x004fc4000ff3e0ff */
[----:B------:R-:W-:Y:S01]  /*2cac0*/  IADD3 R13, P2, R13, UR9, RZ ;  /* 0x000000090d0d7c10 */ /* 0x000fe2000ff5e0ff */
[----:B------:R1:W-:Y:S04]  /*2cad0*/  LDGSTS.E [R7+0x11e00], [R4.64], P0 ;  /* 0x11e0000004077fae */ /* 0x0003e8000812184a */
[----:B------:R2:W-:Y:S01]  /*2cae0*/  STL [R1+0x1f8], R15 ;  /* 0x0001f80f01007387 */ /* 0x0005e20000100800 */
[----:B-1----:R-:W-:Y:S01]  /*2caf0*/  IMAD.MOV.U32 R4, RZ, RZ, R15 ;  /* 0x000000ffff047224 */ /* 0x002fe200078e000f */
[----:B----4-:R-:W-:-:S05]  /*2cb00*/  IADD3.X R16, R16, UR7, RZ, P1, !PT ;  /* 0x0000000710107c10 */ /* 0x010fca0008ffe4ff */
[----:B------:R1:W-:Y:S01]  /*2cb10*/  STL [R1+0x1f4], R16 ;  /* 0x0001f41001007387 */ /* 0x0003e20000100800 */
[----:B---3--:R-:W-:-:S03]  /*2cb20*/  IADD3.X R14, R14, UR7, RZ, P2, !PT ;  /* 0x000000070e0e7c10 */ /* 0x008fc600097fe4ff */
[----:B------:R-:W-:Y:S04]  /*2cb30*/  STL [R1+0x238], R13 ;  /* 0x0002380d01007387 */ /* 0x000fe80000100800 */
[----:B------:R3:W-:Y:S04]  /*2cb40*/  STL [R1+0x234], R14 ;  /* 0x0002340e01007387 */ /* 0x0007e80000100800 */
[----:B------:R-:W4:Y:S04]  /*2cb50*/  LDL.LU R22, [R1+0x374] ;  /* 0x0003740001167983 */ /* 0x000f280000300800 */
[----:B------:R-:W4:Y:S04]  /*2cb60*/  LDL.LU R21, [R1+0x378] ;  /* 0x0003780001157983 */ /* 0x000f280000300800 */
[----:B------:R-:W4:Y:S04]  /*2cb70*/  LDL.LU R20, [R1+0x3b4] ;  /* 0x0003b40001147983 */ /* 0x000f280000300800 */
[----:B------:R-:W4:Y:S04]  /*2cb80*/  LDL.LU R19, [R1+0x3b8] ;  /* 0x0003b80001137983 */ /* 0x000f280000300800 */
[----:B------:R-:W4:Y:S01]  /*2cb90*/  LDL.LU R17, [R1+0x3f8] ;  /* 0x0003f80001117983 */ /* 0x000f220000300800 */
[----:B------:R-:W-:-:S03]  /*2cba0*/  IADD3 R11, P1, R11, UR9, RZ ;  /* 0x000000090b0b7c10 */ /* 0x000fc6000ff3e0ff */
[----:B--2---:R-:W2:Y:S01]  /*2cbb0*/  LDL.LU R15, [R1+0x438] ;  /* 0x00043800010f7983 */ /* 0x004ea20000300800 */
[----:B------:R-:W-:-:S03]  /*2cbc0*/  IMAD.MOV.U32 R5, RZ, RZ, R16 ;  /* 0x000000ffff057224 */ /* 0x000fc600078e0010 */
[----:B------:R-:W-:Y:S04]  /*2cbd0*/  STL [R1+0x278], R11 ;  /* 0x0002780b01007387 */ /* 0x000fe80000100800 */
[----:B------:R1:W-:Y:S01]  /*2cbe0*/  LDGSTS.E [R7+0x12e00], [R4.64], P0 ;  /* 0x12e0000004077fae */ /* 0x0003e2000812184a */
[----:B------:R-:W-:Y:S02]  /*2cbf0*/  IADD3 R6, P2, R6, UR9, RZ ;  /* 0x0000000906067c10 */ /* 0x000fe4000ff5e0ff */
[----:B------:R-:W-:-:S05]  /*2cc00*/  IADD3.X R12, R12, UR7, RZ, P1, !PT ;  /* 0x000000070c0c7c10 */ /* 0x000fca0008ffe4ff */
[----:B------:R3:W-:Y:S01]  /*2cc10*/  STL [R1+0x274], R12 ;  /* 0x0002740c01007387 */ /* 0x0007e20000100800 */
[----:B------:R-:W-:-:S03]  /*2cc20*/  IADD3.X R8, R8, UR7, RZ, P2, !PT ;  /* 0x0000000708087c10 */ /* 0x000fc600097fe4ff */
[----:B------:R3:W-:Y:S04]  /*2cc30*/  STL [R1+0x2b8], R6 ;  /* 0x0002b80601007387 */ /* 0x0007e80000100800 */
[----:B------:R-:W2:Y:S01]  /*2cc40*/  LDL.LU R18, [R1+0x3f4] ;  /* 0x0003f40001127983 */ /* 0x000ea20000300800 */
[----:B-1----:R-:W-:Y:S02]  /*2cc50*/  IMAD.MOV.U32 R4, RZ, RZ, R13 ;  /* 0x000000ffff047224 */ /* 0x002fe400078e000d */
[----:B------:R-:W-:Y:S01]  /*2cc60*/  IMAD.MOV.U32 R5, RZ, RZ, R14 ;  /* 0x000000ffff057224 */ /* 0x000fe200078e000e */
[----:B------:R1:W-:Y:S04]  /*2cc70*/  STL [R1+0x2b4], R8 ;  /* 0x0002b40801007387 */ /* 0x0003e80000100800 */
[----:B------:R-:W2:Y:S04]  /*2cc80*/  LDL.LU R16, [R1+0x434] ;  /* 0x0004340001107983 */ /* 0x000ea80000300800 */
[----:B---3--:R-:W3:Y:S04]  /*2cc90*/  LDL.LU R14, [R1+0x474] ;  /* 0x00047400010e7983 */ /* 0x008ee80000300800 */
[----:B------:R-:W3:Y:S04]  /*2cca0*/  LDL.LU R13, [R1+0x478] ;  /* 0x00047800010d7983 */ /* 0x000ee80000300800 */
[----:B------:R1:W-:Y:S02]  /*2ccb0*/  LDGSTS.E [R7+0x13e00], [R4.64], P0 ;  /* 0x13e0000004077fae */ /* 0x0003e4000812184a */
[----:B-1----:R-:W-:-:S02]  /*2ccc0*/  IMAD.MOV.U32 R4, RZ, RZ, R11 ;  /* 0x000000ffff047224 */ /* 0x002fc400078e000b */
[----:B------:R-:W-:Y:S01]  /*2ccd0*/  IMAD.MOV.U32 R5, RZ, RZ, R12 ;  /* 0x000000ffff057224 */ /* 0x000fe200078e000c */
[----:B------:R-:W-:Y:S01]  /*2cce0*/  IADD3 R9, P1, R9, UR9, RZ ;  /* 0x0000000909097c10 */ /* 0x000fe2000ff3e0ff */
[----:B------:R-:W3:Y:S04]  /*2ccf0*/  LDL.LU R12, [R1+0x4b4] ;  /* 0x0004b400010c7983 */ /* 0x000ee80000300800 */
[----:B------:R-:W3:Y:S01]  /*2cd00*/  LDL.LU R11, [R1+0x4b8] ;  /* 0x0004b800010b7983 */ /* 0x000ee20000300800 */
[----:B------:R-:W-:-:S03]  /*2cd10*/  IADD3.X R10, R10, UR7, RZ, P1, !PT ;  /* 0x000000070a0a7c10 */ /* 0x000fc60008ffe4ff */
[----:B------:R1:W-:Y:S01]  /*2cd20*/  LDGSTS.E [R7+0x14e00], [R4.64], P0 ;  /* 0x14e0000004077fae */ /* 0x0003e2000812184a */
[----:B------:R-:W-:-:S04]  /*2cd30*/  IADD3 R23, P2, R23, UR9, RZ ;  /* 0x0000000917177c10 */ /* 0x000fc8000ff5e0ff */
[----:B------:R-:W-:Y:S01]  /*2cd40*/  IADD3.X R24, R24, UR7, RZ, P2, !PT ;  /* 0x0000000718187c10 */ /* 0x000fe200097fe4ff */
[----:B-1----:R-:W-:Y:S02]  /*2cd50*/  IMAD.MOV.U32 R4, RZ, RZ, R6 ;  /* 0x000000ffff047224 */ /* 0x002fe400078e0006 */
[----:B------:R-:W-:Y:S01]  /*2cd60*/  IMAD.MOV.U32 R5, RZ, RZ, R8 ;  /* 0x000000ffff057224 */ /* 0x000fe200078e0008 */
[----:B------:R-:W3:Y:S04]  /*2cd70*/  LDL.LU R6, [R1+0x4f8] ;  /* 0x0004f80001067983 */ /* 0x000ee80000300800 */
[----:B------:R-:W3:Y:S04]  /*2cd80*/  LDL.LU R8, [R1+0x538] ;  /* 0x0005380001087983 */ /* 0x000ee80000300800 */
[----:B------:R-:W-:Y:S04]  /*2cd90*/  STL [R1+0x2f8], R9 ;  /* 0x0002f80901007387 */ /* 0x000fe80000100800 */
[----:B------:R1:W-:Y:S04]  /*2cda0*/  LDGSTS.E [R7+0x15e00], [R4.64], P0 ;  /* 0x15e0000004077fae */ /* 0x0003e8000812184a */
[----:B------:R1:W-:Y:S04]  /*2cdb0*/  STL [R1+0x2f4], R10 ;  /* 0x0002f40a01007387 */ /* 0x0003e80000100800 */
[----:B------:R-:W-:Y:S01]  /*2cdc0*/  STL [R1+0x338], R23 ;  /* 0x0003381701007387 */ /* 0x000fe20000100800 */
[----:B-1----:R-:W-:-:S03]  /*2cdd0*/  IMAD.MOV.U32 R5, RZ, RZ, R10 ;  /* 0x000000ffff057224 */ /* 0x002fc600078e000a */
[----:B------:R-:W3:Y:S01]  /*2cde0*/  LDL.LU R10, [R1+0x4f4] ;  /* 0x0004f400010a7983 */ /* 0x000ee20000300800 */
[----:B------:R-:W-:-:S03]  /*2cdf0*/  IMAD.MOV.U32 R4, RZ, RZ, R9 ;  /* 0x000000ffff047224 */ /* 0x000fc600078e0009 */
[----:B------:R-:W-:Y:S04]  /*2ce00*/  STL [R1+0x334], R24 ;  /* 0x0003341801007387 */ /* 0x000fe80000100800 */
[----:B------:R-:W3:Y:S04]  /*2ce10*/  LDL.LU R9, [R1+0x534] ;  /* 0x0005340001097983 */ /* 0x000ee80000300800 */
[----:B------:R1:W-:Y:S02]  /*2ce20*/  LDGSTS.E [R7+0x16e00], [R4.64], P0 ;  /* 0x16e0000004077fae */ /* 0x0003e4000812184a */
[----:B-1----:R-:W-:-:S02]  /*2ce30*/  IMAD.MOV.U32 R4, RZ, RZ, R23 ;  /* 0x000000ffff047224 */ /* 0x002fc400078e0017 */
[----:B------:R-:W-:-:S05]  /*2ce40*/  IMAD.MOV.U32 R5, RZ, RZ, R24 ;  /* 0x000000ffff057224 */ /* 0x000fca00078e0018 */
[----:B------:R1:W-:Y:S01]  /*2ce50*/  LDGSTS.E [R7+0x17e00], [R4.64], P0 ;  /* 0x17e0000004077fae */ /* 0x0003e2000812184a */
[----:B------:R-:W-:-:S05]  /*2ce60*/  IMAD.MOV.U32 R211, RZ, RZ, 0x7f ;  /* 0x0000007fffd37424 */ /* 0x000fca00078e00ff */
[----:B------:R-:W-:Y:S01]  /*2ce70*/  IADD3 R211, R211, c[0x0][0x180], RZ ;  /* 0x00006000d3d37a10 */ /* 0x000fe20007ffe0ff */
[----:B------:R-:W-:Y:S01]  /*2ce80*/  HMMA.1688.F32.TF32 R56, R184, R26, R56 ;  /* 0x0000001ab838723c */ /* 0x000fe20000081038 */
[----:B------:R-:W-:-:S07]  /*2ce90*/  UMOV UR4, UR5 ;  /* 0x0000000500047c82 */ /* 0x000fce0008000000 */
[C---:B------:R-:W-:Y:S08]  /*2cea0*/  HMMA.1688.F32.TF32 R60, R184.reuse, R30, R60 ;  /* 0x0000001eb83c723c */ /* 0x040ff0000008103c */
[----:B------:R-:W-:Y:S08]  /*2ceb0*/  HMMA.1688.F32.TF32 R64, R184, R34, R64 ;  /* 0x00000022b840723c */ /* 0x000ff00000081040 */
[C---:B------:R-:W-:Y:S08]  /*2cec0*/  HMMA.1688.F32.TF32 R88, R180.reuse, R26, R88 ;  /* 0x0000001ab458723c */ /* 0x040ff00000081058 */
[C---:B------:R-:W-:Y:S08]  /*2ced0*/  HMMA.1688.F32.TF32 R92, R180.reuse, R30, R92 ;  /* 0x0000001eb45c723c */ /* 0x040ff0000008105c */
[----:B------:R-:W-:Y:S08]  /*2cee0*/  HMMA.1688.F32.TF32 R96, R180, R34, R96 ;  /* 0x00000022b460723c */ /* 0x000ff00000081060 */
[C---:B------:R-:W-:Y:S08]  /*2cef0*/  HMMA.1688.F32.TF32 R120, R164.reuse, R26, R120 ;  /* 0x0000001aa478723c */ /* 0x040ff00000081078 */
[----:B------:R-:W-:Y:S01]  /*2cf00*/  HMMA.1688.F32.TF32 R124, R164, R30, R124 ;  /* 0x0000001ea47c723c */ /* 0x000fe2000008107c */
[----:B----4-:R-:W-:-:S04]  /*2cf10*/  IADD3 R21, P1, R21, UR9, RZ ;  /* 0x0000000915157c10 */ /* 0x010fc8000ff3e0ff */
[----:B------:R-:W-:Y:S01]  /*2cf20*/  IADD3.X R22, R22, UR7, RZ, P1, !PT ;  /* 0x0000000716167c10 */ /* 0x000fe20008ffe4ff */
[----:B-1----:R-:W-:Y:S01]  /*2cf30*/  IMAD.MOV.U32 R4, RZ, RZ, R21 ;  /* 0x000000ffff047224 */ /* 0x002fe200078e0015 */
[----:B------:R-:W-:-:S03]  /*2cf40*/  IADD3 R19, P2, R19, UR9, RZ ;  /* 0x0000000913137c10 */ /* 0x000fc6000ff5e0ff */
[----:B------:R-:W-:Y:S01]  /*2cf50*/  IMAD.MOV.U32 R5, RZ, RZ, R22 ;  /* 0x000000ffff057224 */ /* 0x000fe200078e0016 */
[----:B------:R-:W-:Y:S02]  /*2cf60*/  IADD3.X R20, R20, UR7, RZ, P2, !PT ;  /* 0x0000000714147c10 */ /* 0x000fe400097fe4ff */
[----:B------:R-:W-:Y:S02]  /*2cf70*/  IADD3 R17, P1, R17, UR9, RZ ;  /* 0x0000000911117c10 */ /* 0x000fe4000ff3e0ff */
[----:B------:R1:W-:Y:S01]  /*2cf80*/  LDGSTS.E [R7+0x18e00], [R4.64], P0 ;  /* 0x18e0000004077fae */ /* 0x0003e2000812184a */
[----:B--2---:R-:W-:Y:S01]  /*2cf90*/  IADD3 R15, P2, R15, UR9, RZ ;  /* 0x000000090f0f7c10 */ /* 0x004fe2000ff5e0ff */
[----:B-1----:R-:W-:Y:S02]  /*2cfa0*/  IMAD.MOV.U32 R4, RZ, RZ, R19 ;  /* 0x000000ffff047224 */ /* 0x002fe400078e0013 */
[----:B------:R-:W-:-:S05]  /*2cfb0*/  IMAD.MOV.U32 R5, RZ, RZ, R20 ;  /* 0x000000ffff057224 */ /* 0x000fca00078e0014 */
[----:B------:R1:W-:Y:S01]  /*2cfc0*/  LDGSTS.E [R7+0x19e00], [R4.64], P0 ;  /* 0x19e0000004077fae */ /* 0x0003e2000812184a */
[----:B------:R-:W-:Y:S01]  /*2cfd0*/  IADD3.X R18, R18, UR7, RZ, P1, !PT ;  /* 0x0000000712127c10 */ /* 0x000fe20008ffe4ff */
[----:B-1----:R-:W-:-:S04]  /*2cfe0*/  IMAD.MOV.U32 R4, RZ, RZ, R17 ;  /* 0x000000ffff047224 */ /* 0x002fc800078e0011 */
[----:B------:R-:W-:Y:S01]  /*2cff0*/  IMAD.MOV.U32 R5, RZ, RZ, R18 ;  /* 0x000000ffff057224 */ /* 0x000fe200078e0012 */
[----:B------:R-:W-:-:S04]  /*2d000*/  IADD3.X R16, R16, UR7, RZ, P2, !PT ;  /* 0x0000000710107c10 */ /* 0x000fc800097fe4ff */
[----:B------:R1:W-:Y:S01]  /*2d010*/  LDGSTS.E [R7+0x1ae00], [R4.64], P0 ;  /* 0x1ae0000004077fae */ /* 0x0003e2000812184a */
[----:B---3--:R-:W-:-:S04]  /*2d020*/  IADD3 R13, P1, R13, UR9, RZ ;  /* 0x000000090d0d7c10 */ /* 0x008fc8000ff3e0ff */
[----:B------:R-:W-:Y:S01]  /*2d030*/  IADD3.X R14, R14, UR7, RZ, P1, !PT ;  /* 0x000000070e0e7c10 */ /* 0x000fe20008ffe4ff */
[----:B-1----:R-:W-:Y:S02]  /*2d040*/  IMAD.MOV.U32 R4, RZ, RZ, R15 ;  /* 0x000000ffff047224 */ /* 0x002fe400078e000f */
[----:B------:R-:W-:Y:S01]  /*2d050*/  IMAD.MOV.U32 R5, RZ, RZ, R16 ;  /* 0x000000ffff057224 */ /* 0x000fe200078e0010 */
[----:B------:R-:W-:Y:S04]  /*2d060*/  STL [R1+0x378], R21 ;  /* 0x0003781501007387 */ /* 0x000fe80000100800 */
[----:B------:R1:W-:Y:S04]  /*2d070*/  LDGSTS.E [R7+0x1be00], [R4.64], P0 ;  /* 0x1be0000004077fae */ /* 0x0003e8000812184a */
[----:B------:R-:W-:Y:S01]  /*2d080*/  STL [R1+0x374], R22 ;  /* 0x0003741601007387 */ /* 0x000fe20000100800 */
[----:B------:R-:W-:Y:S01]  /*2d090*/  IADD3 R11, P2, R11, UR9, RZ ;  /* 0x000000090b0b7c10 */ /* 0x000fe2000ff5e0ff */
[----:B-1----:R-:W-:-:S02]  /*2d0a0*/  IMAD.MOV.U32 R4, RZ, RZ, R13 ;  /* 0x000000ffff047224 */ /* 0x002fc400078e000d */
[----:B------:R-:W-:Y:S01]  /*2d0b0*/  IMAD.MOV.U32 R5, RZ, RZ, R14 ;  /* 0x000000ffff057224 */ /* 0x000fe200078e000e */
[----:B------:R-:W-:Y:S01]  /*2d0c0*/  IADD3.X R12, R12, UR7, RZ, P2, !PT ;  /* 0x000000070c0c7c10 */ /* 0x000fe200097fe4ff */
[----:B------:R-:W-:Y:S04]  /*2d0d0*/  STL [R1+0x3b8], R19 ;  /* 0x0003b81301007387 */ /* 0x000fe80000100800 */
[----:B------:R-:W-:Y:S04]  /*2d0e0*/  STL [R1+0x3b4], R20 ;  /* 0x0003b41401007387 */ /* 0x000fe80000100800 */
[----:B------:R-:W-:Y:S04]  /*2d0f0*/  STL [R1+0x3f8], R17 ;  /* 0x0003f81101007387 */ /* 0x000fe80000100800 */
[----:B------:R-:W-:Y:S01]  /*2d100*/  STL [R1+0x3f4], R18 ;  /* 0x0003f41201007387 */ /* 0x000fe20000100800 */
[----:B------:R-:W-:-:S03]  /*2d110*/  IADD3 R6, P1, R6, UR9, RZ ;  /* 0x0000000906067c10 */ /* 0x000fc6000ff3e0ff */
[----:B------:R1:W-:Y:S04]  /*2d120*/  LDGSTS.E [R7+0x1ce00], [R4.64], P0 ;  /* 0x1ce0000004077fae */ /* 0x0003e8000812184a */
[----:B------:R-:W-:Y:S01]  /*2d130*/  STL [R1+0x438], R15 ;  /* 0x0004380f01007387 */ /* 0x000fe20000100800 */
[----:B------:R-:W-:-:S03]  /*2d140*/  IADD3 R8, P2, R8, UR9, RZ ;  /* 0x0000000908087c10 */ /* 0x000fc6000ff5e0ff */
[----:B------:R-:W-:Y:S01]  /*2d150*/  STL [R1+0x434], R16 ;  /* 0x0004341001007387 */ /* 0x000fe20000100800 */
[----:B-1----:R-:W-:Y:S02]  /*2d160*/  IMAD.MOV.U32 R4, RZ, RZ, R11 ;  /* 0x000000ffff047224 */ /* 0x002fe400078e000b */
[----:B------:R-:W-:Y:S01]  /*2d170*/  IMAD.MOV.U32 R5, RZ, RZ, R12 ;  /* 0x000000ffff057224 */ /* 0x000fe200078e000c */
[----:B------:R-:W-:Y:S04]  /*2d180*/  STL [R1+0x478], R13 ;  /* 0x0004780d01007387 */ /* 0x000fe80000100800 */
[----:B------:R-:W-:Y:S01]  /*2d190*/  STL [R1+0x474], R14 ;  /* 0x0004740e01007387 */ /* 0x000fe20000100800 */
[----:B------:R-:W-:-:S03]  /*2d1a0*/  IADD3.X R10, R10, UR7, RZ, P1, !PT ;  /* 0x000000070a0a7c10 */ /* 0x000fc60008ffe4ff */
[----:B------:R-:W-:Y:S04]  /*2d1b0*/  STL [R1+0x4b8], R11 ;  /* 0x0004b80b01007387 */ /* 0x000fe80000100800 */
[----:B------:R-:W-:Y:S04]  /*2d1c0*/  STL [R1+0x4b4], R12 ;  /* 0x0004b40c01007387 */ /* 0x000fe80000100800 */
[----:B------:R1:W-:Y:S01]  /*2d1d0*/  LDGSTS.E [R7+0x1de00], [R4.64], P0 ;  /* 0x1de0000004077fae */ /* 0x0003e2000812184a */
[----:B------:R-:W-:-:S03]  /*2d1e0*/  IADD3.X R9, R9, UR7, RZ, P2, !PT ;  /* 0x0000000709097c10 */ /* 0x000fc600097fe4ff */
[----:B------:R2:W-:Y:S01]  /*2d1f0*/  STL [R1+0x4f8], R6 ;  /* 0x0004f80601007387 */ /* 0x0005e20000100800 */
[----:B-1----:R-:W-:Y:S02]  /*2d200*/  IMAD.MOV.U32 R4, RZ, RZ, R6 ;  /* 0x000000ffff047224 */ /* 0x002fe400078e0006 */
[----:B------:R-:W-:Y:S01]  /*2d210*/  IMAD.MOV.U32 R5, RZ, RZ, R10 ;  /* 0x000000ffff057224 */ /* 0x000fe200078e000a */
[----:B--2---:R-:W-:Y:S01]  /*2d220*/  SHF.R.S32.HI R6, RZ, 0x1f, R211 ;  /* 0x0000001fff067819 */ /* 0x004fe200000114d3 */
[----:B------:R1:W-:Y:S03]  /*2d230*/  STL [R1+0x4f4], R10 ;  /* 0x0004f40a01007387 */ /* 0x0003e60000100800 */
[----:B------:R-:W-:Y:S01]  /*2d240*/  LEA.HI R6, R6, R211, RZ, 0x7 ;  /* 0x000000d306067211 */ /* 0x000fe200078f38ff */
[----:B------:R2:W-:Y:S04]  /*2d250*/  LDGSTS.E [R7+0x1ee00], [R4.64], P0 ;  /* 0x1ee0000004077fae */ /* 0x0005e8000812184a */
[----:B------:R1:W-:Y:S01]  /*2d260*/  STL [R1+0x538], R8 ;  /* 0x0005380801007387 */ /* 0x0003e20000100800 */
[----:B------:R-:W-:-:S03]  /*2d270*/  SHF.R.S32.HI R6, RZ, 0x7, R6 ;  /* 0x00000007ff067819 */ /* 0x000fc60000011406 */
[----:B------:R1:W-:Y:S01]  /*2d280*/  STL [R1+0x534], R9 ;  /* 0x0005340901007387 */ /* 0x0003e20000100800 */
[----:B--2---:R-:W-:Y:S02]  /*2d290*/  IMAD.MOV.U32 R4, RZ, RZ, R8 ;  /* 0x000000ffff047224 */ /* 0x004fe400078e0008 */
[----:B------:R-:W-:-:S05]  /*2d2a0*/  IMAD.MOV.U32 R5, RZ, RZ, R9 ;  /* 0x000000ffff057224 */ /* 0x000fca00078e0009 */
[----:B------:R1:W-:Y:S01]  /*2d2b0*/  LDGSTS.E [R7+0x1fe00], [R4.64], P0 ;  /* 0x1fe0000004077fae */ /* 0x0003e2000812184a */
[----:B------:R-:W-:Y:S01]  /*2d2c0*/  ISETP.NE.U32.AND P0, PT, R6, UR5, PT ;  /* 0x0000000506007c0c */ /* 0x000fe2000bf05070 */
[----:B------:R-:W-:Y:S02]  /*2d2d0*/  HMMA.1688.F32.TF32 R128, R164, R34, R128 ;  /* 0x00000022a480723c */ /* 0x000fe40000081080 */
[----:B------:R-:W0:Y:S06]  /*2d2e0*/  LDGDEPBAR ;  /* 0x00000000000079af */ /* 0x000e2c0000000000 */
[C---:B------:R-:W-:Y:S08]  /*2d2f0*/  HMMA.1688.F32.TF32 R152, R168.reuse, R26, R152 ;  /* 0x0000001aa898723c */ /* 0x040ff00000081098 */
[C---:B------:R-:W-:Y:S08]  /*2d300*/  HMMA.1688.F32.TF32 R156, R168.reuse, R30, R156 ;  /* 0x0000001ea89c723c */ /* 0x040ff0000008109c */
[----:B------:R-:W-:Y:S01]  /*2d310*/  HMMA.1688.F32.TF32 R160, R168, R34, R160 ;  /* 0x00000022a8a0723c */ /* 0x000fe200000810a0 */
[----:B-1----:R-:W-:Y:S01]  /*2d320*/  @!P0 CALL.REL.NOINC `(.L_x_0) ;  /* 0x0000001000008944 */ /* 0x002fe20003c00000 */
[----:B------:R-:W-:Y:S06]  /*2d330*/  BRA `(.L_x_1) ;  /* 0xffff058000007947 */ /* 0x000fec000383ffff */
.L_x_0:
[----:B------:R-:W-:-:S05]  /*2d340*/  NOP ;  /* 0x0000000000007918 */ /* 0x000fca0000000000 */
[C-C-:B-----5:R-:W-:Y:S01]  /*2d350*/  LOP3.LUT R34, R206.reuse, 0xc8, R207.reuse, 0xfe, !PT ;  /* 0x000000c8ce227812 */ /* 0x160fe200078efecf */
[----:B------:R-:W1:Y:S01]  /*2d360*/  S2R R6, SR_TID.X ;  /* 0x0000000000067919 */ /* 0x000e620000002100 */
[----:B------:R-:W-:Y:S01]  /*2d370*/  LOP3.LUT R33, R206, 0xca, R207, 0xfe, !PT ;  /* 0x000000cace217812 */ /* 0x000fe200078efecf */
[----:B------:R-:W-:-:S04]  /*2d380*/  DEPBAR.LE SB0, 0x0 ;  /* 0x000080000000791a */ /* 0x000fc80000000000 */
[C-C-:B------:R-:W-:Y:S01]  /*2d390*/  LOP3.LUT R32, R206.reuse, 0xcc, R207.reuse, 0xfe, !PT ;  /* 0x000000ccce207812 */ /* 0x140fe200078efecf */
[----:B------:R2:W-:Y:S01]  /*2d3a0*/  STL [R1], R34 ;  /* 0x0000002201007387 */ /* 0x0005e20000100800 */
[C---:B------:R-:W-:Y:S02]  /*2d3b0*/  LOP3.LUT R189, R206.reuse, R207, RZ, 0xfc, !PT ;  /* 0x000000cfcebd7212 */ /* 0x040fe400078efcff */
[C-C-:B------:R-:W-:Y:S01]  /*2d3c0*/  LOP3.LUT R16, R206.reuse, 0x2, R207.reuse, 0xfe, !PT ;  /* 0x00000002ce107812 */ /* 0x140fe200078efecf */
[----:B------:R3:W-:Y:S01]  /*2d3d0*/  STL [R1+0x4], R33 ;  /* 0x0000042101007387 */ /* 0x0007e20000100800 */
[C-C-:B------:R-:W-:Y:S02]  /*2d3e0*/  LOP3.LUT R29, R206.reuse, 0x6, R207.reuse, 0xfe, !PT ;  /* 0x00000006ce1d7812 */ /* 0x140fe400078efecf */
[C-C-:B------:R-:W-:Y:S01]  /*2d3f0*/  LOP3.LUT R28, R206.reuse, 0x8, R207.reuse, 0xfe, !PT ;  /* 0x00000008ce1c7812 */ /* 0x140fe200078efecf */
[----:B------:R4:W-:Y:S01]  /*2d400*/  STL [R1+0x8], R32 ;  /* 0x0000082001007387 */ /* 0x0009e20000100800 */
[----:B------:R-:W-:-:S02]  /*2d410*/  LOP3.LUT R26, R206, 0xa, R207, 0xfe, !PT ;  /* 0x0000000ace1a7812 */ /* 0x000fc400078efecf */
[C-C-:B--2---:R-:W-:Y:S02]  /*2d420*/  LOP3.LUT R34, R206.reuse, 0xce, R207.reuse, 0xfe, !PT ;  /* 0x000000cece227812 */ /* 0x144fe400078efecf */
[C-C-:B------:R-:W-:Y:S02]  /*2d430*/  LOP3.LUT R27, R206.reuse, 0xc, R207.reuse, 0xfe, !PT ;  /* 0x0000000cce1b7812 */ /* 0x140fe400078efecf */
[--C-:B---3--:R-:W-:Y:S01]  /*2d440*/  LOP3.LUT R33, R206, 0xd0, R207.reuse, 0xfe, !PT ;  /* 0x000000d0ce217812 */ /* 0x108fe200078efecf */
[----:B------:R2:W-:Y:S01]  /*2d450*/  STL [R1+0xc], R34 ;  /* 0x00000c2201007387 */ /* 0x0005e20000100800 */
[----:B-1----:R-:W-:Y:S01]  /*2d460*/  IMAD.SHL.U32 R0, R6, 0x20, RZ ;  /* 0x0000002006007824 */ /* 0x002fe200078e00ff */
[--C-:B----4-:R-:W-:Y:S01]  /*2d470*/  LOP3.LUT R32, R206, 0xd2, R207.reuse, 0xfe, !PT ;  /* 0x000000d2ce207812 */ /* 0x110fe200078efecf */
[C---:B------:R-:W-:Y:S01]  /*2d480*/  IMAD.SHL.U32 R4, R6.reuse, 0x4, RZ ;  /* 0x0000000406047824 */ /* 0x040fe200078e00ff */
[----:B------:R1:W-:Y:S01]  /*2d490*/  STL [R1+0x10], R33 ;  /* 0x0000102101007387 */ /* 0x0003e20000100800 */
[----:B------:R-:W-:Y:S01]  /*2d4a0*/  IMAD.SHL.U32 R5, R6, 0x1000, RZ ;  /* 0x0000100006057824 */ /* 0x000fe200078e00ff */
[----:B------:R-:W-:Y:S01]  /*2d4b0*/  LOP3.LUT R3, R0, 0x60, RZ, 0xc0, !PT ;  /* 0x0000006000037812 */ /* 0x000fe200078ec0ff */
[C---:B------:R-:W-:Y:S01]  /*2d4c0*/  IMAD.SHL.U32 R0, R6.reuse, 0x400, RZ ;  /* 0x0000040006007824 */ /* 0x040fe200078e00ff */
[----:B------:R3:W-:Y:S01]  /*2d4d0*/  STL [R1+0x14], R32 ;  /* 0x0000142001007387 */ /* 0x0007e20000100800 */
[----:B------:R-:W-:Y:S01]  /*2d4e0*/  IMAD.SHL.U32 R2, R6, 0x40, RZ ;  /* 0x0000004006027824 */ /* 0x000fe200078e00ff */
[----:B--2---:R-:W-:-:S02]  /*2d4f0*/  LOP3.LUT R34, R206, 0xd4, R207, 0xfe, !PT ;  /* 0x000000d4ce227812 */ /* 0x004fc400078efecf */
[----:B------:R-:W-:Y:S02]  /*2d500*/  LOP3.LUT R4, R3, 0x70, R4, 0x78, !PT ;  /* 0x0000007003047812 */ /* 0x000fe400078e7804 */
[--C-:B-1----:R-:W-:Y:S01]  /*2d510*/  LOP3.LUT R33, R206, 0xd6, R207.reuse, 0xfe, !PT ;  /* 0x000000d6ce217812 */ /* 0x102fe200078efecf */
[----:B------:R1:W-:Y:S01]  /*2d520*/  STL [R1+0x18], R34 ;  /* 0x0000182201007387 */ /* 0x0003e20000100800 */
[----:B------:R-:W-:Y:S02]  /*2d530*/  LOP3.LUT R6, R6, 0x7f, RZ, 0xc0, !PT ;  /* 0x0000007f06067812 */ /* 0x000fe400078ec0ff */
[----:B---3--:R-:W-:Y:S01]  /*2d540*/  LOP3.LUT R32, R206, 0xd8, R207, 0xfe, !PT ;  /* 0x000000d8ce207812 */ /* 0x008fe200078efecf */
[----:B------:R2:W-:Y:S01]  /*2d550*/  STL [R1+0x1c], R33 ;  /* 0x00001c2101007387 */ /* 0x0005e20000100800 */
[----:B------:R-:W-:Y:S02]  /*2d560*/  LOP3.LUT R5, R5, 0x6000, RZ, 0xc0, !PT ;  /* 0x0000600005057812 */ /* 0x000fe400078ec0ff */
[----:B------:R-:W-:Y:S01]  /*2d570*/  LOP3.LUT R0, R0, 0x6000, RZ, 0xc0, !PT ;  /* 0x0000600000007812 */ /* 0x000fe200078ec0ff */
[----:B------:R3:W-:Y:S01]  /*2d580*/  STL [R1+0x20], R32 ;  /* 0x0000202001007387 */ /* 0x0007e20000100800 */
[----:B------:R-:W-:Y:S01]  /*2d590*/  LOP3.LUT R3, R2, 0x1800, RZ, 0xc0, !PT ;  /* 0x0000180002037812 */ /* 0x000fe200078ec0ff */
[----:B------:R-:W-:Y:S01]  /*2d5a0*/  IMAD R2, R6, 0x10, R5 ;  /* 0x0000001006027824 */ /* 0x000fe200078e0205 */
[----:B-1----:R-:W-:-:S02]  /*2d5b0*/  LOP3.LUT R34, R206, 0xda, R207, 0xfe, !PT ;  /* 0x000000dace227812 */ /* 0x002fc400078efecf */
[----:B------:R-:W-:Y:S02]  /*2d5c0*/  IADD3 R3, R4, R0, R3 ;  /* 0x0000000004037210 */ /* 0x000fe40007ffe003 */
[C-C-:B--2---:R-:W-:Y:S01]  /*2d5d0*/  LOP3.LUT R33, R206.reuse, 0xdc, R207.reuse, 0xfe, !PT ;  /* 0x000000dcce217812 */ /* 0x144fe200078efecf */
[----:B------:R1:W-:Y:S01]  /*2d5e0*/  STL [R1+0x24], R34 ;  /* 0x0000242201007387 */ /* 0x0003e20000100800 */
[C-C-:B------:R-:W-:Y:S02]  /*2d5f0*/  LOP3.LUT R0, R206.reuse, 0x4, R207.reuse, 0xfe, !PT ;  /* 0x00000004ce007812 */ /* 0x140fe400078efecf */
[C-C-:B---3--:R-:W-:Y:S01]  /*2d600*/  LOP3.LUT R32, R206.reuse, 0xde, R207.reuse, 0xfe, !PT ;  /* 0x000000dece207812 */ /* 0x148fe200078efecf */
[----:B------:R2:W-:Y:S01]  /*2d610*/  STL [R1+0x28], R33 ;  /* 0x0000282101007387 */ /* 0x0005e20000100800 */
[C-C-:B------:R-:W-:Y:S02]  /*2d620*/  LOP3.LUT R24, R206.reuse, 0xe, R207.reuse, 0xfe, !PT ;  /* 0x0000000ece187812 */ /* 0x140fe400078efecf */
[C-C-:B------:R-:W-:Y:S01]  /*2d630*/  LOP3.LUT R25, R206.reuse, 0x10, R207.reuse, 0xfe, !PT ;  /* 0x00000010ce197812 */ /* 0x140fe200078efecf */
[----:B------:R3:W-:Y:S01]  /*2d640*/  STL [R1+0x2c], R32 ;  /* 0x00002c2001007387 */ /* 0x0007e20000100800 */
[----:B------:R-:W-:-:S02]  /*2d650*/  LOP3.LUT R23, R206, 0x12, R207, 0xfe, !PT ;  /* 0x00000012ce177812 */ /* 0x000fc400078efecf */
[C-C-:B-1----:R-:W-:Y:S02]  /*2d660*/  LOP3.LUT R34, R206.reuse, 0xe0, R207.reuse, 0xfe, !PT ;  /* 0x000000e0ce227812 */ /* 0x142fe400078efecf */
[C-C-:B------:R-:W-:Y:S02]  /*2d670*/  LOP3.LUT R14, R206.reuse, 0x14, R207.reuse, 0xfe, !PT ;  /* 0x00000014ce0e7812 */ /* 0x140fe400078efecf */
[C-C-:B--2---:R-:W-:Y:S01]  /*2d680*/  LOP3.LUT R33, R206.reuse, 0xe2, R207.reuse, 0xfe, !PT ;  /* 0x000000e2ce217812 */ /* 0x144fe200078efecf */
[----:B------:R1:W-:Y:S01]  /*2d690*/  STL [R1+0x30], R34 ;  /* 0x0000302201007387 */ /* 0x0003e20000100800 */
[C-C-:B------:R-:W-:Y:S02]  /*2d6a0*/  LOP3.LUT R22, R206.reuse, 0x16, R207.reuse, 0xfe, !PT ;  /* 0x00000016ce167812 */ /* 0x140fe400078efecf */
[C-C-:B---3--:R-:W-:Y:S01]  /*2d6b0*/  LOP3.LUT R32, R206.reuse, 0xe4, R207.reuse, 0xfe, !PT ;  /* 0x000000e4ce207812 */ /* 0x148fe200078efecf */
[----:B------:R2:W-:Y:S01]  /*2d6c0*/  STL [R1+0x34], R33 ;  /* 0x0000342101007387 */ /* 0x0005e20000100800 */
[----:B------:R-:W-:-:S02]  /*2d6d0*/  LOP3.LUT R21, R206, 0x18, R207, 0xfe, !PT ;  /* 0x00000018ce157812 */ /* 0x000fc400078efecf */
[C-C-:B------:R-:W-:Y:S01]  /*2d6e0*/  LOP3.LUT R20, R206.reuse, 0x1a, R207.reuse, 0xfe, !PT ;  /* 0x0000001ace147812 */ /* 0x140fe200078efecf */
[----:B------:R3:W-:Y:S01]  /*2d6f0*/  STL [R1+0x38], R32 ;  /* 0x0000382001007387 */ /* 0x0007e20000100800 */
[C-C-:B------:R-:W-:Y:S02]  /*2d700*/  LOP3.LUT R18, R206.reuse, 0x1c, R207.reuse, 0xfe, !PT ;  /* 0x0000001cce127812 */ /* 0x140fe400078efecf */
[C-C-:B-1----:R-:W-:Y:S02]  /*2d710*/  LOP3.LUT R34, R206.reuse, 0xe6, R207.reuse, 0xfe, !PT ;  /* 0x000000e6ce227812 */ /* 0x142fe400078efecf */
[C-C-:B------:R-:W-:Y:S02]  /*2d720*/  LOP3.LUT R19, R206.reuse, 0x1e, R207.reuse, 0xfe, !PT ;  /* 0x0000001ece137812 */ /* 0x140fe400078efecf */
[C-C-:B--2---:R-:W-:Y:S01]  /*2d730*/  LOP3.LUT R33, R206.reuse, 0xe8, R207.reuse, 0xfe, !PT ;  /* 0x000000e8ce217812 */ /* 0x144fe200078efecf */
[----:B------:R1:W-:Y:S01]  /*2d740*/  STL [R1+0x3c], R34 ;  /* 0x00003c2201007387 */ /* 0x0003e20000100800 */
[----:B------:R-:W-:-:S02]  /*2d750*/  LOP3.LUT R15, R206, 0x20, R207, 0xfe, !PT ;  /* 0x00000020ce0f7812 */ /* 0x000fc400078efecf */
[C-C-:B---3--:R-:W-:Y:S01]  /*2d760*/  LOP3.LUT R32, R206.reuse, 0xea, R207.reuse, 0xfe, !PT ;  /* 0x000000eace207812 */ /* 0x148fe200078efecf */
[----:B------:R2:W-:Y:S01]  /*2d770*/  STL [R1+0x40], R33 ;  /* 0x0000402101007387 */ /* 0x0005e20000100800 */
[C-C-:B------:R-:W-:Y:S02]  /*2d780*/  LOP3.LUT R17, R206.reuse, 0x22, R207.reuse, 0xfe, !PT ;  /* 0x00000022ce117812 */ /* 0x140fe400078efecf */
[C-C-:B------:R-:W-:Y:S01]  /*2d790*/  LOP3.LUT R13, R206.reuse, 0x24, R207.reuse, 0xfe, !PT ;  /* 0x00000024ce0d7812 */ /* 0x140fe200078efecf */
[----:B------:R3:W-:Y:S01]  /*2d7a0*/  STL [R1+0x44], R32 ;  /* 0x0000442001007387 */ /* 0x0007e20000100800 */
[C-C-:B------:R-:W-:Y:S02]  /*2d7b0*/  LOP3.LUT R5, R206.reuse, 0x26, R207.reuse, 0xfe, !PT ;  /* 0x00000026ce057812 */ /* 0x140fe400078efecf */
[C-C-:B-1----:R-:W-:Y:S02]  /*2d7c0*/  LOP3.LUT R34, R206.reuse, 0xec, R207.reuse, 0xfe, !PT ;  /* 0x000000ecce227812 */ /* 0x142fe400078efecf */
[----:B------:R-:W-:-:S02]  /*2d7d0*/  LOP3.LUT R12, R206, 0x28, R207, 0xfe, !PT ;  /* 0x00000028ce0c7812 */ /* 0x000fc400078efecf */
        /* <DEDUP_REMOVED lines=23> */
[----:B------:R-:W-:Y:S01]  /*2d950*/  STL [R1+0x60], R34 ;  /* 0x0000602201007387 */ /* 0x000fe20000100800 */
[----:B------:R-:W-:-:S02]  /*2d960*/  LOP3.LUT R181, R206, 0x3e, R207, 0xfe, !PT ;  /* 0x0000003eceb57812 */ /* 0x000fc400078efecf */
[C-C-:B------:R-:W-:Y:S01]  /*2d970*/  LOP3.LUT R182, R206.reuse, 0x40, R207.reuse, 0xfe, !PT ;  /* 0x00000040ceb67812 */ /* 0x140fe200078efecf */
[----:B------:R1:W-:Y:S01]  /*2d980*/  STL [R1+0x64], R33 ;  /* 0x0000642101007387 */ /* 0x0003e20000100800 */
[C-C-:B------:R-:W-:Y:S02]  /*2d990*/  LOP3.LUT R183, R206.reuse, 0x42, R207.reuse, 0xfe, !PT ;  /* 0x00000042ceb77812 */ /* 0x140fe400078efecf */
[C-C-:B------:R-:W-:Y:S02]  /*2d9a0*/  LOP3.LUT R184, R206.reuse, 0x44, R207.reuse, 0xfe, !PT ;  /* 0x00000044ceb87812 */ /* 0x140fe400078efecf */
[C-C-:B------:R-:W-:Y:S02]  /*2d9b0*/  LOP3.LUT R185, R206.reuse, 0x46, R207.reuse, 0xfe, !PT ;  /* 0x00000046ceb97812 */ /* 0x140fe400078efecf */
[C-C-:B------:R-:W-:Y:S02]  /*2d9c0*/  LOP3.LUT R186, R206.reuse, 0x48, R207.reuse, 0xfe, !PT ;  /* 0x00000048ceba7812 */ /* 0x140fe400078efecf */
[----:B------:R-:W-:-:S02]  /*2d9d0*/  LOP3.LUT R187, R206, 0x4a, R207, 0xfe, !PT ;  /* 0x0000004acebb7812 */ /* 0x000fc400078efecf */
[C-C-:B------:R-:W-:Y:S02]  /*2d9e0*/  LOP3.LUT R188, R206.reuse, 0x4c, R207.reuse, 0xfe, !PT ;  /* 0x0000004ccebc7812 */ /* 0x140fe400078efecf */
        /* <DEDUP_REMOVED lines=61> */
[C-C-:B---3--:R-:W-:Y:S02]  /*2ddc0*/  LOP3.LUT R32, R206.reuse, 0xfc, R207.reuse, 0xfe, !PT ;  /* 0x000000fcce207812 */ /* 0x148fe400078efecf */
[----:B------:R-:W-:Y:S02]  /*2ddd0*/  LOP3.LUT R206, R206, 0xfe, R207, 0xfe, !PT ;  /* 0x000000fecece7812 */ /* 0x000fe400078efecf */
[----:B------:R-:W2:Y:S01]  /*2dde0*/  LDL.LU R207, [R1+0xc7c] ;  /* 0x000c7c0001cf7983 */ /* 0x000ea20000300800 */
[----:B------:R-:W-:Y:S02]  /*2ddf0*/  IMAD.MOV.U32 R40, RZ, RZ, R176 ;  /* 0x000000ffff287224 */ /* 0x000fe400078e00b0 */
[----:B------:R-:W-:Y:S01]  /*2de00*/  IMAD.MOV.U32 R41, RZ, RZ, R172 ;  /* 0x000000ffff297224 */ /* 0x000fe200078e00ac */
[----:B------:R3:W-:Y:S01]  /*2de10*/  STL [R1+0x68], R32 ;  /* 0x0000682001007387 */ /* 0x0007e20000100800 */
[----:B------:R-:W-:Y:S01]  /*2de20*/  IMAD.MOV.U32 R42, RZ, RZ, R44 ;  /* 0x000000ffff2a7224 */ /* 0x000fe200078e002c */
[C---:B------:R-:W-:Y:S01]  /*2de30*/  LOP3.LUT R172, R2.reuse, 0x20, RZ, 0x3c, !PT ;  /* 0x0000002002ac7812 */ /* 0x040fe200078e3cff */
[----:B------:R-:W-:Y:S01]  /*2de40*/  IMAD.MOV.U32 R43, RZ, RZ, R48 ;  /* 0x000000ffff2b7224 */ /* 0x000fe200078e0030 */
[----:B------:R-:W-:Y:S01]  /*2de50*/  BAR.SYNC.DEFER_BLOCKING 0x0 ;  /* 0x0000000000007b1d */ /* 0x000fe20000010000 */
[----:B-1----:R-:W-:Y:S01]  /*2de60*/  IMAD.MOV.U32 R33, RZ, RZ, R173 ;  /* 0x000000ffff217224 */ /* 0x002fe200078e00ad */
[----:B------:R-:W-:Y:S01]  /*2de70*/  LOP3.LUT R173, R2, 0x40, RZ, 0x3c, !PT ;  /* 0x0000004002ad7812 */ /* 0x000fe200078e3cff */
[----:B------:R-:W-:-:S02]  /*2de80*/  IMAD.MOV.U32 R34, RZ, RZ, R45 ;  /* 0x000000ffff227224 */ /* 0x000fc400078e002d */
[----:B------:R-:W-:Y:S02]  /*2de90*/  IMAD.MOV.U32 R35, RZ, RZ, R49 ;  /* 0x000000ffff237224 */ /* 0x000fe400078e0031 */
[----:B---3--:R-:W-:Y:S02]  /*2dea0*/  IMAD.MOV.U32 R32, RZ, RZ, R177 ;  /* 0x000000ffff207224 */ /* 0x008fe400078e00b1 */
[----:B------:R-:W-:Y:S01]  /*2deb0*/  IMAD.MOV.U32 R36, RZ, RZ, R178 ;  /* 0x000000ffff247224 */ /* 0x000fe200078e00b2 */
[----:B------:R-:W3:Y:S01]  /*2dec0*/  LDL.LU R177, [R1] ;  /* 0x0000000001b17983 */ /* 0x000ee20000300800 */
[----:B------:R-:W-:Y:S01]  /*2ded0*/  IMAD.MOV.U32 R37, RZ, RZ, R174 ;  /* 0x000000ffff257224 */ /* 0x000fe200078e00ae */
[----:B------:R-:W-:Y:S01]  /*2dee0*/  LOP3.LUT R174, R2, 0x60, RZ, 0x3c, !PT ;  /* 0x0000006002ae7812 */ /* 0x000fe200078e3cff */
[----:B------:R-:W-:Y:S01]  /*2def0*/  IMAD.MOV.U32 R38, RZ, RZ, R46 ;  /* 0x000000ffff267224 */ /* 0x000fe200078e002e */
[----:B------:R-:W4:Y:S01]  /*2df00*/  LDL.LU R176, [R1+0x4] ;  /* 0x0000040001b07983 */ /* 0x000f220000300800 */
[----:B------:R-:W-:-:S02]  /*2df10*/  IMAD.MOV.U32 R39, RZ, RZ, R50 ;  /* 0x000000ffff277224 */ /* 0x000fc400078e0032 */
[----:B------:R-:W-:Y:S02]  /*2df20*/  IMAD.MOV.U32 R50, RZ, RZ, R47 ;  /* 0x000000ffff327224 */ /* 0x000fe400078e002f */
[----:B------:R-:W-:Y:S02]  /*2df30*/  IMAD.MOV.U32 R44, RZ, RZ, R69 ;  /* 0x000000ffff2c7224 */ /* 0x000fe400078e0045 */
[----:B------:R-:W-:Y:S02]  /*2df40*/  IMAD.MOV.U32 R45, RZ, RZ, R73 ;  /* 0x000000ffff2d7224 */ /* 0x000fe400078e0049 */
[----:B------:R-:W-:Y:S01]  /*2df50*/  IMAD.MOV.U32 R46, RZ, RZ, R77 ;  /* 0x000000ffff2e7224 */ /* 0x000fe200078e004d */
[----:B------:R1:W-:Y:S01]  /*2df60*/  STS.128 [R3], R40 ;  /* 0x0000002803007388 */ /* 0x0003e20000000c00 */
[----:B------:R-:W-:Y:S02]  /*2df70*/  IMAD.MOV.U32 R47, RZ, RZ, R81 ;  /* 0x000000ffff2f7224 */ /* 0x000fe400078e0051 */
[----:B------:R-:W-:Y:S01]  /*2df80*/  IMAD.MOV.U32 R167, RZ, RZ, R82 ;  /* 0x000000ffffa77224 */ /* 0x000fe200078e0052 */
[----:B------:R1:W-:Y:S01]  /*2df90*/  STS.128 [R3+0x400], R32 ;  /* 0x0004002003007388 */ /* 0x0003e20000000c00 */
[----:B------:R-:W-:-:S02]  /*2dfa0*/  IMAD.MOV.U32 R48, RZ, RZ, R179 ;  /* 0x000000ffff307224 */ /* 0x000fc400078e00b3 */
[----:B------:R-:W-:Y:S01]  /*2dfb0*/  IMAD.MOV.U32 R49, RZ, RZ, R175 ;  /* 0x000000ffff317224 */ /* 0x000fe200078e00af */
[----:B------:R1:W-:Y:S01]  /*2dfc0*/  STS.128 [R3+0x80], R36 ;  /* 0x0000802403007388 */ /* 0x0003e20000000c00 */
[----:B------:R-:W-:Y:S02]  /*2dfd0*/  IMAD.MOV.U32 R164, RZ, RZ, R70 ;  /* 0x000000ffffa47224 */ /* 0x000fe400078e0046 */
[----:B------:R-:W-:Y:S01]  /*2dfe0*/  IMAD.MOV.U32 R165, RZ, RZ, R74 ;  /* 0x000000ffffa57224 */ /* 0x000fe200078e004a */
[----:B------:R1:W-:Y:S01]  /*2dff0*/  STS.128 [R3+0x500], R44 ;  /* 0x0005002c03007388 */ /* 0x0003e20000000c00 */
[----:B------:R-:W-:Y:S02]  /*2e000*/  IMAD.MOV.U32 R166, RZ, RZ, R78 ;  /* 0x000000ffffa67224 */ /* 0x000fe400078e004e */
[----:B------:R-:W-:Y:S01]  /*2e010*/  IMAD.MOV.U32 R81, RZ, RZ, R75 ;  /* 0x000000ffff517224 */ /* 0x000fe200078e004b */
[----:B------:R-:W-:Y:S01]  /*2e020*/  STS.128 [R3+0x480], R48 ;  /* 0x0004803003007388 */ /* 0x000fe20000000c00 */
[----:B-1----:R-:W-:-:S02]  /*2e030*/  IMAD.MOV.U32 R40, RZ, RZ, R68 ;  /* 0x000000ffff287224 */ /* 0x002fc400078e0044 */
[----:B------:R-:W-:Y:S01]  /*2e040*/  IMAD.MOV.U32 R41, RZ, RZ, R72 ;  /* 0x000000ffff297224 */ /* 0x000fe200078e0048 */
[----:B------:R-:W-:Y:S01]  /*2e050*/  STS.128 [R3+0x180], R164 ;  /* 0x000180a403007388 */ /* 0x000fe20000000c00 */
[----:B------:R-:W-:Y:S02]  /*2e060*/  IMAD.MOV.U32 R42, RZ, RZ, R76 ;  /* 0x000000ffff2a7224 */ /* 0x000fe400078e004c */
[----:B------:R-:W-:Y:S02]  /*2e070*/  IMAD.MOV.U32 R43, RZ, RZ, R80 ;  /* 0x000000ffff2b7224 */ /* 0x000fe400078e0050 */
[----:B------:R-:W-:Y:S02]  /*2e080*/  IMAD.MOV.U32 R32, RZ, RZ, R100 ;  /* 0x000000ffff207224 */ /* 0x000fe400078e0064 */
[----:B------:R-:W-:Y:S01]  /*2e090*/  IMAD.MOV.U32 R33, RZ, RZ, R104 ;  /* 0x000000ffff217224 */ /* 0x000fe200078e0068 */
[----:B------:R1:W-:Y:S01]  /*2e0a0*/  STS.128 [R3+0x100], R40 ;  /* 0x0001002803007388 */ /* 0x0003e20000000c00 */
[----:B------:R-:W-:-:S02]  /*2e0b0*/  IMAD.MOV.U32 R34, RZ, RZ, R108 ;  /* 0x000000ffff227224 */ /* 0x000fc400078e006c */
[----:B------:R-:W-:Y:S02]  /*2e0c0*/  IMAD.MOV.U32 R35, RZ, RZ, R112 ;  /* 0x000000ffff237224 */ /* 0x000fe400078e0070 */
[----:B------:R-:W-:Y:S02]  /*2e0d0*/  IMAD.MOV.U32 R36, RZ, RZ, R101 ;  /* 0x000000ffff247224 */ /* 0x000fe400078e0065 */
[----:B------:R-:W-:Y:S01]  /*2e0e0*/  IMAD.MOV.U32 R37, RZ, RZ, R105 ;  /* 0x000000ffff257224 */ /* 0x000fe200078e0069 */
[----:B------:R1:W-:Y:S01]  /*2e0f0*/  STS.128 [R3+0x200], R32 ;  /* 0x0002002003007388 */ /* 0x0003e20000000c00 */
[----:B------:R-:W-:Y:S02]  /*2e100*/  IMAD.MOV.U32 R38, RZ, RZ, R109 ;  /* 0x000000ffff267224 */ /* 0x000fe400078e006d */
[----:B------:R-:W-:Y:S02]  /*2e110*/  IMAD.MOV.U32 R39, RZ, RZ, R113 ;  /* 0x000000ffff277224 */ /* 0x000fe400078e0071 */
[----:B------:R-:W-:-:S02]  /*2e120*/  IMAD.MOV.U32 R47, RZ, RZ, R144 ;  /* 0x000000ffff2f7224 */ /* 0x000fc400078e0090 */
[----:B------:R-:W-:Y:S01]  /*2e130*/  IMAD.MOV.U32 R80, RZ, RZ, R71 ;  /* 0x000000ffff507224 */ /* 0x000fe200078e0047 */
[----:B------:R1:W-:Y:S02]  /*2e140*/  STS.128 [R3+0x600], R36 ;  /* 0x0006002403007388 */ /* 0x0003e40000000c00 */
[----:B-1----:R-:W-:Y:S02]  /*2e150*/  IMAD.MOV.U32 R43, RZ, RZ, R114 ;  /* 0x000000ffff2b7224 */ /* 0x002fe400078e0072 */
[----:B------:R-:W-:Y:S02]  /*2e160*/  IMAD.MOV.U32 R82, RZ, RZ, R79 ;  /* 0x000000ffff527224 */ /* 0x000fe400078e004f */
[----:B------:R-:W-:Y:S02]  /*2e170*/  IMAD.MOV.U32 R40, RZ, RZ, R102 ;  /* 0x000000ffff287224 */ /* 0x000fe400078e0066 */
[----:B------:R-:W-:Y:S01]  /*2e180*/  IMAD.MOV.U32 R41, RZ, RZ, R106 ;  /* 0x000000ffff297224 */ /* 0x000fe200078e006a */
[----:B------:R-:W-:Y:S01]  /*2e190*/  STS.128 [R3+0x580], R80 ;  /* 0x0005805003007388 */ /* 0x000fe20000000c00 */
[----:B------:R-:W-:-:S02]  /*2e1a0*/  IMAD.MOV.U32 R35, RZ, RZ, R145 ;  /* 0x000000ffff237224 */ /* 0x000fc400078e0091 */
[----:B------:R-:W-:Y:S02]  /*2e1b0*/  IMAD.MOV.U32 R42, RZ, RZ, R110 ;  /* 0x000000ffff2a7224 */ /* 0x000fe400078e006e */
[----:B------:R-:W-:Y:S02]  /*2e1c0*/  IMAD.MOV.U32 R112, RZ, RZ, R103 ;  /* 0x000000ffff707224 */ /* 0x000fe400078e0067 */
[----:B------:R-:W-:Y:S01]  /*2e1d0*/  IMAD.MOV.U32 R113, RZ, RZ, R107 ;  /* 0x000000ffff717224 */ /* 0x000fe200078e006b */
[----:B------:R-:W-:Y:S01]  /*2e1e0*/  STS.128 [R3+0x280], R40 ;  /* 0x0002802803007388 */ /* 0x000fe20000000c00 */
[----:B------:R-:W-:Y:S02]  /*2e1f0*/  IMAD.MOV.U32 R39, RZ, RZ, R146 ;  /* 0x000000ffff277224 */ /* 0x000fe400078e0092 */
[----:B------:R-:W-:Y:S02]  /*2e200*/  IMAD.MOV.U32 R114, RZ, RZ, R111 ;  /* 0x000000ffff727224 */ /* 0x000fe400078e006f */
[----:B------:R-:W-:-:S02]  /*2e210*/  IMAD.MOV.U32 R44, RZ, RZ, R132 ;  /* 0x000000ffff2c7224 */ /* 0x000fc400078e0084 */
[----:B------:R-:W-:Y:S01]  /*2e220*/  IMAD.MOV.U32 R45, RZ, RZ, R136 ;  /* 0x000000ffff2d7224 */ /* 0x000fe200078e0088 */
[----:B------:R-:W-:Y:S01]  /*2e230*/  STS.128 [R3+0x680], R112 ;  /* 0x0006807003007388 */ /* 0x000fe20000000c00 */
[----:B------:R-:W-:Y:S02]  /*2e240*/  IMAD.MOV.U32 R46, RZ, RZ, R140 ;  /* 0x000000ffff2e7224 */ /* 0x000fe400078e008c */
[----:B------:R-:W-:Y:S02]  /*2e250*/  IMAD.MOV.U32 R32, RZ, RZ, R133 ;  /* 0x000000ffff207224 */ /* 0x000fe400078e0085 */
[----:B------:R-:W-:Y:S01]  /*2e260*/  IMAD.MOV.U32 R33, RZ, RZ, R137 ;  /* 0x000000ffff217224 */ /* 0x000fe200078e0089 */
[----:B------:R-:W-:Y:S01]  /*2e270*/  STS.128 [R3+0x300], R44 ;  /* 0x0003002c03007388 */ /* 0x000fe20000000c00 */
        /* <DEDUP_REMOVED lines=11> */
[----:B------:R1:W-:Y:S01]  /*2e330*/  STS.128 [R3+0x780], R144 ;  /* 0x0007809003007388 */ /* 0x0003e20000000c00 */
[----:B------:R-:W-:Y:S02]  /*2e340*/  IMAD.MOV.U32 R169, RZ, RZ, R56 ;  /* 0x000000ffffa97224 */ /* 0x000fe400078e0038 */
[----:B------:R-:W-:Y:S01]  /*2e350*/  IMAD.MOV.U32 R164, RZ, RZ, R54 ;  /* 0x000000ffffa47224 */ /* 0x000fe200078e0036 */
[----:B------:R-:W-:Y:S01]  /*2e360*/  BAR.SYNC.DEFER_BLOCKING 0x0 ;  /* 0x0000000000007b1d */ /* 0x000fe20000010000 */
[----:B------:R-:W-:Y:S02]  /*2e370*/  IMAD.MOV.U32 R165, RZ, RZ, R58 ;  /* 0x000000ffffa57224 */ /* 0x000fe400078e003a */
[----:B------:R-:W-:Y:S02]  /*2e380*/  IMAD.MOV.U32 R64, RZ, RZ, R55 ;  /* 0x000000ffff407224 */ /* 0x000fe400078e0037 */
[----:B------:R-:W-:-:S02]  /*2e390*/  IMAD.MOV.U32 R52, RZ, RZ, R84 ;  /* 0x000000ffff347224 */ /* 0x000fc400078e0054 */
[----:B------:R-:W-:Y:S02]  /*2e3a0*/  IMAD.MOV.U32 R54, RZ, RZ, R92 ;  /* 0x000000ffff367224 */ /* 0x000fe400078e005c */
[----:B------:R-:W-:Y:S02]  /*2e3b0*/  IMAD.MOV.U32 R55, RZ, RZ, R96 ;  /* 0x000000ffff377224 */ /* 0x000fe400078e0060 */
[----:B------:R-:W-:Y:S02]  /*2e3c0*/  IMAD.MOV.U32 R56, RZ, RZ, R85 ;  /* 0x000000ffff387224 */ /* 0x000fe400078e0055 */
[----:B-1----:R-:W-:Y:S02]  /*2e3d0*/  IMAD.MOV.U32 R147, RZ, RZ, R65 ;  /* 0x000000ffff937224 */ /* 0x002fe400078e0041 */
[----:B------:R-:W-:Y:S02]  /*2e3e0*/  IMAD.MOV.U32 R144, RZ, RZ, R53 ;  /* 0x000000ffff907224 */ /* 0x000fe400078e0035 */
[----:B------:R-:W-:-:S02]  /*2e3f0*/  IMAD.MOV.U32 R145, RZ, RZ, R57 ;  /* 0x000000ffff917224 */ /* 0x000fc400078e0039 */
[----:B------:R-:W-:Y:S02]  /*2e400*/  IMAD.MOV.U32 R65, RZ, RZ, R59 ;  /* 0x000000ffff417224 */ /* 0x000fe400078e003b */
[----:B------:R-:W-:Y:S02]  /*2e410*/  IMAD.MOV.U32 R53, RZ, RZ, R88 ;  /* 0x000000ffff357224 */ /* 0x000fe400078e0058 */
[----:B------:R-:W-:Y:S01]  /*2e420*/  IMAD.MOV.U32 R57, RZ, RZ, R89 ;  /* 0x000000ffff397224 */ /* 0x000fe200078e0059 */
[----:B------:R-:W1:Y:S01]  /*2e430*/  LDS.128 R32, [R2] ;  /* 0x0000000002207984 */ /* 0x000e620000000c00 */
[----:B------:R-:W-:Y:S02]  /*2e440*/  IMAD.MOV.U32 R58, RZ, RZ, R93 ;  /* 0x000000ffff3a7224 */ /* 0x000fe400078e005d */
[----:B------:R-:W-:Y:S01]  /*2e450*/  IMAD.MOV.U32 R59, RZ, RZ, R97 ;  /* 0x000000ffff3b7224 */ /* 0x000fe200078e0061 */
[----:B------:R-:W-:Y:S01]  /*2e460*/  LDS.128 R36, [R2+0x800] ;  /* 0x0008000002247984 */ /* 0x000fe20000000c00 */
[----:B------:R-:W-:-:S02]  /*2e470*/  IMAD.MOV.U32 R167, RZ, RZ, R66 ;  /* 0x000000ffffa77224 */ /* 0x000fc400078e0042 */
[----:B------:R-:W-:Y:S01]  /*2e480*/  IMAD.MOV.U32 R170, RZ, RZ, R60 ;  /* 0x000000ffffaa7224 */ /* 0x000fe200078e003c */
[----:B------:R-:W-:Y:S01]  /*2e490*/  LDS.128 R40, [R2+0x1000] ;  /* 0x0010000002287984 */ /* 0x000fe20000000c00 */
[----:B------:R-:W-:Y:S02]  /*2e4a0*/  IMAD.MOV.U32 R146, RZ, RZ, R61 ;  /* 0x000000ffff927224 */ /* 0x000fe400078e003d */
[----:B------:R-:W-:Y:S01]  /*2e4b0*/  IMAD.MOV.U32 R166, RZ, RZ, R62 ;  /* 0x000000ffffa67224 */ /* 0x000fe200078e003e */
[----:B------:R-:W-:Y:S01]  /*2e4c0*/  LDS.128 R44, [R2+0x1800] ;  /* 0x00180000022c7984 */ /* 0x000fe20000000c00 */
[----:B------:R-:W-:Y:S02]  /*2e4d0*/  IMAD.MOV.U32 R66, RZ, RZ, R63 ;  /* 0x000000ffff427224 */ /* 0x000fe400078e003f */
[----:B------:R-:W-:Y:S01]  /*2e4e0*/  IMAD.MOV.U32 R60, RZ, RZ, R86 ;  /* 0x000000ffff3c7224 */ /* 0x000fe200078e0056 */
[----:B------:R-:W1:Y:S01]  /*2e4f0*/  LDS.128 R48, [R172] ;  /* 0x00000000ac307984 */ /* 0x000e620000000c00 */
        /* <DEDUP_REMOVED lines=8> */
[----:B------:R-:W-:Y:S04]  /*2e580*/  LDS.128 R76, [R172+0x1800] ;  /* 0x00180000ac4c7984 */ /* 0x000fe80000000c00 */
[----:B------:R-:W1:Y:S04]  /*2e590*/  LDS.128 R80, [R173] ;  /* 0x00000000ad507984 */ /* 0x000e680000000c00 */
[----:B------:R-:W-:Y:S04]  /*2e5a0*/  LDS.128 R100, [R173+0x800] ;  /* 0x00080000ad647984 */ /* 0x000fe80000000c00 */
[----:B------:R-:W-:Y:S04]  /*2e5b0*/  LDS.128 R104, [R173+0x1000] ;  /* 0x00100000ad687984 */ /* 0x000fe80000000c00 */
[----:B------:R-:W-:Y:S04]  /*2e5c0*/  LDS.128 R108, [R173+0x1800] ;  /* 0x00180000ad6c7984 */ /* 0x000fe80000000c00 */
[----:B------:R-:W1:Y:S04]  /*2e5d0*/  LDS.128 R112, [R174] ;  /* 0x00000000ae707984 */ /* 0x000e680000000c00 */
[----:B------:R-:W1:Y:S04]  /*2e5e0*/  LDS.128 R132, [R174+0x800] ;  /* 0x00080000ae847984 */ /* 0x000e680000000c00 */
[----:B------:R-:W1:Y:S04]  /*2e5f0*/  LDS.128 R136, [R174+0x1000] ;  /* 0x00100000ae887984 */ /* 0x000e680000000c00 */
[----:B------:R-:W1:Y:S04]  /*2e600*/  LDS.128 R140, [R174+0x1800] ;  /* 0x00180000ae8c7984 */ /* 0x000e680000000c00 */
[----:B------:R-:W-:Y:S06]  /*2e610*/  BAR.SYNC.DEFER_BLOCKING 0x0 ;  /* 0x0000000000007b1d */ /* 0x000fec0000010000 */
[----:B------:R1:W-:Y:S04]  /*2e620*/  STS.128 [R3+0x100], R52 ;  /* 0x0001003403007388 */ /* 0x0003e80000000c00 */
[----:B------:R1:W-:Y:S04]  /*2e630*/  STS.128 [R3+0x500], R56 ;  /* 0x0005003803007388 */ /* 0x0003e80000000c00 */
[----:B------:R1:W-:Y:S04]  /*2e640*/  STS.128 [R3+0x480], R64 ;  /* 0x0004804003007388 */ /* 0x0003e80000000c00 */
[----:B------:R1:W-:Y:S02]  /*2e650*/  STS.128 [R3+0x180], R60 ;  /* 0x0001803c03007388 */ /* 0x0003e40000000c00 */
[----:B-1----:R-:W-:-:S02]  /*2e660*/  IMAD.MOV.U32 R52, RZ, RZ, R116 ;  /* 0x000000ffff347224 */ /* 0x002fc400078e0074 */
[----:B------:R-:W-:Y:S01]  /*2e670*/  STS.128 [R3], R168 ;  /* 0x000000a803007388 */ /* 0x000fe20000000c00 */
[----:B------:R-:W-:Y:S02]  /*2e680*/  IMAD.MOV.U32 R53, RZ, RZ, R120 ;  /* 0x000000ffff357224 */ /* 0x000fe400078e0078 */
[----:B------:R-:W-:Y:S01]  /*2e690*/  IMAD.MOV.U32 R54, RZ, RZ, R124 ;  /* 0x000000ffff367224 */ /* 0x000fe200078e007c */
[----:B------:R-:W-:Y:S01]  /*2e6a0*/  STS.128 [R3+0x400], R144 ;  /* 0x0004009003007388 */ /* 0x000fe20000000c00 */
[----:B------:R-:W-:Y:S02]  /*2e6b0*/  IMAD.MOV.U32 R55, RZ, RZ, R128 ;  /* 0x000000ffff377224 */ /* 0x000fe400078e0080 */
[----:B------:R-:W-:Y:S01]  /*2e6c0*/  IMAD.MOV.U32 R56, RZ, RZ, R117 ;  /* 0x000000ffff387224 */ /* 0x000fe200078e0075 */
[----:B------:R-:W-:Y:S01]  /*2e6d0*/  STS.128 [R3+0x80], R164 ;  /* 0x000080a403007388 */ /* 0x000fe20000000c00 */
[----:B------:R-:W-:Y:S02]  /*2e6e0*/  IMAD.MOV.U32 R57, RZ, RZ, R121 ;  /* 0x000000ffff397224 */ /* 0x000fe400078e0079 */
[----:B------:R-:W-:Y:S01]  /*2e6f0*/  IMAD.MOV.U32 R58, RZ, RZ, R125 ;  /* 0x000000ffff3a7224 */ /* 0x000fe200078e007d */
[----:B------:R1:W-:Y:S01]  /*2e700*/  STS.128 [R3+0x200], R52 ;  /* 0x0002003403007388 */ /* 0x0003e20000000c00 */
[----:B------:R-:W-:-:S02]  /*2e710*/  IMAD.MOV.U32 R59, RZ, RZ, R129 ;  /* 0x000000ffff3b7224 */ /* 0x000fc400078e0081 */
[----:B------:R-:W-:Y:S01]  /*2e720*/  IMAD.MOV.U32 R67, RZ, RZ, R130 ;  /* 0x000000ffff437224 */ /* 0x000fe200078e0082 */
[----:B------:R-:W-:Y:S01]  /*2e730*/  STS.128 [R3+0x580], R96 ;  /* 0x0005806003007388 */ /* 0x000fe20000000c00 */
[----:B------:R-:W-:Y:S02]  /*2e740*/  IMAD.MOV.U32 R63, RZ, RZ, R160 ;  /* 0x000000ffff3f7224 */ /* 0x000fe400078e00a0 */
[----:B------:R-:W-:Y:S01]  /*2e750*/  IMAD.MOV.U32 R64, RZ, RZ, R118 ;  /* 0x000000ffff407224 */ /* 0x000fe200078e0076 */
[----:B------:R2:W-:Y:S01]  /*2e760*/  STS.128 [R3+0x600], R56 ;  /* 0x0006003803007388 */ /* 0x0005e20000000c00 */
[----:B------:R-:W-:Y:S02]  /*2e770*/  IMAD.MOV.U32 R65, RZ, RZ, R122 ;  /* 0x000000ffff417224 */ /* 0x000fe400078e007a */
[----:B------:R-:W-:Y:S02]  /*2e780*/  IMAD.MOV.U32 R66, RZ, RZ, R126 ;  /* 0x000000ffff427224 */ /* 0x000fe400078e007e */
[----:B------:R-:W-:-:S02]  /*2e790*/  IMAD.MOV.U32 R128, RZ, RZ, R119 ;  /* 0x000000ffff807224 */ /* 0x000fc400078e0077 */
[----:B------:R-:W-:Y:S01]  /*2e7a0*/  IMAD.MOV.U32 R129, RZ, RZ, R123 ;  /* 0x000000ffff817224 */ /* 0x000fe200078e007b */
[----:B------:R3:W-:Y:S01]  /*2e7b0*/  STS.128 [R3+0x280], R64 ;  /* 0x0002804003007388 */ /* 0x0007e20000000c00 */
[----:B-1----:R-:W-:Y:S02]  /*2e7c0*/  IMAD.MOV.U32 R55, RZ, RZ, R161 ;  /* 0x000000ffff377224 */ /* 0x002fe400078e00a1 */
[----:B------:R-:W-:Y:S02]  /*2e7d0*/  IMAD.MOV.U32 R130, RZ, RZ, R127 ;  /* 0x000000ffff827224 */ /* 0x000fe400078e007f */
[----:B------:R-:W-:Y:S02]  /*2e7e0*/  IMAD.MOV.U32 R60, RZ, RZ, R148 ;  /* 0x000000ffff3c7224 */ /* 0x000fe400078e0094 */
[----:B------:R-:W-:Y:S02]  /*2e7f0*/  IMAD.MOV.U32 R61, RZ, RZ, R152 ;  /* 0x000000ffff3d7224 */ /* 0x000fe400078e0098 */
[----:B--2---:R-:W-:-:S02]  /*2e800*/  IMAD.MOV.U32 R59, RZ, RZ, R162 ;  /* 0x000000ffff3b7224 */ /* 0x004fc400078e00a2 */
[----:B------:R-:W-:Y:S02]  /*2e810*/  IMAD.MOV.U32 R62, RZ, RZ, R156 ;  /* 0x000000ffff3e7224 */ /* 0x000fe400078e009c */
[----:B------:R-:W-:Y:S02]  /*2e820*/  IMAD.MOV.U32 R52, RZ, RZ, R149 ;  /* 0x000000ffff347224 */ /* 0x000fe400078e0095 */
[----:B------:R-:W-:Y:S01]  /*2e830*/  IMAD.MOV.U32 R53, RZ, RZ, R153 ;  /* 0x000000ffff357224 */ /* 0x000fe200078e0099 */
[----:B------:R-:W-:Y:S01]  /*2e840*/  ISETP.GE.AND P0, PT, R207, c[0x0][0x178], PT ;  /* 0x00005e00cf007a0c */ /* 0x000fe20003f06270 */
[----:B------:R-:W-:Y:S02]  /*2e850*/  IMAD.MOV.U32 R54, RZ, RZ, R157 ;  /* 0x000000ffff367224 */ /* 0x000fe400078e009d */
[----:B------:R-:W-:Y:S02]  /*2e860*/  IMAD.MOV.U32 R56, RZ, RZ, R150 ;  /* 0x000000ffff387224 */ /* 0x000fe400078e0096 */
[----:B------:R-:W-:-:S02]  /*2e870*/  IMAD.MOV.U32 R57, RZ, RZ, R154 ;  /* 0x000000ffff397224 */ /* 0x000fc400078e009a */
[----:B------:R-:W-:Y:S02]  /*2e880*/  IMAD.MOV.U32 R58, RZ, RZ, R158 ;  /* 0x000000ffff3a7224 */ /* 0x000fe400078e009e */
[----:B------:R-:W-:Y:S02]  /*2e890*/  IMAD.MOV.U32 R160, RZ, RZ, R151 ;  /* 0x000000ffffa07224 */ /* 0x000fe400078e0097 */
[----:B------:R-:W-:Y:S02]  /*2e8a0*/  IMAD.MOV.U32 R161, RZ, RZ, R155 ;  /* 0x000000ffffa17224 */ /* 0x000fe400078e009b */
[----:B------:R-:W-:Y:S01]  /*2e8b0*/  IMAD.MOV.U32 R162, RZ, RZ, R159 ;  /* 0x000000ffffa27224 */ /* 0x000fe200078e009f */
[----:B------:R-:W-:Y:S01]  /*2e8c0*/  STS.128 [R3+0x680], R128 ;  /* 0x0006808003007388 */ /* 0x000fe20000000c00 */
[----:B------:R-:W-:-:S03]  /*2e8d0*/  IMAD R84, R207, c[0x0][0x194], RZ ;  /* 0x00006500cf547a24 */ /* 0x000fc600078e02ff */
[----:B------:R1:W-:Y:S04]  /*2e8e0*/  STS.128 [R3+0x300], R60 ;  /* 0x0003003c03007388 */ /* 0x0003e80000000c00 */
[----:B------:R-:W-:Y:S04]  /*2e8f0*/  STS.128 [R3+0x700], R52 ;  /* 0x0007003403007388 */ /* 0x000fe80000000c00 */
[----:B------:R2:W-:Y:S04]  /*2e900*/  STS.128 [R3+0x380], R56 ;  /* 0x0003803803007388 */ /* 0x0005e80000000c00 */
[----:B------:R4:W-:Y:S01]  /*2e910*/  STS.128 [R3+0x780], R160 ;  /* 0x000780a003007388 */ /* 0x0009e20000000c00 */
[C---:B------:R-:W-:Y:S01]  /*2e920*/  ISETP.LT.AND P2, PT, R189.reuse, c[0x0][0x17c], !P0 ;  /* 0x00005f00bd007a0c */ /* 0x040fe20004741270 */
[----:B------:R-:W-:-:S02]  /*2e930*/  IMAD R189, R189, c[0x0][0x198], RZ ;  /* 0x00006600bdbd7a24 */ /* 0x000fc400078e02ff */
[----:B------:R-:W-:Y:S01]  /*2e940*/  BAR.SYNC.DEFER_BLOCKING 0x0 ;  /* 0x0000000000007b1d */ /* 0x000fe20000010000 */
[----:B---3--:R-:W-:Y:S01]  /*2e950*/  LEA R64, P3, R84, c[0x0][0x170], 0x2 ;  /* 0x00005c0054407a11 */ /* 0x008fe200078610ff */
[C---:B-1----:R-:W-:Y:S01]  /*2e960*/  IMAD R63, R16.reuse, c[0x0][0x198], RZ ;  /* 0x00006600103f7a24 */ /* 0x042fe200078e02ff */
[----:B------:R-:W-:Y:S02]  /*2e970*/  ISETP.LT.AND P1, PT, R16, c[0x0][0x17c], !P0 ;  /* 0x00005f0010007a0c */ /* 0x000fe40004721270 */
[----:B------:R-:W-:Y:S01]  /*2e980*/  LEA.HI.X.SX32 R62, R84, c[0x0][0x174], 0x2, P3 ;  /* 0x00005d00543e7a11 */ /* 0x000fe200018f16ff */
[----:B------:R-:W3:Y:S01]  /*2e990*/  LDL.LU R207, [R1+0x8] ;  /* 0x0000080001cf7983 */ /* 0x000ee20000300800 */
[C---:B------:R-:W-:Y:S02]  /*2e9a0*/  LEA R60, P3, R189.reuse, R64, 0x2 ;  /* 0x00000040bd3c7211 */ /* 0x040fe400078610ff */
[----:B------:R-:W-:Y:S01]  /*2e9b0*/  ISETP.LT.AND P4, PT, R0, c[0x0][0x17c], !P0 ;  /* 0x00005f0000007a0c */ /* 0x000fe20004781270 */
[----:B--2---:R-:W-:Y:S01]  /*2e9c0*/  IMAD R57, R26, c[0x0][0x198], RZ ;  /* 0x000066001a397a24 */ /* 0x004fe200078e02ff */
[----:B------:R-:W-:Y:S01]  /*2e9d0*/  LEA.HI.X.SX32 R61, R189, R62, 0x2, P3 ;  /* 0x0000003ebd3d7211 */ /* 0x000fe200018f16ff */
[----:B----4-:R-:W-:Y:S01]  /*2e9e0*/  IMAD R3, R28, c[0x0][0x198], RZ ;  /* 0x000066001c037a24 */ /* 0x010fe200078e02ff */
[C---:B------:R-:W-:Y:S01]  /*2e9f0*/  LEA R52, P3, R63.reuse, R64, 0x2 ;  /* 0x000000403f347211 */ /* 0x040fe200078610ff */
[----:B------:R-:W2:Y:S03]  /*2ea00*/  LDL.LU R171, [R1+0xc] ;  /* 0x00000c0001ab7983 */ /* 0x000ea60000300800 */
[----:B------:R-:W-:Y:S01]  /*2ea10*/  LEA.HI.X.SX32 R53, R63, R62, 0x2, P3 ;  /* 0x0000003e3f357211 */ /* 0x000fe200018f16ff */
[----:B------:R-:W-:Y:S01]  /*2ea20*/  IMAD R63, R0, c[0x0][0x198], RZ ;  /* 0x00006600003f7a24 */ /* 0x000fe200078e02ff */
[C---:B------:R-:W-:Y:S01]  /*2ea30*/  ISETP.LT.AND P3, PT, R29.reuse, c[0x0][0x17c], !P0 ;  /* 0x00005f001d007a0c */ /* 0x040fe20004761270 */
[----:B------:R-:W-:Y:S01]  /*2ea40*/  IMAD R29, R29, c[0x0][0x198], RZ ;  /* 0x000066001d1d7a24 */ /* 0x000fe200078e02ff */
[----:B------:R-:W-:Y:S04]  /*2ea50*/  @P2 STG.E [R60.64], R32 ;  /* 0x000000203c002986 */ /* 0x000fe8000c10190a */
[----:B------:R1:W-:Y:S01]  /*2ea60*/  @P1 STG.E [R52.64], R48 ;  /* 0x0000003034001986 */ /* 0x0003e2000c10190a */
[----:B------:R-:W-:-:S02]  /*2ea70*/  ISETP.LT.AND P1, PT, R28, c[0x0][0x17c], !P0 ;  /* 0x00005f001c007a0c */ /* 0x000fc40004721270 */
[-C--:B------:R-:W-:Y:S01]  /*2ea80*/  LEA R28, P5, R29, R64.reuse, 0x2 ;  /* 0x000000401d1c7211 */ /* 0x080fe200078a10ff */
[----:B------:R-:W4:Y:S01]  /*2ea90*/  LDL.LU R179, [R1+0x10] ;  /* 0x0000100001b37983 */ /* 0x000f220000300800 */
[-C--:B------:R-:W-:Y:S02]  /*2eaa0*/  LEA R54, P6, R3, R64.reuse, 0x2 ;  /* 0x0000004003367211 */ /* 0x080fe400078c10ff */
[----:B-1----:R-:W-:Y:S01]  /*2eab0*/  LEA R52, P2, R63, R64, 0x2 ;  /* 0x000000403f347211 */ /* 0x002fe200078410ff */
[----:B------:R-:W-:Y:S01]  /*2eac0*/  IMAD.MOV.U32 R0, RZ, RZ, c[0x0][0x198] ;  /* 0x00006600ff007624 */ /* 0x000fe200078e00ff */
[-C--:B------:R-:W-:Y:S01]  /*2ead0*/  LEA.HI.X.SX32 R29, R29, R62.reuse, 0x2, P5 ;  /* 0x0000003e1d1d7211 */ /* 0x080fe200028f16ff */
[----:B------:R-:W2:Y:S01]  /*2eae0*/  LDL.LU R178, [R1+0x14] ;  /* 0x0000140001b27983 */ /* 0x000ea20000300800 */
[----:B------:R-:W-:Y:S02]  /*2eaf0*/  LEA.HI.X.SX32 R53, R63, R62, 0x2, P2 ;  /* 0x0000003e3f357211 */ /* 0x000fe400010f16ff */
[----:B------:R-:W-:-:S02]  /*2eb00*/  ISETP.LT.AND P2, PT, R26, c[0x0][0x17c], !P0 ;  /* 0x00005f001a007a0c */ /* 0x000fc40004741270 */
[----:B------:R-:W-:Y:S01]  /*2eb10*/  LEA.HI.X.SX32 R55, R3, R62, 0x2, P6 ;  /* 0x0000003e03377211 */ /* 0x000fe200030f16ff */
[----:B------:R1:W-:Y:S01]  /*2eb20*/  @P4 STG.E [R52.64], R80 ;  /* 0x0000005034004986 */ /* 0x0003e2000c10190a */
[C---:B------:R-:W-:Y:S01]  /*2eb30*/  ISETP.LT.AND P5, PT, R27.reuse, c[0x0][0x17c], !P0 ;  /* 0x00005f001b007a0c */ /* 0x040fe200047a1270 */
[----:B------:R-:W-:Y:S02]  /*2eb40*/  IMAD R27, R27, c[0x0][0x198], RZ ;  /* 0x000066001b1b7a24 */ /* 0x000fe400078e02ff */
[----:B------:R1:W-:Y:S01]  /*2eb50*/  @P3 STG.E [R28.64], R112 ;  /* 0x000000701c003986 */ /* 0x0003e2000c10190a */
[----:B------:R-:W-:-:S03]  /*2eb60*/  IMAD R3, R24, c[0x0][0x198], RZ ;  /* 0x0000660018037a24 */ /* 0x000fc600078e02ff */
[----:B------:R-:W-:Y:S01]  /*2eb70*/  @P1 STG.E [R54.64], R36 ;  /* 0x0000002436001986 */ /* 0x000fe2000c10190a */
[----:B------:R-:W-:Y:S02]  /*2eb80*/  ISETP.LT.AND P1, PT, R24, c[0x0][0x17c], !P0 ;  /* 0x00005f0018007a0c */ /* 0x000fe40004721270 */
[-C--:B-1----:R-:W-:Y:S02]  /*2eb90*/  LEA R52, P4, R57, R64.reuse, 0x2 ;  /* 0x0000004039347211 */ /* 0x082fe400078810ff */
[----:B------:R-:W-:Y:S02]  /*2eba0*/  LEA R26, P3, R27, R64, 0x2 ;  /* 0x000000401b1a7211 */ /* 0x000fe400078610ff */
[----:B------:R-:W-:Y:S02]  /*2ebb0*/  LEA.HI.X.SX32 R53, R57, R62, 0x2, P4 ;  /* 0x0000003e39357211 */ /* 0x000fe400020f16ff */
[----:B------:R-:W-:Y:S01]  /*2ebc0*/  LEA R24, P4, R3, R64, 0x2 ;  /* 0x0000004003187211 */ /* 0x000fe200078810ff */
[----:B------:R-:W-:Y:S01]  /*2ebd0*/  IMAD R29, R25, c[0x0][0x198], RZ ;  /* 0x00006600191d7a24 */ /* 0x000fe200078e02ff */
[----:B------:R-:W-:Y:S01]  /*2ebe0*/  LEA.HI.X.SX32 R27, R27, R62, 0x2, P3 ;  /* 0x0000003e1b1b7211 */ /* 0x000fe200018f16ff */
[----:B------:R-:W-:Y:S01]  /*2ebf0*/  @P2 STG.E [R52.64], R68 ;  /* 0x0000004434002986 */ /* 0x000fe2000c10190a */
[----:B------:R-:W-:-:S02]  /*2ec00*/  ISETP.LT.AND P2, PT, R25, c[0x0][0x17c], !P0 ;  /* 0x00005f0019007a0c */ /* 0x000fc40004741270 */
[C---:B------:R-:W-:Y:S01]  /*2ec10*/  ISETP.LT.AND P3, PT, R23.reuse, c[0x0][0x17c], !P0 ;  /* 0x00005f0017007a0c */ /* 0x040fe20004761270 */
[----:B------:R-:W-:Y:S01]  /*2ec20*/  IMAD R23, R23, c[0x0][0x198], RZ ;  /* 0x0000660017177a24 */ /* 0x000fe200078e02ff */
[----:B------:R-:W-:Y:S01]  /*2ec30*/  LEA.HI.X.SX32 R25, R3, R62, 0x2, P4 ;  /* 0x0000003e03197211 */ /* 0x000fe200020f16ff */
[C---:B------:R-:W-:Y:S01]  /*2ec40*/  IMAD R3, R14.reuse, c[0x0][0x198], RZ ;  /* 0x000066000e037a24 */ /* 0x040fe200078e02ff */
[----:B------:R1:W-:Y:S02]  /*2ec50*/  @P5 STG.E [R26.64], R100 ;  /* 0x000000641a005986 */ /* 0x0003e4000c10190a */
[----:B------:R-:W-:Y:S02]  /*2ec60*/  LEA R28, P5, R23, R64, 0x2 ;  /* 0x00000040171c7211 */ /* 0x000fe400078a10ff */
[----:B------:R1:W-:Y:S01]  /*2ec70*/  @P1 STG.E [R24.64], R132 ;  /* 0x0000008418001986 */ /* 0x0003e2000c10190a */
[----:B------:R-:W-:-:S03]  /*2ec80*/  ISETP.LT.AND P4, PT, R14, c[0x0][0x17c], !P0 ;  /* 0x00005f000e007a0c */ /* 0x000fc60004781270 */
[----:B------:R-:W-:Y:S01]  /*2ec90*/  LDS.128 R56, [R172+0x1800] ;  /* 0x00180000ac387984 */ /* 0x000fe20000000c00 */
[-C--:B-1----:R-:W-:Y:S02]  /*2eca0*/  LEA R26, P6, R29, R64.reuse, 0x2 ;  /* 0x000000401d1a7211 */ /* 0x082fe400078c10ff */
[----:B------:R-:W-:Y:S02]  /*2ecb0*/  LEA R24, P1, R3, R64, 0x2 ;  /* 0x0000004003187211 */ /* 0x000fe400078210ff */
[-C--:B------:R-:W-:Y:S02]  /*2ecc0*/  LEA.HI.X.SX32 R27, R29, R62.reuse, 0x2, P6 ;  /* 0x0000003e1d1b7211 */ /* 0x080fe400030f16ff */
[-C--:B------:R-:W-:Y:S02]  /*2ecd0*/  LEA.HI.X.SX32 R29, R23, R62.reuse, 0x2, P5 ;  /* 0x0000003e171d7211 */ /* 0x080fe400028f16ff */
[----:B------:R-:W-:Y:S01]  /*2ece0*/  LEA.HI.X.SX32 R25, R3, R62, 0x2, P1 ;  /* 0x0000003e03197211 */ /* 0x000fe200008f16ff */
[C---:B------:R-:W-:Y:S01]  /*2ecf0*/  IMAD R3, R22.reuse, c[0x0][0x198], RZ ;  /* 0x0000660016037a24 */ /* 0x040fe200078e02ff */
[----:B------:R-:W-:Y:S01]  /*2ed00*/  ISETP.LT.AND P5, PT, R22, c[0x0][0x17c], !P0 ;  /* 0x00005f0016007a0c */ /* 0x000fe200047a1270 */
[----:B------:R-:W-:Y:S03]  /*2ed10*/  @P2 STG.E [R26.64], R40 ;  /* 0x000000281a002986 */ /* 0x000fe6000c10190a */
[----:B------:R-:W-:Y:S01]  /*2ed20*/  LEA R22, P2, R3, R64, 0x2 ;  /* 0x0000004003167211 */ /* 0x000fe200078410ff */
[----:B------:R-:W-:Y:S01]  /*2ed30*/  @P3 STG.E [R28.64], R72 ;  /* 0x000000481c003986 */ /* 0x000fe2000c10190a */
[C---:B------:R-:W-:Y:S01]  /*2ed40*/  ISETP.LT.AND P3, PT, R21.reuse, c[0x0][0x17c], !P0 ;  /* 0x00005f0015007a0c */ /* 0x040fe20004761270 */
[----:B------:R-:W-:Y:S01]  /*2ed50*/  IMAD R21, R21, c[0x0][0x198], RZ ;  /* 0x0000660015157a24 */ /* 0x000fe200078e02ff */
[----:B------:R-:W-:Y:S01]  /*2ed60*/  LEA.HI.X.SX32 R23, R3, R62, 0x2, P2 ;  /* 0x0000003e03177211 */ /* 0x000fe200010f16ff */
[C---:B------:R-:W-:Y:S01]  /*2ed70*/  IMAD R53, R20.reuse, c[0x0][0x198], RZ ;  /* 0x0000660014357a24 */ /* 0x040fe200078e02ff */
[----:B------:R1:W-:Y:S01]  /*2ed80*/  @P4 STG.E [R24.64], R104 ;  /* 0x0000006818004986 */ /* 0x0003e2000c10190a */
[----:B------:R-:W-:Y:S01]  /*2ed90*/  ISETP.LT.AND P1, PT, R20, c[0x0][0x17c], !P0 ;  /* 0x00005f0014007a0c */ /* 0x000fe20004721270 */
[C---:B------:R-:W-:Y:S01]  /*2eda0*/  IMAD R3, R18.reuse, c[0x0][0x198], RZ ;  /* 0x0000660012037a24 */ /* 0x040fe200078e02ff */
[----:B------:R-:W-:Y:S01]  /*2edb0*/  LEA R20, P4, R21, R64, 0x2 ;  /* 0x0000004015147211 */ /* 0x000fe200078810ff */
[----:B------:R1:W-:Y:S01]  /*2edc0*/  @P5 STG.E [R22.64], R136 ;  /* 0x0000008816005986 */ /* 0x0003e2000c10190a */
[----:B------:R-:W-:-:S02]  /*2edd0*/  ISETP.LT.AND P2, PT, R18, c[0x0][0x17c], !P0 ;  /* 0x00005f0012007a0c */ /* 0x000fc40004741270 */
[----:B------:R-:W-:Y:S02]  /*2ede0*/  LEA.HI.X.SX32 R21, R21, R62, 0x2, P4 ;  /* 0x0000003e15157211 */ /* 0x000fe400020f16ff */
[C---:B------:R-:W-:Y:S01]  /*2edf0*/  ISETP.LT.AND P5, PT, R19.reuse, c[0x0][0x17c], !P0 ;  /* 0x00005f0013007a0c */ /* 0x040fe200047a1270 */
[----:B------:R-:W-:Y:S01]  /*2ee00*/  IMAD R19, R19, c[0x0][0x198], RZ ;  /* 0x0000660013137a24 */ /* 0x000fe200078e02ff */
[-C--:B-1----:R-:W-:Y:S01]  /*2ee10*/  LEA R24, P6, R53, R64.reuse, 0x2 ;  /* 0x0000004035187211 */ /* 0x082fe200078c10ff */
[----:B------:R-:W-:Y:S01]  /*2ee20*/  @P3 STG.E [R20.64], R44 ;  /* 0x0000002c14003986 */ /* 0x000fe2000c10190a */
[----:B------:R-:W-:Y:S02]  /*2ee30*/  LEA R22, P4, R3, R64, 0x2 ;  /* 0x0000004003167211 */ /* 0x000fe400078810ff */
[-C--:B------:R-:W-:Y:S02]  /*2ee40*/  LEA.HI.X.SX32 R25, R53, R62.reuse, 0x2, P6 ;  /* 0x0000003e35197211 */ /* 0x080fe400030f16ff */
[----:B------:R-:W-:Y:S01]  /*2ee50*/  LEA.HI.X.SX32 R23, R3, R62, 0x2, P4 ;  /* 0x0000003e03177211 */ /* 0x000fe200020f16ff */
[----:B------:R-:W-:Y:S01]  /*2ee60*/  IMAD R3, R15, c[0x0][0x198], RZ ;  /* 0x000066000f037a24 */ /* 0x000fe200078e02ff */
[----:B------:R-:W-:Y:S01]  /*2ee70*/  LEA R14, P3, R19, R64, 0x2 ;  /* 0x00000040130e7211 */ /* 0x000fe200078610ff */
[----:B------:R-:W-:Y:S01]  /*2ee80*/  @P1 STG.E [R24.64], R76 ;  /* 0x0000004c18001986 */ /* 0x000fe2000c10190a */
[----:B------:R-:W-:-:S02]  /*2ee90*/  ISETP.LT.AND P1, PT, R15, c[0x0][0x17c], !P0 ;  /* 0x00005f000f007a0c */ /* 0x000fc40004721270 */
[----:B------:R-:W-:Y:S01]  /*2eea0*/  LEA.HI.X.SX32 R15, R19, R62, 0x2, P3 ;  /* 0x0000003e130f7211 */ /* 0x000fe200018f16ff */
[----:B------:R-:W-:Y:S01]  /*2eeb0*/  @P2 STG.E [R22.64], R108 ;  /* 0x0000006c16002986 */ /* 0x000fe2000c10190a */
[----:B------:R-:W-:Y:S01]  /*2eec0*/  IMAD R19, R17, c[0x0][0x198], RZ ;  /* 0x0000660011137a24 */ /* 0x000fe200078e02ff */
[C---:B------:R-:W-:Y:S01]  /*2eed0*/  ISETP.LT.AND P3, PT, R13.reuse, c[0x0][0x17c], !P0 ;  /* 0x00005f000d007a0c */ /* 0x040fe20004761270 */
[----:B------:R-:W-:Y:S01]  /*2eee0*/  IMAD R13, R13, c[0x0][0x198], RZ ;  /* 0x000066000d0d7a24 */ /* 0x000fe200078e02ff */
[----:B------:R-:W-:Y:S02]  /*2eef0*/  ISETP.LT.AND P2, PT, R17, c[0x0][0x17c], !P0 ;  /* 0x00005f0011007a0c */ /* 0x000fe40004741270 */
[-C--:B------:R-:W-:Y:S01]  /*2ef00*/  LEA R16, P4, R3, R64.reuse, 0x2 ;  /* 0x0000004003107211 */ /* 0x080fe200078810ff */
[----:B------:R1:W-:Y:S01]  /*2ef10*/  @P5 STG.E [R14.64], R140 ;  /* 0x0000008c0e005986 */ /* 0x0003e2000c10190a */
[----:B------:R-:W-:Y:S02]  /*2ef20*/  LEA R18, P5, R13, R64, 0x2 ;  /* 0x000000400d127211 */ /* 0x000fe400078a10ff */
[----:B------:R-:W-:-:S02]  /*2ef30*/  LEA.HI.X.SX32 R17, R3, R62, 0x2, P4 ;  /* 0x0000003e03117211 */ /* 0x000fc400020f16ff */
[C---:B------:R-:W-:Y:S01]  /*2ef40*/  ISETP.LT.AND P4, PT, R5.reuse, c[0x0][0x17c], !P0 ;  /* 0x00005f0005007a0c */ /* 0x040fe20004781270 */
[----:B------:R-:W-:Y:S01]  /*2ef50*/  IMAD R5, R5, c[0x0][0x198], RZ ;  /* 0x0000660005057a24 */ /* 0x000fe200078e02ff */
[C---:B-1----:R-:W-:Y:S01]  /*2ef60*/  LEA R14, P6, R19.reuse, R64, 0x2 ;  /* 0x00000040130e7211 */ /* 0x042fe200078c10ff */
[----:B------:R1:W-:Y:S01]  /*2ef70*/  @P1 STG.E [R16.64], R33 ;  /* 0x0000002110001986 */ /* 0x0003e2000c10190a */
[C---:B------:R-:W-:Y:S02]  /*2ef80*/  IMAD R3, R12.reuse, c[0x0][0x198], RZ ;  /* 0x000066000c037a24 */ /* 0x040fe400078e02ff */
[-C--:B------:R-:W-:Y:S02]  /*2ef90*/  LEA.HI.X.SX32 R15, R19, R62.reuse, 0x2, P6 ;  /* 0x0000003e130f7211 */ /* 0x080fe400030f16ff */
[----:B------:R-:W-:Y:S02]  /*2efa0*/  LEA.HI.X.SX32 R19, R13, R62, 0x2, P5 ;  /* 0x0000003e0d137211 */ /* 0x000fe400028f16ff */
[----:B------:R-:W-:Y:S01]  /*2efb0*/  ISETP.LT.AND P5, PT, R12, c[0x0][0x17c], !P0 ;  /* 0x00005f000c007a0c */ /* 0x000fe200047a1270 */
[----:B------:R1:W-:Y:S02]  /*2efc0*/  @P2 STG.E [R14.64], R49 ;  /* 0x000000310e002986 */ /* 0x0003e4000c10190a */
[----:B-1----:R-:W-:-:S02]  /*2efd0*/  LEA R16, P1, R5, R64, 0x2 ;  /* 0x0000004005107211 */ /* 0x002fc400078210ff */
[----:B------:R-:W-:Y:S01]  /*2efe0*/  @P3 STG.E [R18.64], R81 ;  /* 0x0000005112003986 */ /* 0x000fe2000c10190a */
[C---:B------:R-:W-:Y:S01]  /*2eff0*/  ISETP.LT.AND P3, PT, R11.reuse, c[0x0][0x17c], !P0 ;  /* 0x00005f000b007a0c */ /* 0x040fe20004761270 */
[----:B------:R-:W-:Y:S01]  /*2f000*/  IMAD R11, R11, c[0x0][0x198], RZ ;  /* 0x000066000b0b7a24 */ /* 0x000fe200078e02ff */
[----:B------:R-:W-:Y:S02]  /*2f010*/  LEA.HI.X.SX32 R17, R5, R62, 0x2, P1 ;  /* 0x0000003e05117211 */ /* 0x000fe400008f16ff */
[C---:B------:R-:W-:Y:S01]  /*2f020*/  LEA R12, P2, R3.reuse, R64, 0x2 ;  /* 0x00000040030c7211 */ /* 0x040fe200078410ff */
[C---:B------:R-:W-:Y:S01]  /*2f030*/  IMAD R5, R10.reuse, c[0x0][0x198], RZ ;  /* 0x000066000a057a24 */ /* 0x040fe200078e02ff */
[----:B------:R-:W-:Y:S01]  /*2f040*/  ISETP.LT.AND P1, PT, R10, c[0x0][0x17c], !P0 ;  /* 0x00005f000a007a0c */ /* 0x000fe20004721270 */
[----:B------:R-:W-:Y:S01]  /*2f050*/  @P4 STG.E [R16.64], R113 ;  /* 0x0000007110004986 */ /* 0x000fe2000c10190a */
[----:B------:R-:W-:Y:S01]  /*2f060*/  LEA.HI.X.SX32 R13, R3, R62, 0x2, P2 ;  /* 0x0000003e030d7211 */ /* 0x000fe200010f16ff */
[----:B------:R-:W-:Y:S01]  /*2f070*/  IMAD R3, R8, c[0x0][0x198], RZ ;  /* 0x0000660008037a24 */ /* 0x000fe200078e02ff */
[----:B------:R-:W-:-:S02]  /*2f080*/  LEA R10, P4, R11, R64, 0x2 ;  /* 0x000000400b0a7211 */ /* 0x000fc400078810ff */
[----:B------:R-:W-:Y:S01]  /*2f090*/  ISETP.LT.AND P2, PT, R8, c[0x0][0x17c], !P0 ;  /* 0x00005f0008007a0c */ /* 0x000fe20004741270 */
[----:B------:R1:W-:Y:S01]  /*2f0a0*/  @P5 STG.E [R12.64], R37 ;  /* 0x000000250c005986 */ /* 0x0003e2000c10190a */
[----:B------:R-:W-:Y:S02]  /*2f0b0*/  LEA R14, P6, R5, R64, 0x2 ;  /* 0x00000040050e7211 */ /* 0x000fe400078c10ff */
[-C--:B------:R-:W-:Y:S02]  /*2f0c0*/  LEA.HI.X.SX32 R11, R11, R62.reuse, 0x2, P4 ;  /* 0x0000003e0b0b7211 */ /* 0x080fe400020f16ff */
[C---:B------:R-:W-:Y:S01]  /*2f0d0*/  ISETP.LT.AND P5, PT, R9.reuse, c[0x0][0x17c], !P0 ;  /* 0x00005f0009007a0c */ /* 0x040fe200047a1270 */
[----:B------:R-:W-:Y:S01]  /*2f0e0*/  IMAD R9, R9, c[0x0][0x198], RZ ;  /* 0x0000660009097a24 */ /* 0x000fe200078e02ff */
[----:B------:R-:W-:Y:S01]  /*2f0f0*/  LEA.HI.X.SX32 R15, R5, R62, 0x2, P6 ;  /* 0x0000003e050f7211 */ /* 0x000fe200030f16ff */
[----:B------:R1:W-:Y:S02]  /*2f100*/  @P3 STG.E [R10.64], R69 ;  /* 0x000000450a003986 */ /* 0x0003e4000c10190a */
[----:B-1----:R-:W-:-:S02]  /*2f110*/  LEA R12, P4, R3, R64, 0x2 ;  /* 0x00000040030c7211 */ /* 0x002fc400078810ff */
[----:B------:R-:W-:Y:S01]  /*2f120*/  @P1 STG.E [R14.64], R101 ;  /* 0x000000650e001986 */ /* 0x000fe2000c10190a */
[----:B------:R-:W-:Y:S02]  /*2f130*/  LEA R8, P3, R9, R64, 0x2 ;  /* 0x0000004009087211 */ /* 0x000fe400078610ff */
[-C--:B------:R-:W-:Y:S01]  /*2f140*/  LEA.HI.X.SX32 R13, R3, R62.reuse, 0x2, P4 ;  /* 0x0000003e030d7211 */ /* 0x080fe200020f16ff */
[C---:B------:R-:W-:Y:S01]  /*2f150*/  IMAD R3, R6.reuse, c[0x0][0x198], RZ ;  /* 0x0000660006037a24 */ /* 0x040fe200078e02ff */
[----:B------:R-:W-:Y:S02]  /*2f160*/  ISETP.LT.AND P1, PT, R6, c[0x0][0x17c], !P0 ;  /* 0x00005f0006007a0c */ /* 0x000fe40004721270 */
[----:B------:R-:W-:Y:S01]  /*2f170*/  LEA.HI.X.SX32 R9, R9, R62, 0x2, P3 ;  /* 0x0000003e09097211 */ /* 0x000fe200018f16ff */
[----:B------:R-:W-:Y:S01]  /*2f180*/  @P2 STG.E [R12.64], R133 ;  /* 0x000000850c002986 */ /* 0x000fe2000c10190a */
[C---:B------:R-:W-:Y:S01]  /*2f190*/  ISETP.LT.AND P3, PT, R4.reuse, c[0x0][0x17c], !P0 ;  /* 0x00005f0004007a0c */ /* 0x040fe20004761270 */
[----:B------:R-:W-:Y:S01]  /*2f1a0*/  IMAD R11, R4, c[0x0][0x198], RZ ;  /* 0x00006600040b7a24 */ /* 0x000fe200078e02ff */
[C---:B------:R-:W-:Y:S01]  /*2f1b0*/  ISETP.LT.AND P2, PT, R7.reuse, c[0x0][0x17c], !P0 ;  /* 0x00005f0007007a0c */ /* 0x040fe20004741270 */
[----:B------:R-:W-:Y:S01]  /*2f1c0*/  IMAD R7, R7, c[0x0][0x198], RZ ;  /* 0x0000660007077a24 */ /* 0x000fe200078e02ff */
[C---:B------:R-:W-:Y:S01]  /*2f1d0*/  LEA R4, P4, R3.reuse, R64, 0x2 ;  /* 0x0000004003047211 */ /* 0x040fe200078810ff */
[----:B------:R1:W-:Y:S03]  /*2f1e0*/  @P5 STG.E [R8.64], R41 ;  /* 0x0000002908005986 */ /* 0x0003e6000c10190a */
[----:B------:R-:W-:Y:S01]  /*2f1f0*/  LEA.HI.X.SX32 R5, R3, R62, 0x2, P4 ;  /* 0x0000003e03057211 */ /* 0x000fe200020f16ff */
[----:B------:R-:W-:Y:S01]  /*2f200*/  IMAD R3, R30, c[0x0][0x198], RZ ;  /* 0x000066001e037a24 */ /* 0x000fe200078e02ff */
[----:B------:R-:W-:-:S02]  /*2f210*/  LEA R6, P6, R7, R64, 0x2 ;  /* 0x0000004007067211 */ /* 0x000fc400078c10ff */
[----:B------:R-:W-:Y:S01]  /*2f220*/  ISETP.LT.AND P4, PT, R30, c[0x0][0x17c], !P0 ;  /* 0x00005f001e007a0c */ /* 0x000fe20004781270 */
[----:B------:R1:W-:Y:S02]  /*2f230*/  @P1 STG.E [R4.64], R73 ;  /* 0x0000004904001986 */ /* 0x0003e4000c10190a */
[----:B-1----:R-:W-:Y:S02]  /*2f240*/  LEA R8, P5, R11, R64, 0x2 ;  /* 0x000000400b087211 */ /* 0x002fe400078a10ff */
[-C--:B------:R-:W-:Y:S02]  /*2f250*/  LEA.HI.X.SX32 R7, R7, R62.reuse, 0x2, P6 ;  /* 0x0000003e07077211 */ /* 0x080fe400030f16ff */
[----:B------:R-:W-:Y:S02]  /*2f260*/  LEA.HI.X.SX32 R9, R11, R62, 0x2, P5 ;  /* 0x0000003e0b097211 */ /* 0x000fe400028f16ff */
[C---:B------:R-:W-:Y:S01]  /*2f270*/  ISETP.LT.AND P5, PT, R31.reuse, c[0x0][0x17c], !P0 ;  /* 0x00005f001f007a0c */ /* 0x040fe200047a1270 */
[----:B------:R-:W-:Y:S01]  /*2f280*/  IMAD R31, R31, c[0x0][0x198], RZ ;  /* 0x000066001f1f7a24 */ /* 0x000fe200078e02ff */
[C---:B------:R-:W-:Y:S01]  /*2f290*/  LEA R4, P1, R3.reuse, R64, 0x2 ;  /* 0x0000004003047211 */ /* 0x040fe200078210ff */
[----:B------:R1:W-:Y:S03]  /*2f2a0*/  @P2 STG.E [R6.64], R105 ;  /* 0x0000006906002986 */ /* 0x0003e6000c10190a */
[----:B------:R-:W-:Y:S01]  /*2f2b0*/  LEA.HI.X.SX32 R5, R3, R62, 0x2, P1 ;  /* 0x0000003e03057211 */ /* 0x000fe200008f16ff */
[----:B------:R-:W-:Y:S01]  /*2f2c0*/  IMAD R3, R180, c[0x0][0x198], RZ ;  /* 0x00006600b4037a24 */ /* 0x000fe200078e02ff */
[----:B------:R1:W-:Y:S01]  /*2f2d0*/  @P3 STG.E [R8.64], R137 ;  /* 0x0000008908003986 */ /* 0x0003e2000c10190a */
[----:B------:R-:W-:-:S02]  /*2f2e0*/  LEA R10, P2, R31, R64, 0x2 ;  /* 0x000000401f0a7211 */ /* 0x000fc400078410ff */
[C---:B------:R-:W-:Y:S01]  /*2f2f0*/  ISETP.LT.AND P1, PT, R181.reuse, c[0x0][0x17c], !P0 ;  /* 0x00005f00b5007a0c */ /* 0x040fe20004721270 */
[----:B------:R-:W-:Y:S01]  /*2f300*/  IMAD R181, R181, c[0x0][0x198], RZ ;  /* 0x00006600b5b57a24 */ /* 0x000fe200078e02ff */
[----:B------:R-:W-:Y:S01]  /*2f310*/  ISETP.LT.AND P3, PT, R180, c[0x0][0x17c], !P0 ;  /* 0x00005f00b4007a0c */ /* 0x000fe20004761270 */
[----:B------:R1:W-:Y:S02]  /*2f320*/  @P4 STG.E [R4.64], R45 ;  /* 0x0000002d04004986 */ /* 0x0003e4000c10190a */
[----:B-1----:R-:W-:Y:S01]  /*2f330*/  LEA R6, P4, R3, R64, 0x2 ;  /* 0x0000004003067211 */ /* 0x002fe200078810ff */
[C---:B------:R-:W-:Y:S01]  /*2f340*/  IMAD R13, R182.reuse, c[0x0][0x198], RZ ;  /* 0x00006600b60d7a24 */ /* 0x040fe200078e02ff */
[----:B------:R-:W-:Y:S02]  /*2f350*/  LEA.HI.X.SX32 R11, R31, R62, 0x2, P2 ;  /* 0x0000003e1f0b7211 */ /* 0x000fe400010f16ff */
[----:B------:R-:W-:Y:S01]  /*2f360*/  ISETP.LT.AND P2, PT, R182, c[0x0][0x17c], !P0 ;  /* 0x00005f00b6007a0c */ /* 0x000fe20004741270 */
[----:B------:R-:W-:Y:S01]  /*2f370*/  IMAD R15, R190, c[0x0][0x198], RZ ;  /* 0x00006600be0f7a24 */ /* 0x000fe200078e02ff */
[----:B------:R-:W-:-:S02]  /*2f380*/  LEA R8, P6, R181, R64, 0x2 ;  /* 0x00000040b5087211 */ /* 0x000fc400078c10ff */
[-C--:B------:R-:W-:Y:S01]  /*2f390*/  LEA.HI.X.SX32 R7, R3, R62.reuse, 0x2, P4 ;  /* 0x0000003e03077211 */ /* 0x080fe200020f16ff */
[----:B------:R-:W-:Y:S01]  /*2f3a0*/  @P5 STG.E [R10.64], R77 ;  /* 0x0000004d0a005986 */ /* 0x000fe2000c10190a */
[----:B------:R-:W-:Y:S02]  /*2f3b0*/  LEA.HI.X.SX32 R9, R181, R62, 0x2, P6 ;  /* 0x0000003eb5097211 */ /* 0x000fe400030f16ff */
[----:B------:R-:W-:Y:S01]  /*2f3c0*/  LEA R4, P4, R13, R64, 0x2 ;  /* 0x000000400d047211 */ /* 0x000fe200078810ff */
[----:B------:R-:W-:Y:S01]  /*2f3d0*/  LDS.128 R28, [R172+0x800] ;  /* 0x00080000ac1c7984 */ /* 0x000fe20000000c00 */
[C---:B------:R-:W-:Y:S01]  /*2f3e0*/  ISETP.LT.AND P5, PT, R183.reuse, c[0x0][0x17c], !P0 ;  /* 0x00005f00b7007a0c */ /* 0x040fe200047a1270 */
[----:B------:R-:W-:Y:S01]  /*2f3f0*/  IMAD R183, R183, c[0x0][0x198], RZ ;  /* 0x00006600b7b77a24 */ /* 0x000fe200078e02ff */
[----:B------:R-:W-:Y:S01]  /*2f400*/  LEA.HI.X.SX32 R5, R13, R62, 0x2, P4 ;  /* 0x0000003e0d057211 */ /* 0x000fe200020f16ff */
[----:B------:R1:W-:Y:S01]  /*2f410*/  @P3 STG.E [R6.64], R109 ;  /* 0x0000006d06003986 */ /* 0x0003e2000c10190a */
[----:B------:R-:W-:-:S03]  /*2f420*/  IMAD R3, R184, c[0x0][0x198], RZ ;  /* 0x00006600b8037a24 */ /* 0x000fc600078e02ff */
[----:B------:R-:W-:Y:S01]  /*2f430*/  @P1 STG.E [R8.64], R141 ;  /* 0x0000008d08001986 */ /* 0x000fe2000c10190a */
[----:B------:R-:W-:Y:S02]  /*2f440*/  ISETP.LT.AND P1, PT, R184, c[0x0][0x17c], !P0 ;  /* 0x00005f00b8007a0c */ /* 0x000fe40004721270 */
[-C--:B------:R-:W-:Y:S01]  /*2f450*/  LEA R12, P3, R183, R64.reuse, 0x2 ;  /* 0x00000040b70c7211 */ /* 0x080fe200078610ff */
[----:B------:R1:W-:Y:S01]  /*2f460*/  @P2 STG.E [R4.64], R34 ;  /* 0x0000002204002986 */ /* 0x0003e2000c10190a */
[C---:B------:R-:W-:Y:S01]  /*2f470*/  ISETP.LT.AND P2, PT, R185.reuse, c[0x0][0x17c], !P0 ;  /* 0x00005f00b9007a0c */ /* 0x040fe20004741270 */
[----:B------:R-:W-:Y:S01]  /*2f480*/  IMAD R185, R185, c[0x0][0x198], RZ ;  /* 0x00006600b9b97a24 */ /* 0x000fe200078e02ff */
[----:B-1----:R-:W-:Y:S01]  /*2f490*/  LEA R6, P4, R3, R64, 0x2 ;  /* 0x0000004003067211 */ /* 0x002fe200078810ff */
[----:B------:R-:W-:Y:S01]  /*2f4a0*/  IMAD R11, R186, c[0x0][0x198], RZ ;  /* 0x00006600ba0b7a24 */ /* 0x000fe200078e02ff */
[-C--:B------:R-:W-:Y:S02]  /*2f4b0*/  LEA.HI.X.SX32 R13, R183, R62.reuse, 0x2, P3 ;  /* 0x0000003eb70d7211 */ /* 0x080fe400018f16ff */
[----:B------:R-:W-:-:S02]  /*2f4c0*/  LEA.HI.X.SX32 R7, R3, R62, 0x2, P4 ;  /* 0x0000003e03077211 */ /* 0x000fc400020f16ff */
[----:B------:R-:W-:Y:S02]  /*2f4d0*/  ISETP.LT.AND P3, PT, R186, c[0x0][0x17c], !P0 ;  /* 0x00005f00ba007a0c */ /* 0x000fe40004761270 */
[C---:B------:R-:W-:Y:S01]  /*2f4e0*/  ISETP.LT.AND P4, PT, R187.reuse, c[0x0][0x17c], !P0 ;  /* 0x00005f00bb007a0c */ /* 0x040fe20004781270 */
[----:B------:R-:W-:Y:S01]  /*2f4f0*/  IMAD R187, R187, c[0x0][0x198], RZ ;  /* 0x00006600bbbb7a24 */ /* 0x000fe200078e02ff */
[-C--:B------:R-:W-:Y:S01]  /*2f500*/  LEA R4, P6, R185, R64.reuse, 0x2 ;  /* 0x00000040b9047211 */ /* 0x080fe200078c10ff */
[----:B------:R1:W-:Y:S01]  /*2f510*/  @P5 STG.E [R12.64], R50 ;  /* 0x000000320c005986 */ /* 0x0003e2000c10190a */
[----:B------:R-:W-:Y:S01]  /*2f520*/  LEA R8, P5, R11, R64, 0x2 ;  /* 0x000000400b087211 */ /* 0x000fe200078a10ff */
[----:B------:R-:W-:Y:S01]  /*2f530*/  IMAD R3, R188, c[0x0][0x198], RZ ;  /* 0x00006600bc037a24 */ /* 0x000fe200078e02ff */
[----:B------:R-:W-:Y:S01]  /*2f540*/  LEA.HI.X.SX32 R5, R185, R62, 0x2, P6 ;  /* 0x0000003eb9057211 */ /* 0x000fe200030f16ff */
[----:B------:R-:W-:Y:S01]  /*2f550*/  @P1 STG.E [R6.64], R82 ;  /* 0x0000005206001986 */ /* 0x000fe2000c10190a */
[----:B------:R-:W-:-:S02]  /*2f560*/  LEA R10, P1, R187, R64, 0x2 ;  /* 0x00000040bb0a7211 */ /* 0x000fc400078210ff */
[-C--:B------:R-:W-:Y:S02]  /*2f570*/  LEA.HI.X.SX32 R9, R11, R62.reuse, 0x2, P5 ;  /* 0x0000003e0b097211 */ /* 0x080fe400028f16ff */
[----:B------:R-:W-:Y:S01]  /*2f580*/  ISETP.LT.AND P5, PT, R188, c[0x0][0x17c], !P0 ;  /* 0x00005f00bc007a0c */ /* 0x000fe200047a1270 */
[----:B------:R3:W-:Y:S01]  /*2f590*/  @P2 STG.E [R4.64], R114 ;  /* 0x0000007204002986 */ /* 0x0007e2000c10190a */
[----:B------:R-:W-:Y:S02]  /*2f5a0*/  LEA.HI.X.SX32 R11, R187, R62, 0x2, P1 ;  /* 0x0000003ebb0b7211 */ /* 0x000fe400008f16ff */
[----:B-1----:R-:W-:Y:S01]  /*2f5b0*/  LEA R12, P2, R3, R64, 0x2 ;  /* 0x00000040030c7211 */ /* 0x002fe200078410ff */
[----:B------:R1:W-:Y:S01]  /*2f5c0*/  @P3 STG.E [R8.64], R38 ;  /* 0x0000002608003986 */ /* 0x0003e2000c10190a */
[----:B------:R-:W-:Y:S02]  /*2f5d0*/  ISETP.LT.AND P3, PT, R190, c[0x0][0x17c], !P0 ;  /* 0x00005f00be007a0c */ /* 0x000fe40004761270 */
[C---:B------:R-:W-:Y:S01]  /*2f5e0*/  ISETP.LT.AND P1, PT, R191.reuse, c[0x0][0x17c], !P0 ;  /* 0x00005f00bf007a0c */ /* 0x040fe20004721270 */
[----:B------:R1:W-:Y:S01]  /*2f5f0*/  @P4 STG.E [R10.64], R70 ;  /* 0x000000460a004986 */ /* 0x0003e2000c10190a */
[----:B------:R-:W-:Y:S01]  /*2f600*/  IMAD R191, R191, c[0x0][0x198], RZ ;  /* 0x00006600bfbf7a24 */ /* 0x000fe200078e02ff */
[----:B------:R-:W-:Y:S01]  /*2f610*/  LEA.HI.X.SX32 R13, R3, R62, 0x2, P2 ;  /* 0x0000003e030d7211 */ /* 0x000fe200010f16ff */
[----:B------:R-:W-:Y:S01]  /*2f620*/  IMAD R3, R192, c[0x0][0x198], RZ ;  /* 0x00006600c0037a24 */ /* 0x000fe200078e02ff */
[----:B---3--:R-:W-:-:S02]  /*2f630*/  LEA R4, P4, R15, R64, 0x2 ;  /* 0x000000400f047211 */ /* 0x008fc400078810ff */
[----:B------:R-:W-:Y:S01]  /*2f640*/  ISETP.LT.AND P2, PT, R192, c[0x0][0x17c], !P0 ;  /* 0x00005f00c0007a0c */ /* 0x000fe20004741270 */
[----:B------:R3:W-:Y:S01]  /*2f650*/  @P5 STG.E [R12.64], R102 ;  /* 0x000000660c005986 */ /* 0x0007e2000c10190a */
[----:B------:R-:W-:Y:S02]  /*2f660*/  LEA R6, P6, R191, R64, 0x2 ;  /* 0x00000040bf067211 */ /* 0x000fe400078c10ff */
[----:B------:R-:W-:Y:S02]  /*2f670*/  LEA.HI.X.SX32 R5, R15, R62, 0x2, P4 ;  /* 0x0000003e0f057211 */ /* 0x000fe400020f16ff */
[----:B-1----:R-:W-:Y:S02]  /*2f680*/  LEA R8, P4, R3, R64, 0x2 ;  /* 0x0000004003087211 */ /* 0x002fe400078810ff */
[C---:B------:R-:W-:Y:S01]  /*2f690*/  ISETP.LT.AND P5, PT, R193.reuse, c[0x0][0x17c], !P0 ;  /* 0x00005f00c1007a0c */ /* 0x040fe200047a1270 */
[----:B------:R-:W-:Y:S01]  /*2f6a0*/  IMAD R193, R193, c[0x0][0x198], RZ ;  /* 0x00006600c1c17a24 */ /* 0x000fe200078e02ff */
[----:B------:R-:W-:-:S02]  /*2f6b0*/  LEA.HI.X.SX32 R7, R191, R62, 0x2, P6 ;  /* 0x0000003ebf077211 */ /* 0x000fc400030f16ff */
[----:B------:R-:W-:Y:S01]  /*2f6c0*/  LEA.HI.X.SX32 R9, R3, R62, 0x2, P4 ;  /* 0x0000003e03097211 */ /* 0x000fe200020f16ff */
[----:B------:R1:W-:Y:S01]  /*2f6d0*/  @P3 STG.E [R4.64], R134 ;  /* 0x0000008604003986 */ /* 0x0003e2000c10190a */
[----:B------:R-:W-:Y:S01]  /*2f6e0*/  LEA R10, P3, R193, R64, 0x2 ;  /* 0x00000040c10a7211 */ /* 0x000fe200078610ff */
[C---:B------:R-:W-:Y:S02]  /*2f6f0*/  IMAD R3, R194.reuse, c[0x0][0x198], RZ ;  /* 0x00006600c2037a24 */ /* 0x040fe400078e02ff */
[----:B------:R4:W-:Y:S01]  /*2f700*/  @P1 STG.E [R6.64], R42 ;  /* 0x0000002a06001986 */ /* 0x0009e2000c10190a */
[----:B------:R-:W-:-:S03]  /*2f710*/  ISETP.LT.AND P1, PT, R194, c[0x0][0x17c], !P0 ;  /* 0x00005f00c2007a0c */ /* 0x000fc60004721270 */
[----:B------:R2:W-:Y:S01]  /*2f720*/  @P2 STG.E [R8.64], R74 ;  /* 0x0000004a08002986 */ /* 0x0005e2000c10190a */
[C---:B------:R-:W-:Y:S01]  /*2f730*/  ISETP.LT.AND P2, PT, R195.reuse, c[0x0][0x17c], !P0 ;  /* 0x00005f00c3007a0c */ /* 0x040fe20004741270 */
[----:B------:R-:W-:Y:S01]  /*2f740*/  IMAD R195, R195, c[0x0][0x198], RZ ;  /* 0x00006600c3c37a24 */ /* 0x000fe200078e02ff */
[----:B------:R-:W-:Y:S01]  /*2f750*/  LEA.HI.X.SX32 R11, R193, R62, 0x2, P3 ;  /* 0x0000003ec10b7211 */ /* 0x000fe200018f16ff */
[C---:B---3--:R-:W-:Y:S01]  /*2f760*/  IMAD R13, R196.reuse, c[0x0][0x198], RZ ;  /* 0x00006600c40d7a24 */ /* 0x048fe200078e02ff */
[-C--:B-1----:R-:W-:Y:S02]  /*2f770*/  LEA R4, P4, R3, R64.reuse, 0x2 ;  /* 0x0000004003047211 */ /* 0x082fe400078810ff */
[----:B------:R-:W-:Y:S01]  /*2f780*/  ISETP.LT.AND P3, PT, R196, c[0x0][0x17c], !P0 ;  /* 0x00005f00c4007a0c */ /* 0x000fe20004761270 */
[----:B------:R1:W-:Y:S01]  /*2f790*/  @P5 STG.E [R10.64], R106 ;  /* 0x0000006a0a005986 */ /* 0x0003e2000c10190a */
[----:B----4-:R-:W-:Y:S02]  /*2f7a0*/  LEA R6, P6, R195, R64, 0x2 ;  /* 0x00000040c3067211 */ /* 0x010fe400078c10ff */
[----:B------:R-:W-:-:S02]  /*2f7b0*/  LEA.HI.X.SX32 R5, R3, R62, 0x2, P4 ;  /* 0x0000003e03057211 */ /* 0x000fc400020f16ff */
[----:B--2---:R-:W-:Y:S02]  /*2f7c0*/  LEA R8, P5, R13, R64, 0x2 ;  /* 0x000000400d087211 */ /* 0x004fe400078a10ff */
[C---:B------:R-:W-:Y:S01]  /*2f7d0*/  ISETP.LT.AND P4, PT, R197.reuse, c[0x0][0x17c], !P0 ;  /* 0x00005f00c5007a0c */ /* 0x040fe20004781270 */
[----:B------:R-:W-:Y:S01]  /*2f7e0*/  IMAD R197, R197, c[0x0][0x198], RZ ;  /* 0x00006600c5c57a24 */ /* 0x000fe200078e02ff */
[-C--:B------:R-:W-:Y:S01]  /*2f7f0*/  LEA.HI.X.SX32 R7, R195, R62.reuse, 0x2, P6 ;  /* 0x0000003ec3077211 */ /* 0x080fe200030f16ff */
[----:B------:R2:W-:Y:S01]  /*2f800*/  @P1 STG.E [R4.64], R138 ;  /* 0x0000008a04001986 */ /* 0x0005e2000c10190a */
[----:B------:R-:W-:Y:S01]  /*2f810*/  LEA.HI.X.SX32 R9, R13, R62, 0x2, P5 ;  /* 0x0000003e0d097211 */ /* 0x000fe200028f16ff */
[C---:B------:R-:W-:Y:S01]  /*2f820*/  IMAD R3, R198.reuse, c[0x0][0x198], RZ ;  /* 0x00006600c6037a24 */ /* 0x040fe200078e02ff */
[C---:B------:R-:W-:Y:S01]  /*2f830*/  LEA R12, P1, R197.reuse, R64, 0x2 ;  /* 0x00000040c50c7211 */ /* 0x040fe200078210ff */
[----:B------:R3:W-:Y:S03]  /*2f840*/  @P2 STG.E [R6.64], R46 ;  /* 0x0000002e06002986 */ /* 0x0007e6000c10190a */
[----:B------:R-:W-:Y:S01]  /*2f850*/  LEA.HI.X.SX32 R13, R197, R62, 0x2, P1 ;  /* 0x0000003ec50d7211 */ /* 0x000fe200008f16ff */
[----:B------:R4:W-:Y:S01]  /*2f860*/  @P3 STG.E [R8.64], R78 ;  /* 0x0000004e08003986 */ /* 0x0009e2000c10190a */
[C---:B------:R-:W-:Y:S01]  /*2f870*/  ISETP.LT.AND P3, PT, R199.reuse, c[0x0][0x17c], !P0 ;  /* 0x00005f00c7007a0c */ /* 0x040fe20004761270 */
[----:B------:R-:W-:Y:S01]  /*2f880*/  IMAD R199, R199, c[0x0][0x198], RZ ;  /* 0x00006600c7c77a24 */ /* 0x000fe200078e02ff */
[C---:B-1----:R-:W-:Y:S01]  /*2f890*/  LEA R10, P2, R3.reuse, R64, 0x2 ;  /* 0x00000040030a7211 */ /* 0x042fe200078410ff */
[----:B------:R1:W-:Y:S01]  /*2f8a0*/  @P4 STG.E [R12.64], R110 ;  /* 0x0000006e0c004986 */ /* 0x0003e2000c10190a */
[----:B------:R-:W-:Y:S01]  /*2f8b0*/  ISETP.LT.AND P5, PT, R198, c[0x0][0x17c], !P0 ;  /* 0x00005f00c6007a0c */ /* 0x000fe200047a1270 */
[----:B------:R-:W-:Y:S01]  /*2f8c0*/  IMAD R15, R200, c[0x0][0x198], RZ ;  /* 0x00006600c80f7a24 */ /* 0x000fe200078e02ff */
[----:B------:R-:W-:-:S02]  /*2f8d0*/  LEA.HI.X.SX32 R11, R3, R62, 0x2, P2 ;  /* 0x0000003e030b7211 */ /* 0x000fc400010f16ff */
[C---:B------:R-:W-:Y:S01]  /*2f8e0*/  ISETP.LT.AND P2, PT, R201.reuse, c[0x0][0x17c], !P0 ;  /* 0x00005f00c9007a0c */ /* 0x040fe20004741270 */
[----:B------:R-:W-:Y:S01]  /*2f8f0*/  IMAD R201, R201, c[0x0][0x198], RZ ;  /* 0x00006600c9c97a24 */ /* 0x000fe200078e02ff */
[----:B------:R-:W-:Y:S02]  /*2f900*/  ISETP.LT.AND P1, PT, R200, c[0x0][0x17c], !P0 ;  /* 0x00005f00c8007a0c */ /* 0x000fe40004721270 */
[-C--:B--2---:R-:W-:Y:S02]  /*2f910*/  LEA R4, P4, R199, R64.reuse, 0x2 ;  /* 0x00000040c7047211 */ /* 0x084fe400078810ff */
[----:B---3--:R-:W-:Y:S02]  /*2f920*/  LEA R6, P6, R15, R64, 0x2 ;  /* 0x000000400f067211 */ /* 0x008fe400078c10ff */
[----:B------:R-:W-:Y:S02]  /*2f930*/  LEA.HI.X.SX32 R5, R199, R62, 0x2, P4 ;  /* 0x0000003ec7057211 */ /* 0x000fe400020f16ff */
[----:B----4-:R-:W-:-:S02]  /*2f940*/  LEA R8, P4, R201, R64, 0x2 ;  /* 0x00000040c9087211 */ /* 0x010fc400078810ff */
[-C--:B------:R-:W-:Y:S01]  /*2f950*/  LEA.HI.X.SX32 R7, R15, R62.reuse, 0x2, P6 ;  /* 0x0000003e0f077211 */ /* 0x080fe200030f16ff */
[C---:B------:R-:W-:Y:S01]  /*2f960*/  IMAD R3, R202.reuse, c[0x0][0x198], RZ ;  /* 0x00006600ca037a24 */ /* 0x040fe200078e02ff */
[----:B------:R-:W-:Y:S01]  /*2f970*/  LEA.HI.X.SX32 R9, R201, R62, 0x2, P4 ;  /* 0x0000003ec9097211 */ /* 0x000fe200020f16ff */
[----:B------:R-:W-:Y:S01]  /*2f980*/  @P5 STG.E [R10.64], R142 ;  /* 0x0000008e0a005986 */ /* 0x000fe2000c10190a */
[----:B------:R-:W-:-:S03]  /*2f990*/  ISETP.LT.AND P4, PT, R202, c[0x0][0x17c], !P0 ;  /* 0x00005f00ca007a0c */ /* 0x000fc60004781270 */
[----:B------:R2:W-:Y:S01]  /*2f9a0*/  @P3 STG.E [R4.64], R35 ;  /* 0x0000002304003986 */ /* 0x0005e2000c10190a */
[----:B------:R-:W-:-:S03]  /*2f9b0*/  ISETP.LT.AND P3, PT, R203, c[0x0][0x17c], !P0 ;  /* 0x00005f00cb007a0c */ /* 0x000fc60004761270 */
[----:B------:R-:W-:Y:S01]  /*2f9c0*/  @P1 STG.E [R6.64], R51 ;  /* 0x0000003306001986 */ /* 0x000fe2000c10190a */
[----:B------:R-:W-:-:S03]  /*2f9d0*/  IMAD R203, R203, c[0x0][0x198], RZ ;  /* 0x00006600cbcb7a24 */ /* 0x000fc600078e02ff */
[----:B------:R3:W-:Y:S01]  /*2f9e0*/  @P2 STG.E [R8.64], R83 ;  /* 0x0000005308002986 */ /* 0x0007e2000c10190a */
[----:B-1----:R-:W-:-:S04]  /*2f9f0*/  LEA R12, P2, R3, R64, 0x2 ;  /* 0x00000040030c7211 */ /* 0x002fc800078410ff */
[----:B------:R-:W-:Y:S02]  /*2fa00*/  LEA.HI.X.SX32 R13, R3, R62, 0x2, P2 ;  /* 0x0000003e030d7211 */ /* 0x000fe400010f16ff */
[C---:B------:R-:W-:Y:S01]  /*2fa10*/  ISETP.LT.AND P2, PT, R205.reuse, c[0x0][0x17c], !P0 ;  /* 0x00005f00cd007a0c */ /* 0x040fe20004741270 */
[----:B------:R-:W-:Y:S01]  /*2fa20*/  IMAD R205, R205, c[0x0][0x198], RZ ;  /* 0x00006600cdcd7a24 */ /* 0x000fe200078e02ff */
[-C--:B--2---:R-:W-:Y:S01]  /*2fa30*/  LEA R4, P6, R203, R64.reuse, 0x2 ;  /* 0x00000040cb047211 */ /* 0x084fe200078c10ff */
[C---:B------:R-:W-:Y:S01]  /*2fa40*/  IMAD R3, R204.reuse, c[0x0][0x198], RZ ;  /* 0x00006600cc037a24 */ /* 0x040fe200078e02ff */
[----:B------:R-:W-:Y:S01]  /*2fa50*/  ISETP.LT.AND P1, PT, R204, c[0x0][0x17c], !P0 ;  /* 0x00005f00cc007a0c */ /* 0x000fe20004721270 */
[----:B------:R1:W-:Y:S01]  /*2fa60*/  @P4 STG.E [R12.64], R115 ;  /* 0x000000730c004986 */ /* 0x0003e2000c10190a */
[----:B---3--:R-:W-:Y:S01]  /*2fa70*/  LEA R8, P4, R205, R64, 0x2 ;  /* 0x00000040cd087211 */ /* 0x008fe200078810ff */
[----:B------:R-:W-:Y:S01]  /*2fa80*/  IMAD R11, R208, c[0x0][0x198], RZ ;  /* 0x00006600d00b7a24 */ /* 0x000fe200078e02ff */
[----:B------:R-:W-:-:S02]  /*2fa90*/  LEA.HI.X.SX32 R5, R203, R62, 0x2, P6 ;  /* 0x0000003ecb057211 */ /* 0x000fc400030f16ff */
[----:B------:R-:W-:Y:S02]  /*2faa0*/  LEA R6, P5, R3, R64, 0x2 ;  /* 0x0000004003067211 */ /* 0x000fe400078a10ff */
[----:B------:R-:W-:Y:S01]  /*2fab0*/  LEA.HI.X.SX32 R9, R205, R62, 0x2, P4 ;  /* 0x0000003ecd097211 */ /* 0x000fe200020f16ff */
[----:B------:R2:W-:Y:S01]  /*2fac0*/  @P3 STG.E [R4.64], R39 ;  /* 0x0000002704003986 */ /* 0x0005e2000c10190a */
[----:B------:R-:W-:Y:S02]  /*2fad0*/  ISETP.LT.AND P6, PT, R208, c[0x0][0x17c], !P0 ;  /* 0x00005f00d0007a0c */ /* 0x000fe400047c1270 */
[C---:B------:R-:W-:Y:S01]  /*2fae0*/  ISETP.LT.AND P4, PT, R209.reuse, c[0x0][0x17c], !P0 ;  /* 0x00005f00d1007a0c */ /* 0x040fe20004781270 */
[----:B------:R-:W-:Y:S01]  /*2faf0*/  IMAD R209, R209, c[0x0][0x198], RZ ;  /* 0x00006600d1d17a24 */ /* 0x000fe200078e02ff */
[----:B------:R-:W-:Y:S02]  /*2fb00*/  LEA R10, P3, R11, R64, 0x2 ;  /* 0x000000400b0a7211 */ /* 0x000fe400078610ff */
[----:B------:R-:W-:-:S02]  /*2fb10*/  LEA.HI.X.SX32 R7, R3, R62, 0x2, P5 ;  /* 0x0000003e03077211 */ /* 0x000fc400028f16ff */
[----:B------:R-:W-:Y:S02]  /*2fb20*/  LEA.HI.X.SX32 R11, R11, R62, 0x2, P3 ;  /* 0x0000003e0b0b7211 */ /* 0x000fe400018f16ff */
[----:B-1----:R-:W-:Y:S01]  /*2fb30*/  LEA R12, P3, R209, R64, 0x2 ;  /* 0x00000040d10c7211 */ /* 0x002fe200078610ff */
[----:B------:R-:W-:Y:S01]  /*2fb40*/  @P1 STG.E [R6.64], R71 ;  /* 0x0000004706001986 */ /* 0x000fe2000c10190a */
[C---:B------:R-:W-:Y:S01]  /*2fb50*/  IMAD R3, R210.reuse, c[0x0][0x198], RZ ;  /* 0x00006600d2037a24 */ /* 0x040fe200078e02ff */
[----:B------:R-:W-:Y:S02]  /*2fb60*/  ISETP.LT.AND P1, PT, R210, c[0x0][0x17c], !P0 ;  /* 0x00005f00d2007a0c */ /* 0x000fe40004721270 */
[----:B------:R-:W-:Y:S01]  /*2fb70*/  @P2 STG.E [R8.64], R103 ;  /* 0x0000006708002986 */ /* 0x000fe2000c10190a */
[C---:B------:R-:W-:Y:S01]  /*2fb80*/  ISETP.LT.AND P2, PT, R211.reuse, c[0x0][0x17c], !P0 ;  /* 0x00005f00d3007a0c */ /* 0x040fe20004741270 */
[----:B------:R-:W-:Y:S01]  /*2fb90*/  IMAD R211, R211, c[0x0][0x198], RZ ;  /* 0x00006600d3d37a24 */ /* 0x000fe200078e02ff */
[----:B------:R-:W-:Y:S01]  /*2fba0*/  LEA.HI.X.SX32 R13, R209, R62, 0x2, P3 ;  /* 0x0000003ed10d7211 */ /* 0x000fe200018f16ff */
[C---:B--2---:R-:W-:Y:S01]  /*2fbb0*/  IMAD R5, R212.reuse, c[0x0][0x198], RZ ;  /* 0x00006600d4057a24 */ /* 0x044fe200078e02ff */
[----:B------:R-:W-:Y:S01]  /*2fbc0*/  ISETP.LT.AND P3, PT, R212, c[0x0][0x17c], !P0 ;  /* 0x00005f00d4007a0c */ /* 0x000fe20004761270 */
[----:B------:R-:W-:Y:S01]  /*2fbd0*/  @P6 STG.E [R10.64], R135 ;  /* 0x000000870a006986 */ /* 0x000fe2000c10190a */
[----:B------:R-:W-:-:S02]  /*2fbe0*/  LEA R14, P6, R3, R64, 0x2 ;  /* 0x00000040030e7211 */ /* 0x000fc400078c10ff */
[-C--:B------:R-:W-:Y:S01]  /*2fbf0*/  LEA R16, P5, R211, R64.reuse, 0x2 ;  /* 0x00000040d3107211 */ /* 0x080fe200078a10ff */
[----:B------:R-:W-:Y:S01]  /*2fc00*/  @P4 STG.E [R12.64], R43 ;  /* 0x0000002b0c004986 */ /* 0x000fe2000c10190a */
[----:B------:R-:W-:Y:S02]  /*2fc10*/  LEA R18, P4, R5, R64, 0x2 ;  /* 0x0000004005127211 */ /* 0x000fe400078810ff */
[-C--:B------:R-:W-:Y:S01]  /*2fc20*/  LEA.HI.X.SX32 R15, R3, R62.reuse, 0x2, P6 ;  /* 0x0000003e030f7211 */ /* 0x080fe200030f16ff */
[----:B------:R-:W-:Y:S01]  /*2fc30*/  LDS.128 R8, [R172] ;  /* 0x00000000ac087984 */ /* 0x000fe20000000c00 */
[-C--:B------:R-:W-:Y:S02]  /*2fc40*/  LEA.HI.X.SX32 R17, R211, R62.reuse, 0x2, P5 ;  /* 0x0000003ed3117211 */ /* 0x080fe400028f16ff */
[----:B------:R-:W-:Y:S01]  /*2fc50*/  LEA.HI.X.SX32 R19, R5, R62, 0x2, P4 ;  /* 0x0000003e05137211 */ /* 0x000fe200020f16ff */
[----:B------:R-:W-:Y:S01]  /*2fc60*/  LDS.128 R40, [R2+0x1000] ;  /* 0x0010000002287984 */ /* 0x000fe20000000c00 */
[C---:B------:R-:W-:Y:S01]  /*2fc70*/  ISETP.LT.AND P5, PT, R213.reuse, c[0x0][0x17c], !P0 ;  /* 0x00005f00d5007a0c */ /* 0x040fe200047a1270 */
[----:B------:R-:W-:-:S02]  /*2fc80*/  IMAD R213, R213, c[0x0][0x198], RZ ;  /* 0x00006600d5d57a24 */ /* 0x000fc400078e02ff */
[----:B------:R-:W-:Y:S04]  /*2fc90*/  @P1 STG.E [R14.64], R75 ;  /* 0x0000004b0e001986 */ /* 0x000fe8000c10190a */
[----:B------:R-:W-:Y:S04]  /*2fca0*/  @P2 STG.E [R16.64], R107 ;  /* 0x0000006b10002986 */ /* 0x000fe8000c10190a */
[----:B------:R-:W1:Y:S04]  /*2fcb0*/  LDS.128 R4, [R2] ;  /* 0x0000000002047984 */ /* 0x000e680000000c00 */
[----:B------:R-:W-:Y:S01]  /*2fcc0*/  @P3 STG.E [R18.64], R139 ;  /* 0x0000008b12003986 */ /* 0x000fe2000c10190a */
[----:B------:R-:W-:Y:S01]  /*2fcd0*/  LEA R20, P3, R213, R64, 0x2 ;  /* 0x00000040d5147211 */ /* 0x000fe200078610ff */
[C---:B------:R-:W-:Y:S01]  /*2fce0*/  IMAD R3, R214.reuse, c[0x0][0x198], RZ ;  /* 0x00006600d6037a24 */ /* 0x040fe200078e02ff */
[C---:B------:R-:W-:Y:S01]  /*2fcf0*/  ISETP.LT.AND P1, PT, R215.reuse, c[0x0][0x17c], !P0 ;  /* 0x00005f00d7007a0c */ /* 0x040fe20004721270 */
[----:B------:R-:W-:Y:S01]  /*2fd00*/  IMAD R215, R215, c[0x0][0x198], RZ ;  /* 0x00006600d7d77a24 */ /* 0x000fe200078e02ff */
[----:B------:R-:W-:Y:S01]  /*2fd10*/  LEA.HI.X.SX32 R21, R213, R62, 0x2, P3 ;  /* 0x0000003ed5157211 */ /* 0x000fe200018f16ff */
[----:B------:R-:W2:Y:S01]  /*2fd20*/  LDS.128 R12, [R173] ;  /* 0x00000000ad0c7984 */ /* 0x000ea20000000c00 */
[----:B------:R-:W-:-:S02]  /*2fd30*/  ISETP.LT.AND P2, PT, R214, c[0x0][0x17c], !P0 ;  /* 0x00005f00d6007a0c */ /* 0x000fc40004741270 */
[-C--:B------:R-:W-:Y:S01]  /*2fd40*/  LEA R24, P4, R3, R64.reuse, 0x2 ;  /* 0x0000004003187211 */ /* 0x080fe200078810ff */
[----:B------:R3:W-:Y:S01]  /*2fd50*/  @P5 STG.E [R20.64], R47 ;  /* 0x0000002f14005986 */ /* 0x0007e2000c10190a */
[----:B------:R-:W-:Y:S02]  /*2fd60*/  LEA R26, P5, R215, R64, 0x2 ;  /* 0x00000040d71a7211 */ /* 0x000fe400078a10ff */
[-C--:B------:R-:W-:Y:S01]  /*2fd70*/  LEA.HI.X.SX32 R25, R3, R62.reuse, 0x2, P4 ;  /* 0x0000003e03197211 */ /* 0x080fe200020f16ff */
[C---:B------:R-:W-:Y:S01]  /*2fd80*/  IMAD R3, R216.reuse, c[0x0][0x198], RZ ;  /* 0x00006600d8037a24 */ /* 0x040fe200078e02ff */
[----:B------:R-:W-:Y:S01]  /*2fd90*/  LEA.HI.X.SX32 R27, R215, R62, 0x2, P5 ;  /* 0x0000003ed71b7211 */ /* 0x000fe200028f16ff */
[----:B------:R-:W4:Y:S01]  /*2fda0*/  LDS.128 R16, [R174] ;  /* 0x00000000ae107984 */ /* 0x000f220000000c00 */
[----:B------:R-:W-:-:S03]  /*2fdb0*/  ISETP.LT.AND P4, PT, R216, c[0x0][0x17c], !P0 ;  /* 0x00005f00d8007a0c */ /* 0x000fc60004781270 */
[----:B------:R-:W-:Y:S01]  /*2fdc0*/  @P2 STG.E [R24.64], R79 ;  /* 0x0000004f18002986 */ /* 0x000fe2000c10190a */
[C---:B------:R-:W-:Y:S01]  /*2fdd0*/  ISETP.LT.AND P2, PT, R217.reuse, c[0x0][0x17c], !P0 ;  /* 0x00005f00d9007a0c */ /* 0x040fe20004741270 */
[----:B------:R-:W-:Y:S02]  /*2fde0*/  IMAD R217, R217, c[0x0][0x198], RZ ;  /* 0x00006600d9d97a24 */ /* 0x000fe400078e02ff */
[----:B------:R-:W-:Y:S01]  /*2fdf0*/  @P1 STG.E [R26.64], R111 ;  /* 0x0000006f1a001986 */ /* 0x000fe2000c10190a */
[----:B------:R-:W-:-:S03]  /*2fe00*/  LEA R32, P1, R3, R64, 0x2 ;  /* 0x0000004003207211 */ /* 0x000fc600078210ff */
[----:B------:R-:W4:Y:S01]  /*2fe10*/  LDS.128 R20, [R2+0x800] ;  /* 0x0008000002147984 */ /* 0x000f220000000c00 */
[----:B------:R-:W-:Y:S01]  /*2fe20*/  LEA.HI.X.SX32 R33, R3, R62, 0x2, P1 ;  /* 0x0000003e03217211 */ /* 0x000fe200008f16ff */
[----:B------:R-:W-:Y:S01]  /*2fe30*/  IMAD R3, R0, 0x2, R217 ;  /* 0x0000000200037824 */ /* 0x000fe200078e02d9 */
[----:B------:R-:W-:Y:S01]  /*2fe40*/  ISETP.LT.AND P6, PT, R218, c[0x0][0x17c], !P0 ;  /* 0x00005f00da007a0c */ /* 0x000fe200047c1270 */
[----:B------:R-:W4:Y:S01]  /*2fe50*/  LDS.128 R24, [R173+0x800] ;  /* 0x00080000ad187984 */ /* 0x000f220000000c00 */
[-C--:B------:R-:W-:Y:S01]  /*2fe60*/  LEA R36, P5, R217, R64.reuse, 0x2 ;  /* 0x00000040d9247211 */ /* 0x080fe200078a10ff */
[C---:B------:R-:W-:Y:S02]  /*2fe70*/  IMAD R35, R0.reuse, 0x2, R3 ;  /* 0x0000000200237824 */ /* 0x040fe400078e0203 */
[----:B------:R-:W-:Y:S01]  /*2fe80*/  @P4 STG.E [R32.64], R143 ;  /* 0x0000008f20004986 */ /* 0x000fe2000c10190a */
[----:B------:R-:W-:Y:S02]  /*2fe90*/  LEA R38, P4, R3, R64, 0x2 ;  /* 0x0000004003267211 */ /* 0x000fe400078810ff */
[-C--:B------:R-:W-:Y:S01]  /*2fea0*/  LEA.HI.X.SX32 R37, R217, R62.reuse, 0x2, P5 ;  /* 0x0000003ed9257211 */ /* 0x080fe200028f16ff */
[----:B------:R-:W-:Y:S01]  /*2feb0*/  LDS.128 R68, [R173+0x1800] ;  /* 0x00180000ad447984 */ /* 0x000fe20000000c00 */
[----:B------:R-:W-:Y:S01]  /*2fec0*/  LEA.HI.X.SX32 R39, R3, R62, 0x2, P4 ;  /* 0x0000003e03277211 */ /* 0x000fe200020f16ff */
[C---:B------:R-:W-:Y:S01]  /*2fed0*/  IMAD R3, R0.reuse, 0x2, R35 ;  /* 0x0000000200037824 */ /* 0x040fe200078e0223 */
[----:B------:R-:W-:Y:S01]  /*2fee0*/  LEA R44, P4, R35, R64, 0x2 ;  /* 0x00000040232c7211 */ /* 0x000fe200078810ff */
[----:B-1----:R-:W-:Y:S01]  /*2fef0*/  @P2 STG.E [R36.64], R4 ;  /* 0x0000000424002986 */ /* 0x002fe2000c10190a */
[----:B------:R-:W-:Y:S01]  /*2ff00*/  ISETP.LT.AND P3, PT, R219, c[0x0][0x17c], !P0 ;  /* 0x00005f00db007a0c */ /* 0x000fe20004761270 */
[----:B---3--:R-:W-:Y:S01]  /*2ff10*/  IMAD R47, R0, 0x2, R3 ;  /* 0x00000002002f7824 */ /* 0x008fe200078e0203 */
[----:B------:R-:W-:Y:S01]  /*2ff20*/  LEA.HI.X.SX32 R45, R35, R62, 0x2, P4 ;  /* 0x0000003e232d7211 */ /* 0x000fe200020f16ff */
[----:B------:R-:W-:Y:S01]  /*2ff30*/  @P6 STG.E [R38.64], R8 ;  /* 0x0000000826006986 */ /* 0x000fe2000c10190a */
[----:B------:R-:W-:-:S03]  /*2ff40*/  LEA R48, P6, R3, R64, 0x2 ;  /* 0x0000004003307211 */ /* 0x000fc600078c10ff */
[----:B------:R-:W1:Y:S01]  /*2ff50*/  LDS.128 R32, [R174+0x800] ;  /* 0x00080000ae207984 */ /* 0x000e620000000c00 */
[----:B------:R-:W-:Y:S01]  /*2ff60*/  LEA.HI.X.SX32 R49, R3, R62, 0x2, P6 ;  /* 0x0000003e03317211 */ /* 0x000fe200030f16ff */
[----:B------:R-:W-:Y:S01]  /*2ff70*/  IMAD R3, R0, 0x2, R47 ;  /* 0x0000000200037824 */ /* 0x000fe200078e022f */
[----:B------:R-:W-:Y:S01]  /*2ff80*/  LEA R52, P6, R47, R64, 0x2 ;  /* 0x000000402f347211 */ /* 0x000fe200078c10ff */
[----:B------:R-:W3:Y:S01]  /*2ff90*/  LDS.128 R36, [R172+0x1000] ;  /* 0x00100000ac247984 */ /* 0x000ee20000000c00 */
[----:B------:R-:W-:Y:S02]  /*2ffa0*/  ISETP.LT.AND P1, PT, R220, c[0x0][0x17c], !P0 ;  /* 0x00005f00dc007a0c */ /* 0x000fe40004721270 */
[----:B------:R-:W-:Y:S01]  /*2ffb0*/  ISETP.LT.AND P5, PT, R221, c[0x0][0x17c], !P0 ;  /* 0x00005f00dd007a0c */ /* 0x000fe200047a1270 */
[----:B--2---:R-:W-:Y:S01]  /*2ffc0*/  @P3 STG.E [R44.64], R12 ;  /* 0x0000000c2c003986 */ /* 0x004fe2000c10190a */
[----:B------:R-:W-:Y:S01]  /*2ffd0*/  LEA.HI.X.SX32 R53, R47, R62, 0x2, P6 ;  /* 0x0000003e2f357211 */ /* 0x000fe200030f16ff */
[----:B------:R-:W-:Y:S01]  /*2ffe0*/  IMAD R51, R0, 0x2, R3 ;  /* 0x0000000200337824 */ /* 0x000fe200078e0203 */
[C---:B------:R-:W-:Y:S01]  /*2fff0*/  LEA R60, P6, R3.reuse, R64, 0x2 ;  /* 0x00000040033c7211 */ /* 0x040fe200078c10ff */
[----:B------:R-:W2:Y:S03]  /*30000*/  LDS.128 R44, [R173+0x1000] ;  /* 0x00100000ad2c7984 */ /* 0x000ea60000000c00 */
[----:B------:R-:W-:-:S02]  /*30010*/  LEA.HI.X.SX32 R61, R3, R62, 0x2, P6 ;  /* 0x0000003e033d7211 */ /* 0x000fc400030f16ff */
[C---:B------:R-:W-:Y:S01]  /*30020*/  LEA R66, P6, R51.reuse, R64, 0x2 ;  /* 0x0000004033427211 */ /* 0x040fe200078c10ff */
[----:B----4-:R-:W-:Y:S01]  /*30030*/  @P1 STG.E [R48.64], R16 ;  /* 0x0000001030001986 */ /* 0x010fe2000c10190a */
[----:B------:R-:W-:Y:S02]  /*30040*/  IMAD R3, R0, 0x2, R51 ;  /* 0x0000000200037824 */ /* 0x000fe400078e0233 */
[----:B------:R-:W-:Y:S01]  /*30050*/  LEA.HI.X.SX32 R67, R51, R62, 0x2, P6 ;  /* 0x0000003e33437211 */ /* 0x000fe200030f16ff */
[----:B------:R-:W-:Y:S04]  /*30060*/  @P5 STG.E [R52.64], R20 ;  /* 0x0000001434005986 */ /* 0x000fe8000c10190a */
[----:B------:R-:W4:Y:S01]  /*30070*/  LDS.128 R48, [R174+0x1000] ;  /* 0x00100000ae307984 */ /* 0x000f220000000c00 */
[----:B------:R-:W-:-:S03]  /*30080*/  ISETP.LT.AND P2, PT, R222, c[0x0][0x17c], !P0 ;  /* 0x00005f00de007a0c */ /* 0x000fc60004741270 */
[----:B------:R-:W2:Y:S01]  /*30090*/  LDS.128 R52, [R2+0x1800] ;  /* 0x0018000002347984 */ /* 0x000ea20000000c00 */
[----:B------:R-:W-:Y:S01]  /*300a0*/  ISETP.LT.AND P4, PT, R223, c[0x0][0x17c], !P0 ;  /* 0x00005f00df007a0c */ /* 0x000fe20004781270 */
[----:B------:R-:W-:Y:S01]  /*300b0*/  IMAD R63, R0, 0x2, R3 ;  /* 0x00000002003f7824 */ /* 0x000fe200078e0203 */
[----:B------:R-:W-:Y:S01]  /*300c0*/  ISETP.LT.AND P3, PT, R224, c[0x0][0x17c], !P0 ;  /* 0x00005f00e0007a0c */ /* 0x000fe20004761270 */
[----:B------:R-:W4:Y:S01]  /*300d0*/  LDS.128 R172, [R174+0x1800] ;  /* 0x00180000aeac7984 */ /* 0x000f220000000c00 */
[----:B------:R-:W-:Y:S02]  /*300e0*/  LEA R72, P6, R3, R64, 0x2 ;  /* 0x0000004003487211 */ /* 0x000fe400078c10ff */
[----:B------:R-:W-:Y:S02]  /*300f0*/  ISETP.LT.AND P1, PT, R225, c[0x0][0x17c], !P0 ;  /* 0x00005f00e1007a0c */ /* 0x000fe40004721270 */
[----:B------:R-:W-:Y:S01]  /*30100*/  LEA.HI.X.SX32 R73, R3, R62, 0x2, P6 ;  /* 0x0000003e03497211 */ /* 0x000fe200030f16ff */
[----:B------:R-:W-:Y:S01]  /*30110*/  IMAD R3, R0, 0x2, R63 ;  /* 0x0000000200037824 */ /* 0x000fe200078e023f */
[----:B------:R-:W-:Y:S01]  /*30120*/  LEA R74, P6, R63, R64, 0x2 ;  /* 0x000000403f4a7211 */ /* 0x000fe200078c10ff */
[----:B------:R3:W-:Y:S01]  /*30130*/  @P2 STG.E [R60.64], R28 ;  /* 0x0000001c3c002986 */ /* 0x0007e2000c10190a */
[----:B------:R-:W-:-:S02]  /*30140*/  ISETP.LT.AND P5, PT, R226, c[0x0][0x17c], !P0 ;  /* 0x00005f00e2007a0c */ /* 0x000fc400047a1270 */
[----:B------:R-:W-:Y:S01]  /*30150*/  LEA.HI.X.SX32 R75, R63, R62, 0x2, P6 ;  /* 0x0000003e3f4b7211 */ /* 0x000fe200030f16ff */
[----:B------:R-:W-:Y:S01]  /*30160*/  IMAD R63, R0, 0x2, R3 ;  /* 0x00000002003f7824 */ /* 0x000fe200078e0203 */
[----:B------:R-:W-:Y:S01]  /*30170*/  ISETP.LT.AND P2, PT, R227, c[0x0][0x17c], !P0 ;  /* 0x00005f00e3007a0c */ /* 0x000fe20004741270 */
[----:B------:R2:W-:Y:S04]  /*30180*/  @P4 STG.E [R66.64], R24 ;  /* 0x0000001842004986 */ /* 0x0005e8000c10190a */
[----:B-1----:R1:W-:Y:S01]  /*30190*/  @P3 STG.E [R72.64], R32 ;  /* 0x0000002048003986 */ /* 0x0023e2000c10190a */
[----:B---3--:R-:W-:-:S03]  /*301a0*/  LEA R60, P6, R3, R64, 0x2 ;  /* 0x00000040033c7211 */ /* 0x008fc600078c10ff */
[----:B------:R-:W-:Y:S01]  /*301b0*/  @P1 STG.E [R74.64], R40 ;  /* 0x000000284a001986 */ /* 0x000fe2000c10190a */
[----:B------:R-:W-:Y:S01]  /*301c0*/  LEA R2, P1, R63, R64, 0x2 ;  /* 0x000000403f027211 */ /* 0x000fe200078210ff */
[C---:B------:R-:W-:Y:S01]  /*301d0*/  IMAD R65, R0.reuse, 0x2, R63 ;  /* 0x0000000200417824 */ /* 0x040fe200078e023f */
[-C--:B------:R-:W-:Y:S02]  /*301e0*/  LEA.HI.X.SX32 R61, R3, R62.reuse, 0x2, P6 ;  /* 0x0000003e033d7211 */ /* 0x080fe400030f16ff */
[----:B------:R-:W-:Y:S01]  /*301f0*/  LEA.HI.X.SX32 R3, R63, R62, 0x2, P1 ;  /* 0x0000003e3f037211 */ /* 0x000fe200008f16ff */
[----:B------:R-:W-:Y:S01]  /*30200*/  IMAD R63, R0, 0x2, R65 ;  /* 0x00000002003f7824 */ /* 0x000fe200078e0241 */
[----:B------:R-:W-:Y:S02]  /*30210*/  ISETP.LT.AND P4, PT, R228, c[0x0][0x17c], !P0 ;  /* 0x00005f00e4007a0c */ /* 0x000fe40004781270 */
[----:B------:R-:W-:Y:S02]  /*30220*/  ISETP.LT.AND P3, PT, R229, c[0x0][0x17c], !P0 ;  /* 0x00005f00e5007a0c */ /* 0x000fe40004761270 */
[C---:B--2---:R-:W-:Y:S01]  /*30230*/  LEA R66, P6, R65.reuse, R64, 0x2 ;  /* 0x0000004041427211 */ /* 0x044fe200078c10ff */
[----:B------:R2:W-:Y:S03]  /*30240*/  @P5 STG.E [R60.64], R36 ;  /* 0x000000243c005986 */ /* 0x0005e6000c10190a */
[----:B------:R-:W-:Y:S01]  /*30250*/  LEA.HI.X.SX32 R67, R65, R62, 0x2, P6 ;  /* 0x0000003e41437211 */ /* 0x000fe200030f16ff */
[----:B------:R3:W-:Y:S01]  /*30260*/  @P2 STG.E [R2.64], R44 ;  /* 0x0000002c02002986 */ /* 0x0007e2000c10190a */
[----:B-1----:R-:W-:Y:S01]  /*30270*/  LEA R72, P2, R63, R64, 0x2 ;  /* 0x000000403f487211 */ /* 0x002fe200078410ff */
[----:B------:R-:W-:Y:S01]  /*30280*/  IMAD R65, R0, 0x2, R63 ;  /* 0x0000000200417824 */ /* 0x000fe200078e023f */
[----:B------:R-:W-:-:S02]  /*30290*/  ISETP.LT.AND P5, PT, R230, c[0x0][0x17c], !P0 ;  /* 0x00005f00e6007a0c */ /* 0x000fc400047a1270 */
[----:B------:R-:W-:Y:S01]  /*302a0*/  LEA.HI.X.SX32 R73, R63, R62, 0x2, P2 ;  /* 0x0000003e3f497211 */ /* 0x000fe200010f16ff */
[C---:B------:R-:W-:Y:S01]  /*302b0*/  IMAD R63, R0.reuse, 0x2, R65 ;  /* 0x00000002003f7824 */ /* 0x040fe200078e0241 */
[----:B------:R-:W-:Y:S02]  /*302c0*/  ISETP.LT.AND P1, PT, R231, c[0x0][0x17c], !P0 ;  /* 0x00005f00e7007a0c */ /* 0x000fe40004721270 */
[C---:B--2---:R-:W-:Y:S01]  /*302d0*/  LEA R60, P6, R65.reuse, R64, 0x2 ;  /* 0x00000040413c7211 */ /* 0x044fe200078c10ff */
[----:B----4-:R1:W-:Y:S03]  /*302e0*/  @P4 STG.E [R66.64], R48 ;  /* 0x0000003042004986 */ /* 0x0103e6000c10190a */
[----:B------:R-:W-:Y:S01]  /*302f0*/  LEA.HI.X.SX32 R61, R65, R62, 0x2, P6 ;  /* 0x0000003e413d7211 */ /* 0x000fe200030f16ff */
[----:B------:R2:W-:Y:S01]  /*30300*/  @P3 STG.E [R72.64], R52 ;  /* 0x0000003448003986 */ /* 0x0005e2000c10190a */
[----:B---3--:R-:W-:Y:S01]  /*30310*/  LEA R2, P3, R63, R64, 0x2 ;  /* 0x000000403f027211 */ /* 0x008fe200078610ff */
[----:B------:R-:W-:Y:S01]  /*30320*/  IMAD R65, R0, 0x2, R63 ;  /* 0x0000000200417824 */ /* 0x000fe200078e023f */
[----:B------:R-:W-:-:S02]  /*30330*/  ISETP.LT.AND P4, PT, R232, c[0x0][0x17c], !P0 ;  /* 0x00005f00e8007a0c */ /* 0x000fc40004781270 */
[----:B------:R-:W-:Y:S01]  /*30340*/  LEA.HI.X.SX32 R3, R63, R62, 0x2, P3 ;  /* 0x0000003e3f037211 */ /* 0x000fe200018f16ff */
[C---:B------:R-:W-:Y:S01]  /*30350*/  IMAD R63, R0.reuse, 0x2, R65 ;  /* 0x00000002003f7824 */ /* 0x040fe200078e0241 */
[----:B------:R-:W-:Y:S02]  /*30360*/  ISETP.LT.AND P2, PT, R233, c[0x0][0x17c], !P0 ;  /* 0x00005f00e9007a0c */ /* 0x000fe40004741270 */
[C---:B-1----:R-:W-:Y:S01]  /*30370*/  LEA R66, P6, R65.reuse, R64, 0x2 ;  /* 0x0000004041427211 */ /* 0x042fe200078c10ff */
[----:B------:R1:W-:Y:S03]  /*30380*/  @P5 STG.E [R60.64], R56 ;  /* 0x000000383c005986 */ /* 0x0003e6000c10190a */
[----:B------:R-:W-:Y:S01]  /*30390*/  LEA.HI.X.SX32 R67, R65, R62, 0x2, P6 ;  /* 0x0000003e41437211 */ /* 0x000fe200030f16ff */
[----:B------:R3:W-:Y:S01]  /*303a0*/  @P1 STG.E [R2.64], R68 ;  /* 0x0000004402001986 */ /* 0x0007e2000c10190a */
[----:B--2---:R-:W-:Y:S01]  /*303b0*/  LEA R72, P1, R63, R64, 0x2 ;  /* 0x000000403f487211 */ /* 0x004fe200078210ff */
        /* <DEDUP_REMOVED lines=19> */
[----:B------:R-:W-:Y:S01]  /*304f0*/  LEA R4, P3, R63, R64, 0x2 ;  /* 0x000000403f047211 */ /* 0x000fe200078610ff */
[----:B------:R-:W-:Y:S01]  /*30500*/  IMAD R65, R0, 0x2, R63 ;  /* 0x0000000200417824 */ /* 0x000fe200078e023f */
[----:B------:R-:W-:-:S02]  /*30510*/  ISETP.LT.AND P5, PT, R238, c[0x0][0x17c], !P0 ;  /* 0x00005f00ee007a0c */ /* 0x000fc400047a1270 */
[----:B--2---:R-:W-:Y:S02]  /*30520*/  LEA.HI.X.SX32 R5, R63, R62, 0x2, P3 ;  /* 0x0000003e3f057211 */ /* 0x004fe400018f16ff */
[----:B------:R-:W-:Y:S01]  /*30530*/  ISETP.LT.AND P2, PT, R239, c[0x0][0x17c], !P0 ;  /* 0x00005f00ef007a0c */ /* 0x000fe20004741270 */
[----:B-1----:R-:W-:Y:S01]  /*30540*/  IMAD R61, R0, 0x2, R65 ;  /* 0x00000002003d7824 */ /* 0x002fe200078e0241 */
[----:B------:R1:W-:Y:S01]  /*30550*/  @P4 STG.E [R66.64], R17 ;  /* 0x0000001142004986 */ /* 0x0003e2000c10190a */
[----:B------:R-:W-:-:S03]  /*30560*/  LEA R8, P6, R65, R64, 0x2 ;  /* 0x0000004041087211 */ /* 0x000fc600078c10ff */
[----:B------:R2:W-:Y:S01]  /*30570*/  @P1 STG.E [R4.64], R21 ;  /* 0x0000001504001986 */ /* 0x0005e2000c10190a */
[----:B---3--:R-:W-:Y:S01]  /*30580*/  LEA R2, P1, R61, R64, 0x2 ;  /* 0x000000403d027211 */ /* 0x008fe200078210ff */
[----:B------:R-:W-:Y:S01]  /*30590*/  IMAD R13, R0, 0x2, R61 ;  /* 0x00000002000d7824 */ /* 0x000fe200078e023d */
[-C--:B------:R-:W-:Y:S02]  /*305a0*/  LEA.HI.X.SX32 R9, R65, R62.reuse, 0x2, P6 ;  /* 0x0000003e41097211 */ /* 0x080fe400030f16ff */
[----:B------:R-:W-:Y:S02]  /*305b0*/  LEA.HI.X.SX32 R3, R61, R62, 0x2, P1 ;  /* 0x0000003e3d037211 */ /* 0x000fe400008f16ff */
[----:B------:R-:W-:Y:S01]  /*305c0*/  ISETP.LT.AND P4, PT, R240, c[0x0][0x17c], !P0 ;  /* 0x00005f00f0007a0c */ /* 0x000fe20004781270 */
[C---:B-1----:R-:W-:Y:S01]  /*305d0*/  IMAD R17, R0.reuse, 0x2, R13 ;  /* 0x0000000200117824 */ /* 0x042fe200078e020d */
[----:B------:R-:W-:Y:S01]  /*305e0*/  ISETP.LT.AND P3, PT, R241, c[0x0][0x17c], !P0 ;  /* 0x00005f00f1007a0c */ /* 0x000fe20004761270 */
[----:B------:R1:W-:Y:S01]  /*305f0*/  @P5 STG.E [R8.64], R29 ;  /* 0x0000001d08005986 */ /* 0x0003e2000c10190a */
[----:B------:R-:W-:Y:S01]  /*30600*/  LEA R12, P6, R13, R64, 0x2 ;  /* 0x000000400d0c7211 */ /* 0x000fe200078c10ff */
[----:B--2---:R-:W-:-:S02]  /*30610*/  IMAD R21, R0, 0x2, R17 ;  /* 0x0000000200157824 */ /* 0x004fc400078e0211 */
[----:B------:R2:W-:Y:S01]  /*30620*/  @P2 STG.E [R2.64], R25 ;  /* 0x0000001902002986 */ /* 0x0005e2000c10190a */
[----:B------:R-:W-:Y:S02]  /*30630*/  LEA R4, P2, R17, R64, 0x2 ;  /* 0x0000004011047211 */ /* 0x000fe400078410ff */
[-C--:B------:R-:W-:Y:S02]  /*30640*/  LEA.HI.X.SX32 R13, R13, R62.reuse, 0x2, P6 ;  /* 0x0000003e0d0d7211 */ /* 0x080fe400030f16ff */
[----:B------:R-:W-:Y:S01]  /*30650*/  LEA.HI.X.SX32 R5, R17, R62, 0x2, P2 ;  /* 0x0000003e11057211 */ /* 0x000fe200010f16ff */
[----:B------:R-:W-:Y:S01]  /*30660*/  IMAD R17, R0, 0x2, R21 ;  /* 0x0000000200117824 */ /* 0x000fe200078e0215 */
[----:B------:R-:W-:Y:S02]  /*30670*/  ISETP.LT.AND P5, PT, R242, c[0x0][0x17c], !P0 ;  /* 0x00005f00f2007a0c */ /* 0x000fe400047a1270 */
[----:B-1----:R-:W-:Y:S02]  /*30680*/  LEA R8, P6, R21, R64, 0x2 ;  /* 0x0000004015087211 */ /* 0x002fe400078c10ff */
[----:B------:R-:W-:Y:S01]  /*30690*/  ISETP.LT.AND P1, PT, R243, c[0x0][0x17c], !P0 ;  /* 0x00005f00f3007a0c */ /* 0x000fe20004721270 */
[----:B------:R1:W-:Y:S01]  /*306a0*/  @P4 STG.E [R12.64], R33 ;  /* 0x000000210c004986 */ /* 0x0003e2000c10190a */
[----:B------:R-:W-:Y:S01]  /*306b0*/  LEA.HI.X.SX32 R9, R21, R62, 0x2, P6 ;  /* 0x0000003e15097211 */ /* 0x000fe200030f16ff */
[----:B------:R-:W-:-:S02]  /*306c0*/  IMAD R21, R0, 0x2, R17 ;  /* 0x0000000200157824 */ /* 0x000fc400078e0211 */
[----:B------:R3:W-:Y:S01]  /*306d0*/  @P3 STG.E [R4.64], R41 ;  /* 0x0000002904003986 */ /* 0x0007e2000c10190a */
[C---:B--2---:R-:W-:Y:S02]  /*306e0*/  LEA R2, P3, R17.reuse, R64, 0x2 ;  /* 0x0000004011027211 */ /* 0x044fe400078610ff */
[----:B------:R-:W-:Y:S02]  /*306f0*/  ISETP.LT.AND P4, PT, R244, c[0x0][0x17c], !P0 ;  /* 0x00005f00f4007a0c */ /* 0x000fe40004781270 */
[----:B------:R-:W-:Y:S01]  /*30700*/  LEA.HI.X.SX32 R3, R17, R62, 0x2, P3 ;  /* 0x0000003e11037211 */ /* 0x000fe200018f16ff */
[C---:B------:R-:W-:Y:S01]  /*30710*/  IMAD R17, R0.reuse, 0x2, R21 ;  /* 0x0000000200117824 */ /* 0x040fe200078e0215 */
[----:B-1----:R-:W-:Y:S02]  /*30720*/  LEA R12, P6, R21, R64, 0x2 ;  /* 0x00000040150c7211 */ /* 0x002fe400078c10ff */
[----:B------:R-:W-:Y:S01]  /*30730*/  ISETP.LT.AND P2, PT, R245, c[0x0][0x17c], !P0 ;  /* 0x00005f00f5007a0c */ /* 0x000fe20004741270 */
[----:B------:R1:W-:Y:S01]  /*30740*/  @P5 STG.E [R8.64], R37 ;  /* 0x0000002508005986 */ /* 0x0003e2000c10190a */
[----:B------:R-:W-:Y:S01]  /*30750*/  LEA.HI.X.SX32 R13, R21, R62, 0x2, P6 ;  /* 0x0000003e150d7211 */ /* 0x000fe200030f16ff */
[----:B------:R-:W-:-:S02]  /*30760*/  IMAD R21, R0, 0x2, R17 ;  /* 0x0000000200157824 */ /* 0x000fc400078e0211 */
[----:B------:R2:W-:Y:S01]  /*30770*/  @P1 STG.E [R2.64], R45 ;  /* 0x0000002d02001986 */ /* 0x0005e2000c10190a */
[C---:B---3--:R-:W-:Y:S02]  /*30780*/  LEA R4, P1, R17.reuse, R64, 0x2 ;  /* 0x0000004011047211 */ /* 0x048fe400078210ff */
        /* <DEDUP_REMOVED lines=17> */
[----:B------:R-:W-:Y:S01]  /*308a0*/  IMAD R21, R0, 0x2, R17 ;  /* 0x0000000200157824 */ /* 0x000fe200078e0211 */
[----:B------:R-:W-:Y:S01]  /*308b0*/  ISETP.LT.AND P5, PT, R250, c[0x0][0x17c], !P0 ;  /* 0x00005f00fa007a0c */ /* 0x000fe200047a1270 */
[----:B------:R2:W-:Y:S01]  /*308c0*/  @P3 STG.E [R2.64], R69 ;  /* 0x0000004502003986 */ /* 0x0005e2000c10190a */
[----:B---3--:R-:W-:-:S04]  /*308d0*/  LEA R4, P3, R17, R64, 0x2 ;  /* 0x0000004011047211 */ /* 0x008fc800078610ff */
[----:B------:R-:W-:Y:S01]  /*308e0*/  LEA.HI.X.SX32 R5, R17, R62, 0x2, P3 ;  /* 0x0000003e11057211 */ /* 0x000fe200018f16ff */
[----:B------:R-:W-:Y:S01]  /*308f0*/  IMAD R17, R0, 0x2, R21 ;  /* 0x0000000200117824 */ /* 0x000fe200078e0215 */
[C---:B-1----:R-:W-:Y:S01]  /*30900*/  LEA R8, P6, R21.reuse, R64, 0x2 ;  /* 0x0000004015087211 */ /* 0x042fe200078c10ff */
[----:B------:R1:W-:Y:S03]  /*30910*/  @P4 STG.E [R12.64], R173 ;  /* 0x000000ad0c004986 */ /* 0x0003e6000c10190a */
[----:B------:R-:W-:Y:S01]  /*30920*/  LEA.HI.X.SX32 R9, R21, R62, 0x2, P6 ;  /* 0x0000003e15097211 */ /* 0x000fe200030f16ff */
[----:B------:R3:W-:Y:S01]  /*30930*/  @P1 STG.E [R4.64], R6 ;  /* 0x0000000604001986 */ /* 0x0007e2000c10190a */
[----:B--2---:R-:W-:Y:S02]  /*30940*/  LEA R2, P1, R17, R64, 0x2 ;  /* 0x0000004011027211 */ /* 0x004fe400078210ff */
[----:B------:R-:W-:Y:S01]  /*30950*/  ISETP.LT.AND P3, PT, R177, c[0x0][0x17c], !P0 ;  /* 0x00005f00b1007a0c */ /* 0x000fe20004761270 */
[----:B------:R2:W-:Y:S01]  /*30960*/  @P5 STG.E [R8.64], R10 ;  /* 0x0000000a08005986 */ /* 0x0005e2000c10190a */
[----:B------:R-:W-:-:S02]  /*30970*/  LEA.HI.X.SX32 R3, R17, R62, 0x2, P1 ;  /* 0x0000003e11037211 */ /* 0x000fc400008f16ff */
[----:B------:R-:W-:Y:S01]  /*30980*/  ISETP.LT.AND P5, PT, R176, c[0x0][0x17c], !P0 ;  /* 0x00005f00b0007a0c */ /* 0x000fe200047a1270 */
[----:B------:R-:W4:Y:S01]  /*30990*/  LDL.LU R177, [R1+0x18] ;  /* 0x0000180001b17983 */ /* 0x000f220000300800 */
[----:B------:R-:W-:-:S03]  /*309a0*/  ISETP.LT.AND P1, PT, R207, c[0x0][0x17c], !P0 ;  /* 0x00005f00cf007a0c */ /* 0x000fc60004721270 */
[----:B------:R-:W4:Y:S04]  /*309b0*/  LDL.LU R176, [R1+0x1c] ;  /* 0x00001c0001b07983 */ /* 0x000f280000300800 */
[----:B------:R-:W4:Y:S01]  /*309c0*/  LDL.LU R207, [R1+0x20] ;  /* 0x0000200001cf7983 */ /* 0x000f220000300800 */
[----:B------:R-:W-:Y:S01]  /*309d0*/  ISETP.LT.AND P2, PT, R251, c[0x0][0x17c], !P0 ;  /* 0x00005f00fb007a0c */ /* 0x000fe20004741270 */
[----:B------:R-:W-:Y:S01]  /*309e0*/  IMAD R21, R0, 0x2, R17 ;  /* 0x0000000200157824 */ /* 0x000fe200078e0211 */
[----:B------:R-:W-:-:S03]  /*309f0*/  ISETP.LT.AND P4, PT, R252, c[0x0][0x17c], !P0 ;  /* 0x00005f00fc007a0c */ /* 0x000fc60004781270 */
[----:B------:R-:W-:Y:S01]  /*30a00*/  IMAD R17, R0, 0x2, R21 ;  /* 0x0000000200117824 */ /* 0x000fe200078e0215 */
[----:B-1----:R-:W-:-:S04]  /*30a10*/  LEA R12, P6, R21, R64, 0x2 ;  /* 0x00000040150c7211 */ /* 0x002fc800078c10ff */
[----:B------:R-:W-:Y:S01]  /*30a20*/  LEA.HI.X.SX32 R13, R21, R62, 0x2, P6 ;  /* 0x0000003e150d7211 */ /* 0x000fe200030f16ff */
[C---:B------:R-:W-:Y:S02]  /*30a30*/  IMAD R21, R0.reuse, 0x2, R17 ;  /* 0x0000000200157824 */ /* 0x040fe400078e0211 */
[----:B------:R1:W-:Y:S01]  /*30a40*/  @P2 STG.E [R2.64], R14 ;  /* 0x0000000e02002986 */ /* 0x0003e2000c10190a */
[-C--:B---3--:R-:W-:Y:S02]  /*30a50*/  LEA R4, P2, R17, R64.reuse, 0x2 ;  /* 0x0000004011047211 */ /* 0x088fe400078410ff */
[----:B--2---:R-:W-:Y:S01]  /*30a60*/  LEA R8, P6, R21, R64, 0x2 ;  /* 0x0000004015087211 */ /* 0x004fe200078c10ff */
[----:B------:R2:W-:Y:S01]  /*30a70*/  @P4 STG.E [R12.64], R18 ;  /* 0x000000120c004986 */ /* 0x0005e2000c10190a */
[----:B------:R-:W-:Y:S01]  /*30a80*/  LEA.HI.X.SX32 R5, R17, R62, 0x2, P2 ;  /* 0x0000003e11057211 */ /* 0x000fe200010f16ff */
[----:B------:R-:W-:Y:S01]  /*30a90*/  IMAD R17, R0, 0x2, R21 ;  /* 0x0000000200117824 */ /* 0x000fe200078e0215 */
[----:B------:R-:W-:-:S02]  /*30aa0*/  ISETP.LT.AND P4, PT, R171, c[0x0][0x17c], !P0 ;  /* 0x00005f00ab007a0c */ /* 0x000fc40004781270 */
[----:B------:R-:W3:Y:S01]  /*30ab0*/  LDL.LU R171, [R1+0x24] ;  /* 0x0000240001ab7983 */ /* 0x000ee20000300800 */
[----:B------:R-:W-:Y:S01]  /*30ac0*/  LEA.HI.X.SX32 R9, R21, R62, 0x2, P6 ;  /* 0x0000003e15097211 */ /* 0x000fe200030f16ff */
[C---:B------:R-:W-:Y:S02]  /*30ad0*/  IMAD R21, R0.reuse, 0x2, R17 ;  /* 0x0000000200157824 */ /* 0x040fe400078e0211 */
[----:B------:R2:W-:Y:S01]  /*30ae0*/  @P3 STG.E [R4.64], R22 ;  /* 0x0000001604003986 */ /* 0x0005e2000c10190a */
[-C--:B-1----:R-:W-:Y:S02]  /*30af0*/  LEA R2, P3, R17, R64.reuse, 0x2 ;  /* 0x0000004011027211 */ /* 0x082fe400078610ff */
[----:B--2---:R-:W-:Y:S02]  /*30b00*/  LEA R12, P6, R21, R64, 0x2 ;  /* 0x00000040150c7211 */ /* 0x004fe400078c10ff */
[-C--:B------:R-:W-:Y:S01]  /*30b10*/  LEA.HI.X.SX32 R3, R17, R62.reuse, 0x2, P3 ;  /* 0x0000003e11037211 */ /* 0x080fe200018f16ff */
[----:B------:R-:W-:Y:S01]  /*30b20*/  IMAD R17, R0, 0x2, R21 ;  /* 0x0000000200117824 */ /* 0x000fe200078e0215 */
[----:B------:R1:W-:Y:S01]  /*30b30*/  @P5 STG.E [R8.64], R30 ;  /* 0x0000001e08005986 */ /* 0x0003e2000c10190a */
[----:B------:R-:W-:-:S03]  /*30b40*/  LEA.HI.X.SX32 R13, R21, R62, 0x2, P6 ;  /* 0x0000003e150d7211 */ /* 0x000fc600030f16ff */
[----:B------:R2:W-:Y:S01]  /*30b50*/  @P1 STG.E [R2.64], R26 ;  /* 0x0000001a02001986 */ /* 0x0005e2000c10190a */
[----:B------:R-:W-:Y:S02]  /*30b60*/  LEA R4, P1, R17, R64, 0x2 ;  /* 0x0000004011047211 */ /* 0x000fe400078210ff */
[----:B------:R-:W-:Y:S01]  /*30b70*/  ISETP.LT.AND P2, PT, R179, c[0x0][0x17c], !P0 ;  /* 0x00005f00b3007a0c */ /* 0x000fe20004741270 */
[----:B------:R1:W-:Y:S01]  /*30b80*/  @P4 STG.E [R12.64], R34 ;  /* 0x000000220c004986 */ /* 0x0003e2000c10190a */
[----:B------:R-:W-:-:S03]  /*30b90*/  ISETP.LT.AND P5, PT, R178, c[0x0][0x17c], !P0 ;  /* 0x00005f00b2007a0c */ /* 0x000fc600047a1270 */
[----:B------:R-:W3:Y:S01]  /*30ba0*/  LDL.LU R179, [R1+0x28] ;  /* 0x0000280001b37983 */ /* 0x000ee20000300800 */
[----:B------:R-:W-:-:S03]  /*30bb0*/  LEA.HI.X.SX32 R5, R17, R62, 0x2, P1 ;  /* 0x0000003e11057211 */ /* 0x000fc600008f16ff */
[----:B------:R-:W3:Y:S01]  /*30bc0*/  LDL.LU R178, [R1+0x2c] ;  /* 0x00002c0001b27983 */ /* 0x000ee20000300800 */
[----:B----4-:R-:W-:-:S03]  /*30bd0*/  ISETP.LT.AND P3, PT, R177, c[0x0][0x17c], !P0 ;  /* 0x00005f00b1007a0c */ /* 0x010fc60004761270 */
[----:B------:R-:W4:Y:S01]  /*30be0*/  LDL.LU R177, [R1+0x30] ;  /* 0x0000300001b17983 */ /* 0x000f220000300800 */
[----:B------:R-:W-:-:S03]  /*30bf0*/  ISETP.LT.AND P4, PT, R176, c[0x0][0x17c], !P0 ;  /* 0x00005f00b0007a0c */ /* 0x000fc60004781270 */
[----:B------:R-:W4:Y:S01]  /*30c00*/  LDL.LU R176, [R1+0x34] ;  /* 0x0000340001b07983 */ /* 0x000f220000300800 */
[----:B------:R-:W-:-:S03]  /*30c10*/  ISETP.LT.AND P1, PT, R207, c[0x0][0x17c], !P0 ;  /* 0x00005f00cf007a0c */ /* 0x000fc60004721270 */
[----:B------:R-:W4:Y:S01]  /*30c20*/  LDL.LU R207, [R1+0x38] ;  /* 0x0000380001cf7983 */ /* 0x000f220000300800 */
[----:B------:R-:W-:-:S04]  /*30c30*/  IMAD R21, R0, 0x2, R17 ;  /* 0x0000000200157824 */ /* 0x000fc800078e0211 */
[C---:B------:R-:W-:Y:S01]  /*30c40*/  IMAD R17, R0.reuse, 0x2, R21 ;  /* 0x0000000200117824 */ /* 0x040fe200078e0215 */
[C---:B-1----:R-:W-:Y:S01]  /*30c50*/  LEA R8, P6, R21.reuse, R64, 0x2 ;  /* 0x0000004015087211 */ /* 0x042fe200078c10ff */
[----:B------:R1:W-:Y:S03]  /*30c60*/  @P2 STG.E [R4.64], R42 ;  /* 0x0000002a04002986 */ /* 0x0003e6000c10190a */
[----:B------:R-:W-:Y:S01]  /*30c70*/  LEA.HI.X.SX32 R9, R21, R62, 0x2, P6 ;  /* 0x0000003e15097211 */ /* 0x000fe200030f16ff */
[----:B------:R-:W-:Y:S01]  /*30c80*/  IMAD R21, R0, 0x2, R17 ;  /* 0x0000000200157824 */ /* 0x000fe200078e0211 */
[----:B--2---:R-:W-:-:S03]  /*30c90*/  LEA R2, P2, R17, R64, 0x2 ;  /* 0x0000004011027211 */ /* 0x004fc600078410ff */
[----:B------:R2:W-:Y:S01]  /*30ca0*/  @P5 STG.E [R8.64], R38 ;  /* 0x0000002608005986 */ /* 0x0005e2000c10190a */
[----:B------:R-:W-:Y:S01]  /*30cb0*/  LEA.HI.X.SX32 R3, R17, R62, 0x2, P2 ;  /* 0x0000003e11037211 */ /* 0x000fe200010f16ff */
[C---:B------:R-:W-:Y:S01]  /*30cc0*/  IMAD R17, R0.reuse, 0x2, R21 ;  /* 0x0000000200117824 */ /* 0x040fe200078e0215 */
[----:B------:R-:W-:Y:S02]  /*30cd0*/  LEA R12, P6, R21, R64, 0x2 ;  /* 0x00000040150c7211 */ /* 0x000fe400078c10ff */
[----:B---3--:R-:W-:Y:S02]  /*30ce0*/  ISETP.LT.AND P5, PT, R171, c[0x0][0x17c], !P0 ;  /* 0x00005f00ab007a0c */ /* 0x008fe400047a1270 */
[----:B------:R-:W3:Y:S01]  /*30cf0*/  LDL.LU R171, [R1+0x3c] ;  /* 0x00003c0001ab7983 */ /* 0x000ee20000300800 */
[----:B------:R-:W-:Y:S01]  /*30d00*/  LEA.HI.X.SX32 R13, R21, R62, 0x2, P6 ;  /* 0x0000003e150d7211 */ /* 0x000fe200030f16ff */
[----:B------:R-:W-:Y:S02]  /*30d10*/  IMAD R21, R0, 0x2, R17 ;  /* 0x0000000200157824 */ /* 0x000fe400078e0211 */
[----:B------:R2:W-:Y:S01]  /*30d20*/  @P3 STG.E [R2.64], R46 ;  /* 0x0000002e02003986 */ /* 0x0005e2000c10190a */
[----:B-1----:R-:W-:-:S02]  /*30d30*/  LEA R4, P3, R17, R64, 0x2 ;  /* 0x0000004011047211 */ /* 0x002fc400078610ff */
[----:B--2---:R-:W-:Y:S02]  /*30d40*/  LEA R8, P6, R21, R64, 0x2 ;  /* 0x0000004015087211 */ /* 0x004fe400078c10ff */
[-C--:B------:R-:W-:Y:S01]  /*30d50*/  LEA.HI.X.SX32 R5, R17, R62.reuse, 0x2, P3 ;  /* 0x0000003e11057211 */ /* 0x080fe200018f16ff */
[----:B------:R-:W-:Y:S01]  /*30d60*/  IMAD R17, R0, 0x2, R21 ;  /* 0x0000000200117824 */ /* 0x000fe200078e0215 */
[----:B------:R1:W-:Y:S01]  /*30d70*/  @P4 STG.E [R12.64], R50 ;  /* 0x000000320c004986 */ /* 0x0003e2000c10190a */
[----:B------:R-:W-:-:S03]  /*30d80*/  LEA.HI.X.SX32 R9, R21, R62, 0x2, P6 ;  /* 0x0000003e15097211 */ /* 0x000fc600030f16ff */
[----:B------:R2:W-:Y:S01]  /*30d90*/  @P1 STG.E [R4.64], R54 ;  /* 0x0000003604001986 */ /* 0x0005e2000c10190a */
[----:B------:R-:W-:-:S03]  /*30da0*/  LEA R2, P1, R17, R64, 0x2 ;  /* 0x0000004011027211 */ /* 0x000fc600078210ff */
[----:B------:R1:W-:Y:S01]  /*30db0*/  @P5 STG.E [R8.64], R58 ;  /* 0x0000003a08005986 */ /* 0x0003e2000c10190a */
[----:B------:R-:W-:-:S03]  /*30dc0*/  ISETP.LT.AND P2, PT, R179, c[0x0][0x17c], !P0 ;  /* 0x00005f00b3007a0c */ /* 0x000fc60004741270 */
[----:B------:R-:W3:Y:S01]  /*30dd0*/  LDL.LU R179, [R1+0x40] ;  /* 0x0000400001b37983 */ /* 0x000ee20000300800 */
[----:B------:R-:W-:-:S03]  /*30de0*/  ISETP.LT.AND P4, PT, R178, c[0x0][0x17c], !P0 ;  /* 0x00005f00b2007a0c */ /* 0x000fc60004781270 */
[----:B------:R-:W3:Y:S01]  /*30df0*/  LDL.LU R178, [R1+0x44] ;  /* 0x0000440001b27983 */ /* 0x000ee20000300800 */
[----:B------:R-:W-:Y:S02]  /*30e00*/  LEA.HI.X.SX32 R3, R17, R62, 0x2, P1 ;  /* 0x0000003e11037211 */ /* 0x000fe400008f16ff */
[----:B----4-:R-:W-:Y:S02]  /*30e10*/  ISETP.LT.AND P3, PT, R177, c[0x0][0x17c], !P0 ;  /* 0x00005f00b1007a0c */ /* 0x010fe40004761270 */
        /* <DEDUP_REMOVED lines=42> */
[C---:B-1----:R-:W-:Y:S01]  /*310c0*/  IMAD R9, R0.reuse, 0x2, R7 ;  /* 0x0000000200097824 */ /* 0x042fe200078e0207 */
[-C--:B------:R-:W-:Y:S01]  /*310d0*/  LEA R6, P6, R7, R64.reuse, 0x2 ;  /* 0x0000004007067211 */ /* 0x080fe200078c10ff */
[----:B------:R1:W-:Y:S02]  /*310e0*/  @P2 STG.E [R4.64], R23 ;  /* 0x0000001704002986 */ /* 0x0003e4000c10190a */
[C---:B------:R-:W-:Y:S01]  /*310f0*/  IMAD R11, R0.reuse, 0x2, R9 ;  /* 0x00000002000b7824 */ /* 0x040fe200078e0209 */
[----:B--2---:R-:W-:Y:S02]  /*31100*/  LEA R2, P2, R9, R64, 0x2 ;  /* 0x0000004009027211 */ /* 0x004fe400078410ff */
[----:B------:R-:W-:Y:S01]  /*31110*/  LEA.HI.X.SX32 R7, R7, R62, 0x2, P6 ;  /* 0x0000003e07077211 */ /* 0x000fe200030f16ff */
[----:B------:R-:W-:Y:S01]  /*31120*/  IMAD R13, R0, 0x2, R11 ;  /* 0x00000002000d7824 */ /* 0x000fe200078e020b */
[----:B------:R-:W-:Y:S02]  /*31130*/  LEA R8, P6, R11, R64, 0x2 ;  /* 0x000000400b087211 */ /* 0x000fe400078c10ff */
[----:B------:R-:W-:-:S02]  /*31140*/  LEA.HI.X.SX32 R3, R9, R62, 0x2, P2 ;  /* 0x0000003e09037211 */ /* 0x000fc400010f16ff */
[----:B------:R-:W-:Y:S01]  /*31150*/  LEA.HI.X.SX32 R9, R11, R62, 0x2, P6 ;  /* 0x0000003e0b097211 */ /* 0x000fe200030f16ff */
[C---:B------:R-:W-:Y:S01]  /*31160*/  IMAD R11, R0.reuse, 0x2, R13 ;  /* 0x00000002000b7824 */ /* 0x040fe200078e020d */
[----:B------:R2:W-:Y:S04]  /*31170*/  @P5 STG.E [R6.64], R31 ;  /* 0x0000001f06005986 */ /* 0x0005e8000c10190a */
[----:B------:R3:W-:Y:S01]  /*31180*/  @P3 STG.E [R2.64], R27 ;  /* 0x0000001b02003986 */ /* 0x0007e2000c10190a */
[----:B-1----:R-:W-:Y:S01]  /*31190*/  LEA R4, P3, R13, R64, 0x2 ;  /* 0x000000400d047211 */ /* 0x002fe200078610ff */
[----:B------:R-:W-:-:S03]  /*311a0*/  IMAD R15, R0, 0x2, R11 ;  /* 0x00000002000f7824 */ /* 0x000fc600078e020b */
[----:B------:R-:W-:Y:S01]  /*311b0*/  LEA.HI.X.SX32 R5, R13, R62, 0x2, P3 ;  /* 0x0000003e0d057211 */ /* 0x000fe200018f16ff */
[----:B------:R-:W-:Y:S01]  /*311c0*/  IMAD R13, R0, 0x2, R15 ;  /* 0x00000002000d7824 */ /* 0x000fe200078e020f */
[----:B---3--:R-:W-:-:S03]  /*311d0*/  ISETP.LT.AND P2, PT, R171, c[0x0][0x17c], !P0 ;  /* 0x00005f00ab007a0c */ /* 0x008fc60004741270 */
[C---:B------:R-:W-:Y:S01]  /*311e0*/  IMAD R17, R0.reuse, 0x2, R13 ;  /* 0x0000000200117824 */ /* 0x040fe200078e020d */
[C---:B--2---:R-:W-:Y:S01]  /*311f0*/  LEA R6, P6, R11.reuse, R64, 0x2 ;  /* 0x000000400b067211 */ /* 0x044fe200078c10ff */
[----:B------:R1:W-:Y:S02]  /*31200*/  @P4 STG.E [R8.64], R35 ;  /* 0x0000002308004986 */ /* 0x0003e4000c10190a */
[C---:B------:R-:W-:Y:S01]  /*31210*/  IMAD R19, R0.reuse, 0x2, R17 ;  /* 0x0000000200137824 */ /* 0x040fe200078e0211 */
[----:B------:R-:W-:Y:S01]  /*31220*/  LEA.HI.X.SX32 R7, R11, R62, 0x2, P6 ;  /* 0x0000003e0b077211 */ /* 0x000fe200030f16ff */
[----:B------:R2:W-:Y:S01]  /*31230*/  @P1 STG.E [R4.64], R43 ;  /* 0x0000002b04001986 */ /* 0x0005e2000c10190a */
[-C--:B------:R-:W-:Y:S01]  /*31240*/  LEA R2, P1, R15, R64.reuse, 0x2 ;  /* 0x000000400f027211 */ /* 0x080fe200078210ff */
[C---:B------:R-:W-:Y:S01]  /*31250*/  IMAD R21, R0.reuse, 0x2, R19 ;  /* 0x0000000200157824 */ /* 0x040fe200078e0213 */
[----:B------:R-:W-:Y:S01]  /*31260*/  LEA R10, P6, R17, R64, 0x2 ;  /* 0x00000040110a7211 */ /* 0x000fe200078c10ff */
[----:B------:R3:W-:Y:S01]  /*31270*/  @P2 STG.E [R6.64], R39 ;  /* 0x0000002706002986 */ /* 0x0007e2000c10190a */
[----:B------:R-:W-:Y:S01]  /*31280*/  LEA.HI.X.SX32 R3, R15, R62, 0x2, P1 ;  /* 0x0000003e0f037211 */ /* 0x000fe200008f16ff */
[----:B------:R-:W-:Y:S01]  /*31290*/  IMAD R15, R0, 0x2, R21 ;  /* 0x00000002000f7824 */ /* 0x000fe200078e0215 */
[----:B------:R-:W-:-:S02]  /*312a0*/  LEA R12, P1, R19, R64, 0x2 ;  /* 0x00000040130c7211 */ /* 0x000fc400078210ff */
[----:B-1----:R-:W-:Y:S02]  /*312b0*/  LEA R8, P2, R13, R64, 0x2 ;  /* 0x000000400d087211 */ /* 0x002fe400078410ff */
[----:B------:R-:W-:Y:S02]  /*312c0*/  ISETP.LT.AND P5, PT, R179, c[0x0][0x17c], !P0 ;  /* 0x00005f00b3007a0c */ /* 0x000fe400047a1270 */
[----:B------:R-:W-:Y:S02]  /*312d0*/  ISETP.LT.AND P4, PT, R178, c[0x0][0x17c], !P0 ;  /* 0x00005f00b2007a0c */ /* 0x000fe40004781270 */
[-C--:B------:R-:W-:Y:S02]  /*312e0*/  LEA.HI.X.SX32 R9, R13, R62.reuse, 0x2, P2 ;  /* 0x0000003e0d097211 */ /* 0x080fe400010f16ff */
[----:B------:R-:W-:Y:S02]  /*312f0*/  LEA.HI.X.SX32 R11, R17, R62, 0x2, P6 ;  /* 0x0000003e110b7211 */ /* 0x000fe400030f16ff */
[----:B--2---:R-:W-:-:S02]  /*31300*/  LEA R4, P6, R15, R64, 0x2 ;  /* 0x000000400f047211 */ /* 0x004fc400078c10ff */
[-C--:B------:R-:W-:Y:S02]  /*31310*/  LEA.HI.X.SX32 R13, R19, R62.reuse, 0x2, P1 ;  /* 0x0000003e130d7211 */ /* 0x080fe400008f16ff */
[----:B------:R-:W-:Y:S02]  /*31320*/  LEA.HI.X.SX32 R5, R15, R62, 0x2, P6 ;  /* 0x0000003e0f057211 */ /* 0x000fe400030f16ff */
[C---:B------:R-:W-:Y:S01]  /*31330*/  LEA R64, P6, R21.reuse, R64, 0x2 ;  /* 0x0000004015407211 */ /* 0x040fe200078c10ff */
[----:B------:R3:W-:Y:S03]  /*31340*/  @P5 STG.E [R2.64], R47 ;  /* 0x0000002f02005986 */ /* 0x0007e6000c10190a */
[----:B------:R-:W-:Y:S01]  /*31350*/  LEA.HI.X.SX32 R65, R21, R62, 0x2, P6 ;  /* 0x0000003e15417211 */ /* 0x000fe200030f16ff */
[----:B------:R3:W-:Y:S01]  /*31360*/  @P4 STG.E [R8.64], R51 ;  /* 0x0000003308004986 */ /* 0x0007e2000c10190a */
[----:B----4-:R-:W-:-:S02]  /*31370*/  ISETP.LT.AND P3, PT, R177, c[0x0][0x17c], !P0 ;  /* 0x00005f00b1007a0c */ /* 0x010fc40004761270 */
[----:B------:R-:W-:Y:S02]  /*31380*/  ISETP.LT.AND P2, PT, R176, c[0x0][0x17c], !P0 ;  /* 0x00005f00b0007a0c */ /* 0x000fe40004741270 */
[----:B------:R-:W-:Y:S02]  /*31390*/  ISETP.LT.AND P1, PT, R207, c[0x0][0x17c], !P0 ;  /* 0x00005f00cf007a0c */ /* 0x000fe40004721270 */
[----:B------:R-:W-:-:S07]  /*313a0*/  ISETP.LT.AND P0, PT, R206, c[0x0][0x17c], !P0 ;  /* 0x00005f00ce007a0c */ /* 0x000fce0004701270 */
[----:B------:R3:W-:Y:S04]  /*313b0*/  @P3 STG.E [R10.64], R55 ;  /* 0x000000370a003986 */ /* 0x0007e8000c10190a */
[----:B------:R3:W-:Y:S04]  /*313c0*/  @P2 STG.E [R12.64], R59 ;  /* 0x0000003b0c002986 */ /* 0x0007e8000c10190a */
[----:B------:R3:W-:Y:S01]  /*313d0*/  @P1 STG.E [R64.64], R71 ;  /* 0x0000004740001986 */ /* 0x0007e2000c10190a */
[----:B------:R-:W-:Y:S05]  /*313e0*/  @!P0 EXIT ;  /* 0x000000000000894d */ /* 0x000fea0003800000 */
[----:B------:R-:W-:Y:S01]  /*313f0*/  STG.E [R4.64], R175 ;  /* 0x000000af04007986 */ /* 0x000fe2000c10190a */
[----:B------:R-:W-:Y:S05]  /*31400*/  EXIT ;  /* 0x000000000000794d */ /* 0x000fea0003800000 */
.L_x_2:
[----:B------:R-:W-:-:S00]  /*31410*/  BRA `(.L_x_2) ;  /* 0xfffffff000007947 */ /* 0x000fc0000383ffff */
[----:B------:R-:W-:-:S00]  /*31420*/  NOP ;  /* 0x0000000000007918 */ /* 0x000fc00000000000 */
        /* <DEDUP_REMOVED lines=13> */
.L_x_3:


//--------------------- .nv.shared.matmul_kernel  --------------------------
	.section	.nv.shared.matmul_kernel,"aw",@nobits
	.sectionflags	@""
	.align	16
